	.target	sm_90a

	.elftype	@"ET_EXEC"


//--------------------- .note.nv.tkinfo           --------------------------
	.section	.note.nv.tkinfo,"",@"SHT_NOTE"
	.sectionflags	@"SHF_NOTE_NV_TKINFO"
	.tkinfo
        /*0018*/ 	.word	0x00000002
        /*0030*/ 	.string	""
        /*0030*/ 	.string	"ptxas"
        /*0030*/ 	.string	"Cuda compilation tools, release 13.0, V13.0.88"
        /*0030*/ 	.string	"Build cuda_13.0.r13.0/compiler.36424714_0"
        /*0030*/ 	.string	"-arch sm_90a -m 64 "



//--------------------- .note.nv.cuinfo           --------------------------
	.section	.note.nv.cuinfo,"",@"SHT_NOTE"
	.sectionflags	@"SHF_NOTE_NV_CUINFO"
        /*0018*/ 	.short	0x0002
        /*001a*/ 	.short	0x005a
        /*001c*/ 	.short	0x0082
	.zero		2


//--------------------- .nv.info                  --------------------------
	.section	.nv.info,"",@"SHT_CUDA_INFO"
	.align	4


	//----- nvinfo : EIATTR_REGCOUNT
	.align		4
        /*0000*/ 	.byte	0x04, 0x2f
        /*0002*/ 	.short	(.L_15 - .L_14)
	.align		4
.L_14:
        /*0004*/ 	.word	index@(_ZN7cutlass13device_kernelINS_4gemm6kernel13GemmUniversalINS1_17GroupProblemShapeIN4cute5tupleIJiiiEEEEENS1_10collective13CollectiveMmaINS1_39MainloopSm90ArrayTmaGmmaWarpSpecializedILi3ENS6_IJNS5_1CILi2EEENSC_ILi1EEESE_EEENS1_40KernelPtrArrayTmaWarpSpecializedPingpongEEENS6_IJNSC_ILi256EEESI_NSC_ILi64EEEEEENS_6half_tEPNS6_IJlSE_NSC_ILi0EEEEEESL_SO_NS5_8TiledMMAINS5_8MMA_AtomIJNS5_4SM904GMMA26MMA_64x256x16_F32F16F16_SSILNSS_5MajorE0ELSU_0ELNSS_7ScaleInE1ELSV_1EEEEEENS5_6LayoutINS6_IJSE_SE_SE_EEENS6_IJSM_SM_SM_EEEEENS6_IJNS5_10UnderscoreES12_S12_EEEEENS5_13SM90_TMA_LOADENS5_14ComposedLayoutINS5_7SwizzleILi3ELi4ELi3EEENS5_18smem_ptr_flag_bitsILi16EEENSY_INS6_IJNSC_ILi8EEESJ_EEENS6_IJSJ_SE_EEEEEEEvNS5_8identityENS5_23SM90_TMA_LOAD_MULTICASTES1F_vS1G_EENS_8epilogue10collective18CollectiveEpilogueINS1J_30Sm90PtrArrayTmaWarpSpecializedILi4ELi2ELi16ELb1ELb0ELi2EEEJSK_NS6_IJSJ_NSC_ILi32EEEEEESL_PNS6_IJSE_lSM_EEESL_S1R_NS1J_6fusion15FusionCallbacksIS1N_NS1S_17LinearCombinationISL_fSL_fLNS_15FloatRoundStyleE2EEESK_S1P_JEEES15_NS16_IS18_S1A_NSY_INS6_IJSJ_S1B_EEENS6_IJSE_SJ_EEEEEEENS5_17SM75_U16x8_LDSM_TENS5_14SM90_TMA_STOREES21_NS5_17SM90_U16x8_STSM_TENS5_9Copy_AtomIJNS5_17SM90_U32x4_STSM_NESL_EEEvEEEvvEEEEvNT_6ParamsE)
        /*0008*/ 	.word	0x000000a8


	//----- nvinfo : EIATTR_FRAME_SIZE
	.align		4
.L_15:
        /*000c*/ 	.byte	0x04, 0x11
        /*000e*/ 	.short	(.L_17 - .L_16)
	.align		4
.L_16:
        /*0010*/ 	.word	index@($__internal_0_$__cuda_sm20_div_u64)
        /*0014*/ 	.word	0x00001b88


	//----- nvinfo : EIATTR_FRAME_SIZE
	.align		4
.L_17:
        /*0018*/ 	.byte	0x04, 0x11
        /*001a*/ 	.short	(.L_19 - .L_18)
	.align		4
.L_18:
        /*001c*/ 	.word	index@(_ZN7cutlass13device_kernelINS_4gemm6kernel13GemmUniversalINS1_17GroupProblemShapeIN4cute5tupleIJiiiEEEEENS1_10collective13CollectiveMmaINS1_39MainloopSm90ArrayTmaGmmaWarpSpecializedILi3ENS6_IJNS5_1CILi2EEENSC_ILi1EEESE_EEENS1_40KernelPtrArrayTmaWarpSpecializedPingpongEEENS6_IJNSC_ILi256EEESI_NSC_ILi64EEEEEENS_6half_tEPNS6_IJlSE_NSC_ILi0EEEEEESL_SO_NS5_8TiledMMAINS5_8MMA_AtomIJNS5_4SM904GMMA26MMA_64x256x16_F32F16F16_SSILNSS_5MajorE0ELSU_0ELNSS_7ScaleInE1ELSV_1EEEEEENS5_6LayoutINS6_IJSE_SE_SE_EEENS6_IJSM_SM_SM_EEEEENS6_IJNS5_10UnderscoreES12_S12_EEEEENS5_13SM90_TMA_LOADENS5_14ComposedLayoutINS5_7SwizzleILi3ELi4ELi3EEENS5_18smem_ptr_flag_bitsILi16EEENSY_INS6_IJNSC_ILi8EEESJ_EEENS6_IJSJ_SE_EEEEEEEvNS5_8identityENS5_23SM90_TMA_LOAD_MULTICASTES1F_vS1G_EENS_8epilogue10collective18CollectiveEpilogueINS1J_30Sm90PtrArrayTmaWarpSpecializedILi4ELi2ELi16ELb1ELb0ELi2EEEJSK_NS6_IJSJ_NSC_ILi32EEEEEESL_PNS6_IJSE_lSM_EEESL_S1R_NS1J_6fusion15FusionCallbacksIS1N_NS1S_17LinearCombinationISL_fSL_fLNS_15FloatRoundStyleE2EEESK_S1P_JEEES15_NS16_IS18_S1A_NSY_INS6_IJSJ_S1B_EEENS6_IJSE_SJ_EEEEEEENS5_17SM75_U16x8_LDSM_TENS5_14SM90_TMA_STOREES21_NS5_17SM90_U16x8_STSM_TENS5_9Copy_AtomIJNS5_17SM90_U32x4_STSM_NESL_EEEvEEEvvEEEEvNT_6ParamsE)
        /*0020*/ 	.word	0x00001b88


	//----- nvinfo : EIATTR_MIN_STACK_SIZE
	.align		4
.L_19:
        /*0024*/ 	.byte	0x04, 0x12
        /*0026*/ 	.short	(.L_21 - .L_20)
	.align		4
.L_20:
        /*0028*/ 	.word	index@(_ZN7cutlass13device_kernelINS_4gemm6kernel13GemmUniversalINS1_17GroupProblemShapeIN4cute5tupleIJiiiEEEEENS1_10collective13CollectiveMmaINS1_39MainloopSm90ArrayTmaGmmaWarpSpecializedILi3ENS6_IJNS5_1CILi2EEENSC_ILi1EEESE_EEENS1_40KernelPtrArrayTmaWarpSpecializedPingpongEEENS6_IJNSC_ILi256EEESI_NSC_ILi64EEEEEENS_6half_tEPNS6_IJlSE_NSC_ILi0EEEEEESL_SO_NS5_8TiledMMAINS5_8MMA_AtomIJNS5_4SM904GMMA26MMA_64x256x16_F32F16F16_SSILNSS_5MajorE0ELSU_0ELNSS_7ScaleInE1ELSV_1EEEEEENS5_6LayoutINS6_IJSE_SE_SE_EEENS6_IJSM_SM_SM_EEEEENS6_IJNS5_10UnderscoreES12_S12_EEEEENS5_13SM90_TMA_LOADENS5_14ComposedLayoutINS5_7SwizzleILi3ELi4ELi3EEENS5_18smem_ptr_flag_bitsILi16EEENSY_INS6_IJNSC_ILi8EEESJ_EEENS6_IJSJ_SE_EEEEEEEvNS5_8identityENS5_23SM90_TMA_LOAD_MULTICASTES1F_vS1G_EENS_8epilogue10collective18CollectiveEpilogueINS1J_30Sm90PtrArrayTmaWarpSpecializedILi4ELi2ELi16ELb1ELb0ELi2EEEJSK_NS6_IJSJ_NSC_ILi32EEEEEESL_PNS6_IJSE_lSM_EEESL_S1R_NS1J_6fusion15FusionCallbacksIS1N_NS1S_17LinearCombinationISL_fSL_fLNS_15FloatRoundStyleE2EEESK_S1P_JEEES15_NS16_IS18_S1A_NSY_INS6_IJSJ_S1B_EEENS6_IJSE_SJ_EEEEEEENS5_17SM75_U16x8_LDSM_TENS5_14SM90_TMA_STOREES21_NS5_17SM90_U16x8_STSM_TENS5_9Copy_AtomIJNS5_17SM90_U32x4_STSM_NESL_EEEvEEEvvEEEEvNT_6ParamsE)
        /*002c*/ 	.word	0x00001b88
.L_21:


//--------------------- .nv.compat                --------------------------
	.section	.nv.compat,"",@"SHT_CUDA_COMPAT_INFO"
	.align	4
        /*0000*/ 	.byte	0x02, 0x09, 0x01, 0x00, 0x02, 0x02, 0x04, 0x00, 0x02, 0x05, 0x05, 0x00, 0x03, 0x07, 0x01, 0x01
        /*0010*/ 	.byte	0x02, 0x03, 0x03, 0x00, 0x02, 0x06, 0x01, 0x00, 0x04, 0x0b, 0x08, 0x00, 0x00, 0x00, 0x00, 0x00
        /*0020*/ 	.byte	0x00, 0x00, 0x00, 0x00


//--------------------- .nv.info._ZN7cutlass13device_kernelINS_4gemm6kernel13GemmUniversalINS1_17GroupProblemShapeIN4cute5tupleIJiiiEEEEENS1_10collective13CollectiveMmaINS1_39MainloopSm90ArrayTmaGmmaWarpSpecializedILi3ENS6_IJNS5_1CILi2EEENSC_ILi1EEESE_EEENS1_40KernelPtrArrayTmaWarpSpecializedPingpongEEENS6_IJNSC_ILi256EEESI_NSC_ILi64EEEEEENS_6half_tEPNS6_IJlSE_NSC_ILi0EEEEEESL_SO_NS5_8TiledMMAINS5_8MMA_AtomIJNS5_4SM904GMMA26MMA_64x256x16_F32F16F16_SSILNSS_5MajorE0ELSU_0ELNSS_7ScaleInE1ELSV_1EEEEEENS5_6LayoutINS6_IJSE_SE_SE_EEENS6_IJSM_SM_SM_EEEEENS6_IJNS5_10UnderscoreES12_S12_EEEEENS5_13SM90_TMA_LOADENS5_14ComposedLayoutINS5_7SwizzleILi3ELi4ELi3EEENS5_18smem_ptr_flag_bitsILi16EEENSY_INS6_IJNSC_ILi8EEESJ_EEENS6_IJSJ_SE_EEEEEEEvNS5_8identityENS5_23SM90_TMA_LOAD_MULTICASTES1F_vS1G_EENS_8epilogue10collective18CollectiveEpilogueINS1J_30Sm90PtrArrayTmaWarpSpecializedILi4ELi2ELi16ELb1ELb0ELi2EEEJSK_NS6_IJSJ_NSC_ILi32EEEEEESL_PNS6_IJSE_lSM_EEESL_S1R_NS1J_6fusion15FusionCallbacksIS1N_NS1S_17LinearCombinationISL_fSL_fLNS_15FloatRoundStyleE2EEESK_S1P_JEEES15_NS16_IS18_S1A_NSY_INS6_IJSJ_S1B_EEENS6_IJSE_SJ_EEEEEEENS5_17SM75_U16x8_LDSM_TENS5_14SM90_TMA_STOREES21_NS5_17SM90_U16x8_STSM_TENS5_9Copy_AtomIJNS5_17SM90_U32x4_STSM_NESL_EEEvEEEvvEEEEvNT_6ParamsE --------------------------
	.section	.nv.info._ZN7cutlass13device_kernelINS_4gemm6kernel13GemmUniversalINS1_17GroupProblemShapeIN4cute5tupleIJiiiEEEEENS1_10collective13CollectiveMmaINS1_39MainloopSm90ArrayTmaGmmaWarpSpecializedILi3ENS6_IJNS5_1CILi2EEENSC_ILi1EEESE_EEENS1_40KernelPtrArrayTmaWarpSpecializedPingpongEEENS6_IJNSC_ILi256EEESI_NSC_ILi64EEEEEENS_6half_tEPNS6_IJlSE_NSC_ILi0EEEEEESL_SO_NS5_8TiledMMAINS5_8MMA_AtomIJNS5_4SM904GMMA26MMA_64x256x16_F32F16F16_SSILNSS_5MajorE0ELSU_0ELNSS_7ScaleInE1ELSV_1EEEEEENS5_6LayoutINS6_IJSE_SE_SE_EEENS6_IJSM_SM_SM_EEEEENS6_IJNS5_10UnderscoreES12_S12_EEEEENS5_13SM90_TMA_LOADENS5_14ComposedLayoutINS5_7SwizzleILi3ELi4ELi3EEENS5_18smem_ptr_flag_bitsILi16EEENSY_INS6_IJNSC_ILi8EEESJ_EEENS6_IJSJ_SE_EEEEEEEvNS5_8identityENS5_23SM90_TMA_LOAD_MULTICASTES1F_vS1G_EENS_8epilogue10collective18CollectiveEpilogueINS1J_30Sm90PtrArrayTmaWarpSpecializedILi4ELi2ELi16ELb1ELb0ELi2EEEJSK_NS6_IJSJ_NSC_ILi32EEEEEESL_PNS6_IJSE_lSM_EEESL_S1R_NS1J_6fusion15FusionCallbacksIS1N_NS1S_17LinearCombinationISL_fSL_fLNS_15FloatRoundStyleE2EEESK_S1P_JEEES15_NS16_IS18_S1A_NSY_INS6_IJSJ_S1B_EEENS6_IJSE_SJ_EEEEEEENS5_17SM75_U16x8_LDSM_TENS5_14SM90_TMA_STOREES21_NS5_17SM90_U16x8_STSM_TENS5_9Copy_AtomIJNS5_17SM90_U32x4_STSM_NESL_EEEvEEEvvEEEEvNT_6ParamsE,"",@"SHT_CUDA_INFO"
	.sectionflags	@""
	.align	4


	//----- nvinfo : EIATTR_CUDA_API_VERSION
	.align		4
        /*0000*/ 	.byte	0x04, 0x37
        /*0002*/ 	.short	(.L_23 - .L_22)
.L_22:
        /*0004*/ 	.word	0x00000082


	//----- nvinfo : EIATTR_KPARAM_INFO
	.align		4
.L_23:
        /*0008*/ 	.byte	0x04, 0x17
        /*000a*/ 	.short	(.L_25 - .L_24)
.L_24:
        /*000c*/ 	.word	0x00000000
        /*0010*/ 	.short	0x0000
        /*0012*/ 	.short	0x0070
        /*0014*/ 	.byte	0x00, 0xf0, 0x01, 0x1c


	//----- nvinfo : EIATTR_SPARSE_MMA_MASK
	.align		4
.L_25:
        /*0018*/ 	.byte	0x03, 0x50
        /*001a*/ 	.short	0x0000


	//----- nvinfo : EIATTR_MAXREG_COUNT
	.align		4
        /*001c*/ 	.byte	0x03, 0x1b
        /*001e*/ 	.short	0x00a8


	//----- nvinfo : EIATTR_NUM_BARRIERS
	.align		4
        /*0020*/ 	.byte	0x02, 0x4c
        /*0022*/ 	.byte	0x02
	.zero		1


	//----- nvinfo : EIATTR_EXTERNS
	.align		4
        /*0024*/ 	.byte	0x04, 0x0f
        /*0026*/ 	.short	(.L_27 - .L_26)


	//   ....[0]....
	.align		4
.L_26:
        /*0028*/ 	.word	index@(__assertfail)


	//----- nvinfo : EIATTR_ANNOTATIONS
	.align		4
.L_27:
        /*002c*/ 	.byte	0x04, 0x55
        /*002e*/ 	.short	(.L_29 - .L_28)


	//   ....[0]....
.L_28:
        /*0030*/ 	.word	0x00000001
        /*0034*/ 	.byte	0x20, 0x30, 0x00, 0x00, 0x01, 0x00, 0x00, 0x00, 0xe0, 0x32, 0x00, 0x00, 0x01, 0x00, 0x00, 0x00
        /* <DEDUP_REMOVED lines=2969> */
        /*b9d4*/ 	.byte	0x80, 0x1e, 0x03, 0x00


	//----- nvinfo : EIATTR_MERCURY_ISA_VERSION
	.align		4
.L_29:
        /*b9d8*/ 	.byte	0x03, 0x5f
        /*b9da*/ 	.short	0x0101


	//----- nvinfo : EIATTR_INT_WARP_WIDE_INSTR_OFFSETS
	.align		4
        /*b9dc*/ 	.byte	0x04, 0x31
        /*b9de*/ 	.short	(.L_31 - .L_30)


	//   ....[0]....
.L_30:
        /*b9e0*/ 	.word	0x00001310


	//   ....[1]....
        /*b9e4*/ 	.word	0x00001340


	//   ....[2]....
        /*b9e8*/ 	.word	0x00001440


	//   ....[3]....
        /*b9ec*/ 	.word	0x000014d0


	//   ....[4]....
        /*b9f0*/ 	.word	0x00001520


	//   ....[5]....
        /*b9f4*/ 	.word	0x00001560


	//   ....[6]....
        /*b9f8*/ 	.word	0x000015b0


	//   ....[7]....
        /*b9fc*/ 	.word	0x000015d0


	//----- nvinfo : EIATTR_COOP_GROUP_MASK_REGIDS
	.align		4
.L_31:
        /*ba00*/ 	.byte	0x04, 0x29
        /*ba02*/ 	.short	(.L_33 - .L_32)


	//   ....[0]....
.L_32:
        /*ba04*/ 	.word	0xffffffff


	//   ....[1]....
        /*ba08*/ 	.word	0xffffffff


	//   ....[2]....
        /*ba0c*/ 	.word	0xffffffff


	//   ....[3]....
        /*ba10*/ 	.word	0xffffffff


	//   ....[4]....
        /*ba14*/ 	.word	0xffffffff


	//   ....[5]....
        /*ba18*/ 	.word	0xffffffff


	//   ....[6]....
        /*ba1c*/ 	.word	0xffffffff


	//   ....[7]....
        /*ba20*/ 	.word	0xffffffff


	//   ....[8]....
        /*ba24*/ 	.word	0xffffffff


	//   ....[9]....
        /*ba28*/ 	.word	0xffffffff


	//   ....[10]....
        /*ba2c*/ 	.word	0xffffffff


	//   ....[11]....
        /*ba30*/ 	.word	0xffffffff


	//   ....[12]....
        /*ba34*/ 	.word	0xffffffff


	//   ....[13]....
        /*ba38*/ 	.word	0xffffffff


	//   ....[14]....
        /*ba3c*/ 	.word	0xffffffff


	//   ....[15]....
        /*ba40*/ 	.word	0xffffffff


	//   ....[16]....
        /*ba44*/ 	.word	0xffffffff


	//   ....[17]....
        /*ba48*/ 	.word	0xffffffff


	//   ....[18]....
        /*ba4c*/ 	.word	0xffffffff


	//   ....[19]....
        /*ba50*/ 	.word	0xffffffff


	//   ....[20]....
        /*ba54*/ 	.word	0xffffffff


	//   ....[21]....
        /*ba58*/ 	.word	0xffffffff


	//   ....[22]....
        /*ba5c*/ 	.word	0xffffffff


	//   ....[23]....
        /*ba60*/ 	.word	0xffffffff


	//   ....[24]....
        /*ba64*/ 	.word	0xffffffff


	//   ....[25]....
        /*ba68*/ 	.word	0xffffffff


	//   ....[26]....
        /*ba6c*/ 	.word	0xffffffff


	//   ....[27]....
        /*ba70*/ 	.word	0xffffffff


	//   ....[28]....
        /*ba74*/ 	.word	0xffffffff


	//   ....[29]....
        /*ba78*/ 	.word	0xffffffff


	//   ....[30]....
        /*ba7c*/ 	.word	0xffffffff


	//   ....[31]....
        /*ba80*/ 	.word	0xffffffff


	//   ....[32]....
        /*ba84*/ 	.word	0xffffffff


	//   ....[33]....
        /*ba88*/ 	.word	0xffffffff


	//   ....[34]....
        /*ba8c*/ 	.word	0xffffffff


	//   ....[35]....
        /*ba90*/ 	.word	0xffffffff


	//   ....[36]....
        /*ba94*/ 	.word	0xffffffff


	//   ....[37]....
        /*ba98*/ 	.word	0xffffffff


	//   ....[38]....
        /*ba9c*/ 	.word	0xffffffff


	//   ....[39]....
        /*baa0*/ 	.word	0xffffffff


	//   ....[40]....
        /*baa4*/ 	.word	0xffffffff


	//   ....[41]....
        /*baa8*/ 	.word	0xffffffff


	//   ....[42]....
        /*baac*/ 	.word	0xffffffff


	//   ....[43]....
        /*bab0*/ 	.word	0xffffffff


	//   ....[44]....
        /*bab4*/ 	.word	0xffffffff


	//   ....[45]....
        /*bab8*/ 	.word	0xffffffff


	//   ....[46]....
        /*babc*/ 	.word	0xffffffff


	//   ....[47]....
        /*bac0*/ 	.word	0xffffffff


	//   ....[48]....
        /*bac4*/ 	.word	0xffffffff


	//   ....[49]....
        /*bac8*/ 	.word	0xffffffff


	//   ....[50]....
        /*bacc*/ 	.word	0xffffffff


	//   ....[51]....
        /*bad0*/ 	.word	0xffffffff


	//   ....[52]....
        /*bad4*/ 	.word	0xffffffff


	//   ....[53]....
        /*bad8*/ 	.word	0xffffffff


	//   ....[54]....
        /*badc*/ 	.word	0xffffffff


	//   ....[55]....
        /*bae0*/ 	.word	0xffffffff


	//   ....[56]....
        /*bae4*/ 	.word	0xffffffff


	//   ....[57]....
        /*bae8*/ 	.word	0xffffffff


	//   ....[58]....
        /*baec*/ 	.word	0xffffffff


	//   ....[59]....
        /*baf0*/ 	.word	0xffffffff


	//   ....[60]....
        /*baf4*/ 	.word	0xffffffff


	//   ....[61]....
        /*baf8*/ 	.word	0xffffffff


	//   ....[62]....
        /*bafc*/ 	.word	0xffffffff


	//   ....[63]....
        /*bb00*/ 	.word	0xffffffff


	//   ....[64]....
        /*bb04*/ 	.word	0xffffffff


	//   ....[65]....
        /*bb08*/ 	.word	0xffffffff


	//   ....[66]....
        /*bb0c*/ 	.word	0xffffffff


	//   ....[67]....
        /*bb10*/ 	.word	0xffffffff


	//   ....[68]....
        /*bb14*/ 	.word	0xffffffff


	//   ....[69]....
        /*bb18*/ 	.word	0xffffffff


	//   ....[70]....
        /*bb1c*/ 	.word	0xffffffff


	//   ....[71]....
        /*bb20*/ 	.word	0xffffffff


	//   ....[72]....
        /*bb24*/ 	.word	0xffffffff


	//   ....[73]....
        /*bb28*/ 	.word	0xffffffff


	//   ....[74]....
        /*bb2c*/ 	.word	0xffffffff


	//   ....[75]....
        /*bb30*/ 	.word	0xffffffff


	//   ....[76]....
        /*bb34*/ 	.word	0xffffffff


	//   ....[77]....
        /*bb38*/ 	.word	0xffffffff


	//   ....[78]....
        /*bb3c*/ 	.word	0xffffffff


	//   ....[79]....
        /*bb40*/ 	.word	0x0500000f


	//----- nvinfo : EIATTR_COOP_GROUP_INSTR_OFFSETS
	.align		4
.L_33:
        /*bb44*/ 	.byte	0x04, 0x28
        /*bb46*/ 	.short	(.L_35 - .L_34)


	//   ....[0]....
.L_34:
        /*bb48*/ 	.word	0x000007f0


	//   ....[1]....
        /*bb4c*/ 	.word	0x000008a0


	//   ....[2]....
        /*bb50*/ 	.word	0x00000d30


	//   ....[3]....
        /*bb54*/ 	.word	0x00000f10


	//   ....[4]....
        /*bb58*/ 	.word	0x00001170


	//   ....[5]....
        /*bb5c*/ 	.word	0x000011b0


	//   ....[6]....
        /*bb60*/ 	.word	0x00001690


	//   ....[7]....
        /*bb64*/ 	.word	0x00001dd0


	//   ....[8]....
        /*bb68*/ 	.word	0x00001e00


	//   ....[9]....
        /*bb6c*/ 	.word	0x00001e80


	//   ....[10]....
        /*bb70*/ 	.word	0x00001e90


	//   ....[11]....
        /*bb74*/ 	.word	0x00001ed0


	//   ....[12]....
        /*bb78*/ 	.word	0x00001ef0


	//   ....[13]....
        /*bb7c*/ 	.word	0x00001f30


	//   ....[14]....
        /*bb80*/ 	.word	0x00001f50


	//   ....[15]....
        /*bb84*/ 	.word	0x00001f90


	//   ....[16]....
        /*bb88*/ 	.word	0x00001fb0


	//   ....[17]....
        /*bb8c*/ 	.word	0x00002020


	//   ....[18]....
        /*bb90*/ 	.word	0x00002140


	//   ....[19]....
        /*bb94*/ 	.word	0x000021c0


	//   ....[20]....
        /*bb98*/ 	.word	0x000027a0


	//   ....[21]....
        /*bb9c*/ 	.word	0x000027b0


	//   ....[22]....
        /*bba0*/ 	.word	0x00002800


	//   ....[23]....
        /*bba4*/ 	.word	0x00002810


	//   ....[24]....
        /*bba8*/ 	.word	0x00002860


	//   ....[25]....
        /*bbac*/ 	.word	0x00002870


	//   ....[26]....
        /*bbb0*/ 	.word	0x000028c0


	//   ....[27]....
        /*bbb4*/ 	.word	0x000028d0


	//   ....[28]....
        /*bbb8*/ 	.word	0x00002920


	//   ....[29]....
        /*bbbc*/ 	.word	0x00002930


	//   ....[30]....
        /*bbc0*/ 	.word	0x000029c0


	//   ....[31]....
        /*bbc4*/ 	.word	0x00002a30


	//   ....[32]....
        /*bbc8*/ 	.word	0x00002ac0


	//   ....[33]....
        /*bbcc*/ 	.word	0x00002ae0


	//   ....[34]....
        /*bbd0*/ 	.word	0x00002af0


	//   ....[35]....
        /*bbd4*/ 	.word	0x00002b00


	//   ....[36]....
        /*bbd8*/ 	.word	0x00002b10


	//   ....[37]....
        /*bbdc*/ 	.word	0x00002b20


	//   ....[38]....
        /*bbe0*/ 	.word	0x000033d0


	//   ....[39]....
        /*bbe4*/ 	.word	0x00003670


	//   ....[40]....
        /*bbe8*/ 	.word	0x000039e0


	//   ....[41]....
        /*bbec*/ 	.word	0x0002c940


	//   ....[42]....
        /*bbf0*/ 	.word	0x0002cd60


	//   ....[43]....
        /*bbf4*/ 	.word	0x0002d100


	//   ....[44]....
        /*bbf8*/ 	.word	0x00030280


	//   ....[45]....
        /*bbfc*/ 	.word	0x000309b0


	//   ....[46]....
        /*bc00*/ 	.word	0x00030e80


	//   ....[47]....
        /*bc04*/ 	.word	0x00031d10


	//   ....[48]....
        /*bc08*/ 	.word	0x00032ad0


	//   ....[49]....
        /*bc0c*/ 	.word	0x00032af0


	//   ....[50]....
        /*bc10*/ 	.word	0x00032b40


	//   ....[51]....
        /*bc14*/ 	.word	0x00032b60


	//   ....[52]....
        /*bc18*/ 	.word	0x00032ba0


	//   ....[53]....
        /*bc1c*/ 	.word	0x00032bd0


	//   ....[54]....
        /*bc20*/ 	.word	0x00032c10


	//   ....[55]....
        /*bc24*/ 	.word	0x00032c40


	//   ....[56]....
        /*bc28*/ 	.word	0x00032c80


	//   ....[57]....
        /*bc2c*/ 	.word	0x00032cb0


	//   ....[58]....
        /*bc30*/ 	.word	0x00032d40


	//   ....[59]....
        /*bc34*/ 	.word	0x00032e60


	//   ....[60]....
        /*bc38*/ 	.word	0x00032e80


	//   ....[61]....
        /*bc3c*/ 	.word	0x000334e0


	//   ....[62]....
        /*bc40*/ 	.word	0x000334f0


	//   ....[63]....
        /*bc44*/ 	.word	0x00033540


	//   ....[64]....
        /*bc48*/ 	.word	0x00033550


	//   ....[65]....
        /*bc4c*/ 	.word	0x000335a0


	//   ....[66]....
        /*bc50*/ 	.word	0x000335b0


	//   ....[67]....
        /*bc54*/ 	.word	0x00033600


	//   ....[68]....
        /*bc58*/ 	.word	0x00033610


	//   ....[69]....
        /*bc5c*/ 	.word	0x00033660


	//   ....[70]....
        /*bc60*/ 	.word	0x00033670


	//   ....[71]....
        /*bc64*/ 	.word	0x00033700


	//   ....[72]....
        /*bc68*/ 	.word	0x00033770


	//   ....[73]....
        /*bc6c*/ 	.word	0x00033800


	//   ....[74]....
        /*bc70*/ 	.word	0x00033820


	//   ....[75]....
        /*bc74*/ 	.word	0x00033830


	//   ....[76]....
        /*bc78*/ 	.word	0x00033840


	//   ....[77]....
        /*bc7c*/ 	.word	0x00033850


	//   ....[78]....
        /*bc80*/ 	.word	0x00033860


	//   ....[79]....
        /*bc84*/ 	.word	0x00036330


	//----- nvinfo : EIATTR_REG_RECONFIG
	.align		4
.L_35:
        /*bc88*/ 	.byte	0x01, 0x54
	.zero		2


	//----- nvinfo : EIATTR_SYSCALL_OFFSETS
	.align		4
        /*bc8c*/ 	.byte	0x04, 0x46
        /*bc8e*/ 	.short	(.L_37 - .L_36)


	//   ....[0]....
.L_36:
        /*bc90*/ 	.word	0x0001f730


	//   ....[1]....
        /*bc94*/ 	.word	0x0001f820


	//----- nvinfo : EIATTR_MBARRIER_INSTR_OFFSETS
	.align		4
.L_37:
        /*bc98*/ 	.byte	0x04, 0x39
        /*bc9a*/ 	.short	(.L_39 - .L_38)


	//   ....[0]....
.L_38:
        /*bc9c*/ 	.word	0x00000c10
        /*bca0*/ 	.word	0x000000ff
        /*bca4*/ 	.word	0x00034400
        /*bca8*/ 	.short	0x0100
        /*bcaa*/ 	.byte	0x0b
	.zero		1


	//   ....[1]....
        /*bcac*/ 	.word	0x00000c20
        /*bcb0*/ 	.word	0x000000ff
        /*bcb4*/ 	.word	0x00034440
        /*bcb8*/ 	.short	0x0100
        /*bcba*/ 	.byte	0x0b
	.zero		1


	//   ....[2]....
        /*bcbc*/ 	.word	0x00000c30
        /*bcc0*/ 	.word	0x000000ff
        /*bcc4*/ 	.word	0x00034408
        /*bcc8*/ 	.short	0x0100
        /*bcca*/ 	.byte	0x0b
	.zero		1


	//   ....[3]....
        /*bccc*/ 	.word	0x00000c40
        /*bcd0*/ 	.word	0x000000ff
        /*bcd4*/ 	.word	0x00034448
        /*bcd8*/ 	.short	0x0100
        /*bcda*/ 	.byte	0x0b
	.zero		1


	//   ....[4]....
        /*bcdc*/ 	.word	0x00000c50
        /*bce0*/ 	.word	0x000000ff
        /*bce4*/ 	.word	0x00034410
        /*bce8*/ 	.short	0x0100
        /*bcea*/ 	.byte	0x0b
	.zero		1


	//   ....[5]....
        /*bcec*/ 	.word	0x00000c60
        /*bcf0*/ 	.word	0x000000ff
        /*bcf4*/ 	.word	0x00034450
        /*bcf8*/ 	.short	0x0100
        /*bcfa*/ 	.byte	0x0b
	.zero		1


	//   ....[6]....
        /*bcfc*/ 	.word	0x00000c70
        /*bd00*/ 	.word	0x000000ff
        /*bd04*/ 	.word	0x00034418
        /*bd08*/ 	.short	0x0100
        /*bd0a*/ 	.byte	0x0b
	.zero		1


	//   ....[7]....
        /*bd0c*/ 	.word	0x00000c80
        /*bd10*/ 	.word	0x000000ff
        /*bd14*/ 	.word	0x00034458
        /*bd18*/ 	.short	0x0100
        /*bd1a*/ 	.byte	0x0b
	.zero		1


	//   ....[8]....
        /*bd1c*/ 	.word	0x00000c90
        /*bd20*/ 	.word	0x000000ff
        /*bd24*/ 	.word	0x00034420
        /*bd28*/ 	.short	0x0100
        /*bd2a*/ 	.byte	0x0b
	.zero		1


	//   ....[9]....
        /*bd2c*/ 	.word	0x00000ca0
        /*bd30*/ 	.word	0x000000ff
        /*bd34*/ 	.word	0x00034460
        /*bd38*/ 	.short	0x0100
        /*bd3a*/ 	.byte	0x0b
	.zero		1


	//   ....[10]....
        /*bd3c*/ 	.word	0x00000cb0
        /*bd40*/ 	.word	0x000000ff
        /*bd44*/ 	.word	0x00034428
        /*bd48*/ 	.short	0x0100
        /*bd4a*/ 	.byte	0x0b
	.zero		1


	//   ....[11]....
        /*bd4c*/ 	.word	0x00000cc0
        /*bd50*/ 	.word	0x000000ff
        /*bd54*/ 	.word	0x00034468
        /*bd58*/ 	.short	0x0100
        /*bd5a*/ 	.byte	0x0b
	.zero		1


	//   ....[12]....
        /*bd5c*/ 	.word	0x00000cd0
        /*bd60*/ 	.word	0x000000ff
        /*bd64*/ 	.word	0x00034430
        /*bd68*/ 	.short	0x0100
        /*bd6a*/ 	.byte	0x0b
	.zero		1


	//   ....[13]....
        /*bd6c*/ 	.word	0x00000ce0
        /*bd70*/ 	.word	0x000000ff
        /*bd74*/ 	.word	0x00034470
        /*bd78*/ 	.short	0x0100
        /*bd7a*/ 	.byte	0x0b
	.zero		1


	//   ....[14]....
        /*bd7c*/ 	.word	0x00000cf0
        /*bd80*/ 	.word	0x000000ff
        /*bd84*/ 	.word	0x00034438
        /*bd88*/ 	.short	0x0100
        /*bd8a*/ 	.byte	0x0b
	.zero		1


	//   ....[15]....
        /*bd8c*/ 	.word	0x00000d00
        /*bd90*/ 	.word	0x000000ff
        /*bd94*/ 	.word	0x00034478
        /*bd98*/ 	.short	0x0100
        /*bd9a*/ 	.byte	0x0b
	.zero		1


	//   ....[16]....
        /*bd9c*/ 	.word	0x00000ea0
        /*bda0*/ 	.word	0x000000ff
        /*bda4*/ 	.word	0x00034480
        /*bda8*/ 	.short	0x0100
        /*bdaa*/ 	.byte	0x0b
	.zero		1


	//   ....[17]....
        /*bdac*/ 	.word	0x00000eb0
        /*bdb0*/ 	.word	0x000000ff
        /*bdb4*/ 	.word	0x00034498
        /*bdb8*/ 	.short	0x0100
        /*bdba*/ 	.byte	0x0b
	.zero		1


	//   ....[18]....
        /*bdbc*/ 	.word	0x00000ec0
        /*bdc0*/ 	.word	0x000000ff
        /*bdc4*/ 	.word	0x00034488
        /*bdc8*/ 	.short	0x0100
        /*bdca*/ 	.byte	0x0b
	.zero		1


	//   ....[19]....
        /*bdcc*/ 	.word	0x00000ed0
        /*bdd0*/ 	.word	0x000000ff
        /*bdd4*/ 	.word	0x000344a0
        /*bdd8*/ 	.short	0x0100
        /*bdda*/ 	.byte	0x0b
	.zero		1


	//   ....[20]....
        /*bddc*/ 	.word	0x00000ee0
        /*bde0*/ 	.word	0x000000ff
        /*bde4*/ 	.word	0x00034490
        /*bde8*/ 	.short	0x0100
        /*bdea*/ 	.byte	0x0b
	.zero		1


	//   ....[21]....
        /*bdec*/ 	.word	0x00000ef0
        /*bdf0*/ 	.word	0x000000ff
        /*bdf4*/ 	.word	0x000344a8
        /*bdf8*/ 	.short	0x0100
        /*bdfa*/ 	.byte	0x0b
	.zero		1


	//   ....[22]....
        /*bdfc*/ 	.word	0x000010e0
        /*be00*/ 	.word	0x000000ff
        /*be04*/ 	.word	0x000344b0
        /*be08*/ 	.short	0x0100
        /*be0a*/ 	.byte	0x06
	.zero		1


	//   ....[23]....
        /*be0c*/ 	.word	0x000010f0
        /*be10*/ 	.word	0x000000ff
        /*be14*/ 	.word	0x000344d0
        /*be18*/ 	.short	0x0100
        /*be1a*/ 	.byte	0x06
	.zero		1


	//   ....[24]....
        /*be1c*/ 	.word	0x00001100
        /*be20*/ 	.word	0x000000ff
        /*be24*/ 	.word	0x000344b8
        /*be28*/ 	.short	0x0100
        /*be2a*/ 	.byte	0x06
	.zero		1


	//   ....[25]....
        /*be2c*/ 	.word	0x00001110
        /*be30*/ 	.word	0x000000ff
        /*be34*/ 	.word	0x000344d8
        /*be38*/ 	.short	0x0100
        /*be3a*/ 	.byte	0x06
	.zero		1


	//   ....[26]....
        /*be3c*/ 	.word	0x00001120
        /*be40*/ 	.word	0x000000ff
        /*be44*/ 	.word	0x000344c0
        /*be48*/ 	.short	0x0100
        /*be4a*/ 	.byte	0x06
	.zero		1


	//   ....[27]....
        /*be4c*/ 	.word	0x00001130
        /*be50*/ 	.word	0x000000ff
        /*be54*/ 	.word	0x000344e0
        /*be58*/ 	.short	0x0100
        /*be5a*/ 	.byte	0x06
	.zero		1


	//   ....[28]....
        /*be5c*/ 	.word	0x00001140
        /*be60*/ 	.word	0x000000ff
        /*be64*/ 	.word	0x000344c8
        /*be68*/ 	.short	0x0100
        /*be6a*/ 	.byte	0x06
	.zero		1


	//   ....[29]....
        /*be6c*/ 	.word	0x00001150
        /*be70*/ 	.word	0x000000ff
        /*be74*/ 	.word	0x000344e8
        /*be78*/ 	.short	0x0100
        /*be7a*/ 	.byte	0x06
	.zero		1


	//   ....[30]....
        /*be7c*/ 	.word	0x00001510
        /*be80*/ 	.word	0x000000ff
        /*be84*/ 	.word	0x000344f0
        /*be88*/ 	.short	0x0100
        /*be8a*/ 	.byte	0x06
	.zero		1


	//   ....[31]....
        /*be8c*/ 	.word	0x00001550
        /*be90*/ 	.word	0x000000ff
        /*be94*/ 	.word	0x000344f8
        /*be98*/ 	.short	0x0100
        /*be9a*/ 	.byte	0x06
	.zero		1


	//   ....[32]....
        /*be9c*/ 	.word	0x000015a0
        /*bea0*/ 	.word	0x000000ff
        /*bea4*/ 	.word	0x00034500
        /*bea8*/ 	.short	0x0100
        /*beaa*/ 	.byte	0x0b
	.zero		1


	//   ....[33]....
        /*beac*/ 	.word	0x000015c0
        /*beb0*/ 	.word	0x000000ff
        /*beb4*/ 	.word	0x00034508
        /*beb8*/ 	.short	0x0100
        /*beba*/ 	.byte	0x0b
	.zero		1


	//   ....[34]....
        /*bebc*/ 	.word	0x00001630
        /*bec0*/ 	.word	0x000000ff
        /*bec4*/ 	.word	0x00034510
        /*bec8*/ 	.short	0x0100
        /*beca*/ 	.byte	0x0b
	.zero		1


	//   ....[35]....
        /*becc*/ 	.word	0x00001640
        /*bed0*/ 	.word	0x000000ff
        /*bed4*/ 	.word	0x00034518
        /*bed8*/ 	.short	0x0100
        /*beda*/ 	.byte	0x0b
	.zero		1


	//   ....[36]....
        /*bedc*/ 	.word	0x00003140
        /*bee0*/ 	.word	0x000000ff
        /*bee4*/ 	.word	0x00034400
        /*bee8*/ 	.short	0x010a
        /*beea*/ 	.byte	0x0b
	.zero		1


	//   ....[37]....
        /*beec*/ 	.word	0x00003220
        /*bef0*/ 	.word	0x000000ff
        /*bef4*/ 	.word	0x00000000
        /*bef8*/ 	.short	0x0101
        /*befa*/ 	.byte	0x0b
	.zero		1


	//   ....[38]....
        /*befc*/ 	.word	0x00003e20
        /*bf00*/ 	.word	0x00000008
        /*bf04*/ 	.word	0x00000000
        /*bf08*/ 	.short	0x010a
        /*bf0a*/ 	.byte	0x32
	.zero		1


	//   ....[39]....
        /*bf0c*/ 	.word	0x00005b50
        /*bf10*/ 	.word	0x000000ff
        /*bf14*/ 	.word	0x00034480
        /*bf18*/ 	.short	0x010a
        /*bf1a*/ 	.byte	0x04
	.zero		1


	//   ....[40]....
        /*bf1c*/ 	.word	0x00005b90
        /*bf20*/ 	.word	0x000000ff
        /*bf24*/ 	.word	0x00034480
        /*bf28*/ 	.short	0x010a
        /*bf2a*/ 	.byte	0x04
	.zero		1


	//   ....[41]....
        /*bf2c*/ 	.word	0x000114f0
        /*bf30*/ 	.word	0x000000ff
        /*bf34*/ 	.word	0x00034480
        /*bf38*/ 	.short	0x010a
        /*bf3a*/ 	.byte	0x06
	.zero		1


	//   ....[42]....
        /*bf3c*/ 	.word	0x00011530
        /*bf40*/ 	.word	0x000000ff
        /*bf44*/ 	.word	0x00034480
        /*bf48*/ 	.short	0x010a
        /*bf4a*/ 	.byte	0x06
	.zero		1


	//   ....[43]....
        /*bf4c*/ 	.word	0x0001f210
        /*bf50*/ 	.word	0x00000004
        /*bf54*/ 	.word	0x00000000
        /*bf58*/ 	.short	0x0101
        /*bf5a*/ 	.byte	0x3f
	.zero		1


	//   ....[44]....
        /*bf5c*/ 	.word	0x0001f320
        /*bf60*/ 	.word	0x00000000
        /*bf64*/ 	.word	0x00000000
        /*bf68*/ 	.short	0x0101
        /*bf6a*/ 	.byte	0x31
	.zero		1


	//   ....[45]....
        /*bf6c*/ 	.word	0x0001f410
        /*bf70*/ 	.word	0x00000000
        /*bf74*/ 	.word	0x00000000
        /*bf78*/ 	.short	0x0101
        /*bf7a*/ 	.byte	0x3f
	.zero		1


	//   ....[46]....
        /*bf7c*/ 	.word	0x0001f470
        /*bf80*/ 	.word	0x00000008
        /*bf84*/ 	.word	0x00000010
        /*bf88*/ 	.short	0x010a
        /*bf8a*/ 	.byte	0x32
	.zero		1


	//   ....[47]....
        /*bf8c*/ 	.word	0x0001fbc0
        /*bf90*/ 	.word	0x000000ff
        /*bf94*/ 	.word	0x000344b0
        /*bf98*/ 	.short	0x010a
        /*bf9a*/ 	.byte	0x2f
	.zero		1


	//   ....[48]....
        /*bf9c*/ 	.word	0x000202a0
        /*bfa0*/ 	.word	0x000000ff
        /*bfa4*/ 	.word	0x000344b8
        /*bfa8*/ 	.short	0x010a
        /*bfaa*/ 	.byte	0x2f
	.zero		1


	//   ....[49]....
        /*bfac*/ 	.word	0x000208f0
        /*bfb0*/ 	.word	0x000000ff
        /*bfb4*/ 	.word	0x00000000
        /*bfb8*/ 	.short	0x0101
        /*bfba*/ 	.byte	0x04
	.zero		1


	//   ....[50]....
        /*bfbc*/ 	.word	0x00020920
        /*bfc0*/ 	.word	0x000000ff
        /*bfc4*/ 	.word	0x000344c0
        /*bfc8*/ 	.short	0x010a
        /*bfca*/ 	.byte	0x2f
	.zero		1


	//   ....[51]....
        /*bfcc*/ 	.word	0x00020f70
        /*bfd0*/ 	.word	0x000000ff
        /*bfd4*/ 	.word	0x00000000
        /*bfd8*/ 	.short	0x0101
        /*bfda*/ 	.byte	0x05
	.zero		1


	//   ....[52]....
        /*bfdc*/ 	.word	0x00020fa0
        /*bfe0*/ 	.word	0x000000ff
        /*bfe4*/ 	.word	0x000344c8
        /*bfe8*/ 	.short	0x010a
        /*bfea*/ 	.byte	0x2f
	.zero		1


	//   ....[53]....
        /*bfec*/ 	.word	0x000214f0
        /*bff0*/ 	.word	0x000000ff
        /*bff4*/ 	.word	0x00000000
        /*bff8*/ 	.short	0x0101
        /*bffa*/ 	.byte	0x06
	.zero		1


	//   ....[54]....
        /*bffc*/ 	.word	0x00021540
        /*c000*/ 	.word	0x000000ff
        /*c004*/ 	.word	0x000344b0
        /*c008*/ 	.short	0x010a
        /*c00a*/ 	.byte	0x2f
	.zero		1


	//   ....[55]....
        /*c00c*/ 	.word	0x00021b90
        /*c010*/ 	.word	0x000000ff
        /*c014*/ 	.word	0x00000000
        /*c018*/ 	.short	0x0101
        /*c01a*/ 	.byte	0x07
	.zero		1


	//   ....[56]....
        /*c01c*/ 	.word	0x00021bc0
        /*c020*/ 	.word	0x000000ff
        /*c024*/ 	.word	0x000344b8
        /*c028*/ 	.short	0x010a
        /*c02a*/ 	.byte	0x2f
	.zero		1


	//   ....[57]....
        /*c02c*/ 	.word	0x000221f0
        /*c030*/ 	.word	0x000000ff
        /*c034*/ 	.word	0x00000000
        /*c038*/ 	.short	0x0101
        /*c03a*/ 	.byte	0x04
	.zero		1


	//   ....[58]....
        /*c03c*/ 	.word	0x00022220
        /*c040*/ 	.word	0x000000ff
        /*c044*/ 	.word	0x000344c0
        /*c048*/ 	.short	0x010a
        /*c04a*/ 	.byte	0x2f
	.zero		1


	//   ....[59]....
        /*c04c*/ 	.word	0x00022850
        /*c050*/ 	.word	0x000000ff
        /*c054*/ 	.word	0x00000000
        /*c058*/ 	.short	0x0101
        /*c05a*/ 	.byte	0x05
	.zero		1


	//   ....[60]....
        /*c05c*/ 	.word	0x00022880
        /*c060*/ 	.word	0x000000ff
        /*c064*/ 	.word	0x000344c8
        /*c068*/ 	.short	0x010a
        /*c06a*/ 	.byte	0x2f
	.zero		1


	//   ....[61]....
        /*c06c*/ 	.word	0x00022db0
        /*c070*/ 	.word	0x000000ff
        /*c074*/ 	.word	0x00000000
        /*c078*/ 	.short	0x0101
        /*c07a*/ 	.byte	0x06
	.zero		1


	//   ....[62]....
        /*c07c*/ 	.word	0x00022de0
        /*c080*/ 	.word	0x000000ff
        /*c084*/ 	.word	0x000344b0
        /*c088*/ 	.short	0x010a
        /*c08a*/ 	.byte	0x2f
	.zero		1


	//   ....[63]....
        /*c08c*/ 	.word	0x00023410
        /*c090*/ 	.word	0x000000ff
        /*c094*/ 	.word	0x00000000
        /*c098*/ 	.short	0x0101
        /*c09a*/ 	.byte	0x07
	.zero		1


	//   ....[64]....
        /*c09c*/ 	.word	0x00023440
        /*c0a0*/ 	.word	0x000000ff
        /*c0a4*/ 	.word	0x000344b8
        /*c0a8*/ 	.short	0x010a
        /*c0aa*/ 	.byte	0x2f
	.zero		1


	//   ....[65]....
        /*c0ac*/ 	.word	0x00023a70
        /*c0b0*/ 	.word	0x000000ff
        /*c0b4*/ 	.word	0x00000000
        /*c0b8*/ 	.short	0x0101
        /*c0ba*/ 	.byte	0x04
	.zero		1


	//   ....[66]....
        /*c0bc*/ 	.word	0x00023aa0
        /*c0c0*/ 	.word	0x000000ff
        /*c0c4*/ 	.word	0x000344c0
        /*c0c8*/ 	.short	0x010a
        /*c0ca*/ 	.byte	0x2f
	.zero		1


	//   ....[67]....
        /*c0cc*/ 	.word	0x000240d0
        /*c0d0*/ 	.word	0x000000ff
        /*c0d4*/ 	.word	0x00000000
        /*c0d8*/ 	.short	0x0101
        /*c0da*/ 	.byte	0x05
	.zero		1


	//   ....[68]....
        /*c0dc*/ 	.word	0x00024100
        /*c0e0*/ 	.word	0x000000ff
        /*c0e4*/ 	.word	0x000344c8
        /*c0e8*/ 	.short	0x010a
        /*c0ea*/ 	.byte	0x2f
	.zero		1


	//   ....[69]....
        /*c0ec*/ 	.word	0x00024630
        /*c0f0*/ 	.word	0x000000ff
        /*c0f4*/ 	.word	0x00000000
        /*c0f8*/ 	.short	0x0101
        /*c0fa*/ 	.byte	0x06
	.zero		1


	//   ....[70]....
        /*c0fc*/ 	.word	0x00024660
        /*c100*/ 	.word	0x000000ff
        /*c104*/ 	.word	0x000344b0
        /*c108*/ 	.short	0x010a
        /*c10a*/ 	.byte	0x2f
	.zero		1


	//   ....[71]....
        /*c10c*/ 	.word	0x00024c90
        /*c110*/ 	.word	0x000000ff
        /*c114*/ 	.word	0x00000000
        /*c118*/ 	.short	0x0101
        /*c11a*/ 	.byte	0x07
	.zero		1


	//   ....[72]....
        /*c11c*/ 	.word	0x00024cc0
        /*c120*/ 	.word	0x000000ff
        /*c124*/ 	.word	0x000344b8
        /*c128*/ 	.short	0x010a
        /*c12a*/ 	.byte	0x2f
	.zero		1


	//   ....[73]....
        /*c12c*/ 	.word	0x000252f0
        /*c130*/ 	.word	0x000000ff
        /*c134*/ 	.word	0x00000000
        /*c138*/ 	.short	0x0101
        /*c13a*/ 	.byte	0x04
	.zero		1


	//   ....[74]....
        /*c13c*/ 	.word	0x00025320
        /*c140*/ 	.word	0x000000ff
        /*c144*/ 	.word	0x000344c0
        /*c148*/ 	.short	0x010a
        /*c14a*/ 	.byte	0x2f
	.zero		1


	//   ....[75]....
        /*c14c*/ 	.word	0x00025950
        /*c150*/ 	.word	0x000000ff
        /*c154*/ 	.word	0x00000000
        /*c158*/ 	.short	0x0101
        /*c15a*/ 	.byte	0x05
	.zero		1


	//   ....[76]....
        /*c15c*/ 	.word	0x00025980
        /*c160*/ 	.word	0x000000ff
        /*c164*/ 	.word	0x000344c8
        /*c168*/ 	.short	0x010a
        /*c16a*/ 	.byte	0x2f
	.zero		1


	//   ....[77]....
        /*c16c*/ 	.word	0x00025eb0
        /*c170*/ 	.word	0x000000ff
        /*c174*/ 	.word	0x00000000
        /*c178*/ 	.short	0x0101
        /*c17a*/ 	.byte	0x06
	.zero		1


	//   ....[78]....
        /*c17c*/ 	.word	0x00025ee0
        /*c180*/ 	.word	0x000000ff
        /*c184*/ 	.word	0x000344b0
        /*c188*/ 	.short	0x010a
        /*c18a*/ 	.byte	0x2f
	.zero		1


	//   ....[79]....
        /*c18c*/ 	.word	0x00026510
        /*c190*/ 	.word	0x000000ff
        /*c194*/ 	.word	0x00000000
        /*c198*/ 	.short	0x0101
        /*c19a*/ 	.byte	0x07
	.zero		1


	//   ....[80]....
        /*c19c*/ 	.word	0x00026540
        /*c1a0*/ 	.word	0x000000ff
        /*c1a4*/ 	.word	0x000344b8
        /*c1a8*/ 	.short	0x010a
        /*c1aa*/ 	.byte	0x2f
	.zero		1


	//   ....[81]....
        /*c1ac*/ 	.word	0x00026b70
        /*c1b0*/ 	.word	0x000000ff
        /*c1b4*/ 	.word	0x00000000
        /*c1b8*/ 	.short	0x0101
        /*c1ba*/ 	.byte	0x04
	.zero		1


	//   ....[82]....
        /*c1bc*/ 	.word	0x00026ba0
        /*c1c0*/ 	.word	0x000000ff
        /*c1c4*/ 	.word	0x000344c0
        /*c1c8*/ 	.short	0x010a
        /*c1ca*/ 	.byte	0x2f
	.zero		1


	//   ....[83]....
        /*c1cc*/ 	.word	0x000271d0
        /*c1d0*/ 	.word	0x000000ff
        /*c1d4*/ 	.word	0x00000000
        /*c1d8*/ 	.short	0x0101
        /*c1da*/ 	.byte	0x05
	.zero		1


	//   ....[84]....
        /*c1dc*/ 	.word	0x00027200
        /*c1e0*/ 	.word	0x000000ff
        /*c1e4*/ 	.word	0x000344c8
        /*c1e8*/ 	.short	0x010a
        /*c1ea*/ 	.byte	0x2f
	.zero		1


	//   ....[85]....
        /*c1ec*/ 	.word	0x00027730
        /*c1f0*/ 	.word	0x000000ff
        /*c1f4*/ 	.word	0x00000000
        /*c1f8*/ 	.short	0x0101
        /*c1fa*/ 	.byte	0x06
	.zero		1


	//   ....[86]....
        /*c1fc*/ 	.word	0x00027760
        /*c200*/ 	.word	0x000000ff
        /*c204*/ 	.word	0x000344b0
        /*c208*/ 	.short	0x010a
        /*c20a*/ 	.byte	0x2f
	.zero		1


	//   ....[87]....
        /*c20c*/ 	.word	0x00027d90
        /*c210*/ 	.word	0x000000ff
        /*c214*/ 	.word	0x00000000
        /*c218*/ 	.short	0x0101
        /*c21a*/ 	.byte	0x07
	.zero		1


	//   ....[88]....
        /*c21c*/ 	.word	0x00027dc0
        /*c220*/ 	.word	0x000000ff
        /*c224*/ 	.word	0x000344b8
        /*c228*/ 	.short	0x010a
        /*c22a*/ 	.byte	0x2f
	.zero		1


	//   ....[89]....
        /*c22c*/ 	.word	0x000283f0
        /*c230*/ 	.word	0x000000ff
        /*c234*/ 	.word	0x00000000
        /*c238*/ 	.short	0x0101
        /*c23a*/ 	.byte	0x04
	.zero		1


	//   ....[90]....
        /*c23c*/ 	.word	0x00028420
        /*c240*/ 	.word	0x000000ff
        /*c244*/ 	.word	0x000344c0
        /*c248*/ 	.short	0x010a
        /*c24a*/ 	.byte	0x2f
	.zero		1


	//   ....[91]....
        /*c24c*/ 	.word	0x00028a50
        /*c250*/ 	.word	0x000000ff
        /*c254*/ 	.word	0x00000000
        /*c258*/ 	.short	0x0101
        /*c25a*/ 	.byte	0x05
	.zero		1


	//   ....[92]....
        /*c25c*/ 	.word	0x00028a80
        /*c260*/ 	.word	0x000000ff
        /*c264*/ 	.word	0x000344c8
        /*c268*/ 	.short	0x010a
        /*c26a*/ 	.byte	0x2f
	.zero		1


	//   ....[93]....
        /*c26c*/ 	.word	0x00028fb0
        /*c270*/ 	.word	0x000000ff
        /*c274*/ 	.word	0x00000000
        /*c278*/ 	.short	0x0101
        /*c27a*/ 	.byte	0x06
	.zero		1


	//   ....[94]....
        /*c27c*/ 	.word	0x00028fe0
        /*c280*/ 	.word	0x000000ff
        /*c284*/ 	.word	0x000344b0
        /*c288*/ 	.short	0x010a
        /*c28a*/ 	.byte	0x2f
	.zero		1


	//   ....[95]....
        /*c28c*/ 	.word	0x00029610
        /*c290*/ 	.word	0x000000ff
        /*c294*/ 	.word	0x00000000
        /*c298*/ 	.short	0x0101
        /*c29a*/ 	.byte	0x07
	.zero		1


	//   ....[96]....
        /*c29c*/ 	.word	0x00029640
        /*c2a0*/ 	.word	0x000000ff
        /*c2a4*/ 	.word	0x000344b8
        /*c2a8*/ 	.short	0x010a
        /*c2aa*/ 	.byte	0x2f
	.zero		1


	//   ....[97]....
        /*c2ac*/ 	.word	0x00029c70
        /*c2b0*/ 	.word	0x000000ff
        /*c2b4*/ 	.word	0x00000000
        /*c2b8*/ 	.short	0x0101
        /*c2ba*/ 	.byte	0x04
	.zero		1


	//   ....[98]....
        /*c2bc*/ 	.word	0x00029ca0
        /*c2c0*/ 	.word	0x000000ff
        /*c2c4*/ 	.word	0x000344c0
        /*c2c8*/ 	.short	0x010a
        /*c2ca*/ 	.byte	0x2f
	.zero		1


	//   ....[99]....
        /*c2cc*/ 	.word	0x0002a2d0
        /*c2d0*/ 	.word	0x000000ff
        /*c2d4*/ 	.word	0x00000000
        /*c2d8*/ 	.short	0x0101
        /*c2da*/ 	.byte	0x05
	.zero		1


	//   ....[100]....
        /*c2dc*/ 	.word	0x0002a300
        /*c2e0*/ 	.word	0x000000ff
        /*c2e4*/ 	.word	0x000344c8
        /*c2e8*/ 	.short	0x010a
        /*c2ea*/ 	.byte	0x2f
	.zero		1


	//   ....[101]....
        /*c2ec*/ 	.word	0x0002a830
        /*c2f0*/ 	.word	0x000000ff
        /*c2f4*/ 	.word	0x00000000
        /*c2f8*/ 	.short	0x0101
        /*c2fa*/ 	.byte	0x06
	.zero		1


	//   ....[102]....
        /*c2fc*/ 	.word	0x0002a860
        /*c300*/ 	.word	0x000000ff
        /*c304*/ 	.word	0x000344b0
        /*c308*/ 	.short	0x010a
        /*c30a*/ 	.byte	0x2f
	.zero		1


	//   ....[103]....
        /*c30c*/ 	.word	0x0002ae90
        /*c310*/ 	.word	0x000000ff
        /*c314*/ 	.word	0x00000000
        /*c318*/ 	.short	0x0101
        /*c31a*/ 	.byte	0x07
	.zero		1


	//   ....[104]....
        /*c31c*/ 	.word	0x0002aec0
        /*c320*/ 	.word	0x000000ff
        /*c324*/ 	.word	0x000344b8
        /*c328*/ 	.short	0x010a
        /*c32a*/ 	.byte	0x2f
	.zero		1


	//   ....[105]....
        /*c32c*/ 	.word	0x0002b4f0
        /*c330*/ 	.word	0x000000ff
        /*c334*/ 	.word	0x00000000
        /*c338*/ 	.short	0x0101
        /*c33a*/ 	.byte	0x04
	.zero		1


	//   ....[106]....
        /*c33c*/ 	.word	0x0002b520
        /*c340*/ 	.word	0x000000ff
        /*c344*/ 	.word	0x000344c0
        /*c348*/ 	.short	0x010a
        /*c34a*/ 	.byte	0x2f
	.zero		1


	//   ....[107]....
        /*c34c*/ 	.word	0x0002bb50
        /*c350*/ 	.word	0x000000ff
        /*c354*/ 	.word	0x00000000
        /*c358*/ 	.short	0x0101
        /*c35a*/ 	.byte	0x05
	.zero		1


	//   ....[108]....
        /*c35c*/ 	.word	0x0002bb80
        /*c360*/ 	.word	0x000000ff
        /*c364*/ 	.word	0x000344c8
        /*c368*/ 	.short	0x010a
        /*c36a*/ 	.byte	0x2f
	.zero		1


	//   ....[109]....
        /*c36c*/ 	.word	0x0002c0c0
        /*c370*/ 	.word	0x000000ff
        /*c374*/ 	.word	0x00000000
        /*c378*/ 	.short	0x0101
        /*c37a*/ 	.byte	0x06
	.zero		1


	//   ....[110]....
        /*c37c*/ 	.word	0x0002c150
        /*c380*/ 	.word	0x000000ff
        /*c384*/ 	.word	0x00034400
        /*c388*/ 	.short	0x010a
        /*c38a*/ 	.byte	0x04
	.zero		1


	//   ....[111]....
        /*c38c*/ 	.word	0x0002c250
        /*c390*/ 	.word	0x000000ff
        /*c394*/ 	.word	0x00000000
        /*c398*/ 	.short	0x0101
        /*c39a*/ 	.byte	0x04
	.zero		1


	//   ....[112]....
        /*c39c*/ 	.word	0x0002c440
        /*c3a0*/ 	.word	0x000000ff
        /*c3a4*/ 	.word	0x00034400
        /*c3a8*/ 	.short	0x010a
        /*c3aa*/ 	.byte	0x04
	.zero		1


	//   ....[113]....
        /*c3ac*/ 	.word	0x0002c520
        /*c3b0*/ 	.word	0x000000ff
        /*c3b4*/ 	.word	0x00000000
        /*c3b8*/ 	.short	0x0101
        /*c3ba*/ 	.byte	0x04
	.zero		1


	//   ....[114]....
        /*c3bc*/ 	.word	0x0002ca30
        /*c3c0*/ 	.word	0x000000ff
        /*c3c4*/ 	.word	0x00000000
        /*c3c8*/ 	.short	0x0101
        /*c3ca*/ 	.byte	0x07
	.zero		1


	//   ....[115]....
        /*c3cc*/ 	.word	0x0002ca60
        /*c3d0*/ 	.word	0x00000000
        /*c3d4*/ 	.word	0x00000000
        /*c3d8*/ 	.short	0x0101
        /*c3da*/ 	.byte	0x31
	.zero		1


	//   ....[116]....
        /*c3dc*/ 	.word	0x0002d200
        /*c3e0*/ 	.word	0x000000ff
        /*c3e4*/ 	.word	0x000344f8
        /*c3e8*/ 	.short	0x010a
        /*c3ea*/ 	.byte	0x04
	.zero		1


	//   ....[117]....
        /*c3ec*/ 	.word	0x0002d330
        /*c3f0*/ 	.word	0x000000ff
        /*c3f4*/ 	.word	0x00034400
        /*c3f8*/ 	.short	0x010a
        /*c3fa*/ 	.byte	0x06
	.zero		1


	//   ....[118]....
        /*c3fc*/ 	.word	0x0002d450
        /*c400*/ 	.word	0x000000ff
        /*c404*/ 	.word	0x00000000
        /*c408*/ 	.short	0x0101
        /*c40a*/ 	.byte	0x06
	.zero		1


	//   ....[119]....
        /*c40c*/ 	.word	0x0002d640
        /*c410*/ 	.word	0x000000ff
        /*c414*/ 	.word	0x000344d0
        /*c418*/ 	.short	0x010a
        /*c41a*/ 	.byte	0x04
	.zero		1


	//   ....[120]....
        /*c41c*/ 	.word	0x0002d700
        /*c420*/ 	.word	0x000000ff
        /*c424*/ 	.word	0x000344b0
        /*c428*/ 	.short	0x010b
        /*c42a*/ 	.byte	0x04
	.zero		1


	//   ....[121]....
        /*c42c*/ 	.word	0x0002d760
        /*c430*/ 	.word	0x000000ff
        /*c434*/ 	.word	0x00000000
        /*c438*/ 	.short	0x0101
        /*c43a*/ 	.byte	0x06
	.zero		1


	//   ....[122]....
        /*c43c*/ 	.word	0x0002d790
        /*c440*/ 	.word	0x000000ff
        /*c444*/ 	.word	0x000344d8
        /*c448*/ 	.short	0x010a
        /*c44a*/ 	.byte	0x04
	.zero		1


	//   ....[123]....
        /*c44c*/ 	.word	0x0002d870
        /*c450*/ 	.word	0x000000ff
        /*c454*/ 	.word	0x000344b8
        /*c458*/ 	.short	0x010b
        /*c45a*/ 	.byte	0x04
	.zero		1


	//   ....[124]....
        /*c45c*/ 	.word	0x0002d8d0
        /*c460*/ 	.word	0x000000ff
        /*c464*/ 	.word	0x00000000
        /*c468*/ 	.short	0x0101
        /*c46a*/ 	.byte	0x07
	.zero		1


	//   ....[125]....
        /*c46c*/ 	.word	0x0002d900
        /*c470*/ 	.word	0x000000ff
        /*c474*/ 	.word	0x000344e0
        /*c478*/ 	.short	0x010a
        /*c47a*/ 	.byte	0x04
	.zero		1


	//   ....[126]....
        /*c47c*/ 	.word	0x0002d9e0
        /*c480*/ 	.word	0x000000ff
        /*c484*/ 	.word	0x000344c0
        /*c488*/ 	.short	0x010b
        /*c48a*/ 	.byte	0x04
	.zero		1


	//   ....[127]....
        /*c48c*/ 	.word	0x0002da40
        /*c490*/ 	.word	0x000000ff
        /*c494*/ 	.word	0x00000000
        /*c498*/ 	.short	0x0101
        /*c49a*/ 	.byte	0x08
	.zero		1


	//   ....[128]....
        /*c49c*/ 	.word	0x0002da70
        /*c4a0*/ 	.word	0x000000ff
        /*c4a4*/ 	.word	0x000344e8
        /*c4a8*/ 	.short	0x010a
        /*c4aa*/ 	.byte	0x04
	.zero		1


	//   ....[129]....
        /*c4ac*/ 	.word	0x0002db50
        /*c4b0*/ 	.word	0x000000ff
        /*c4b4*/ 	.word	0x000344c8
        /*c4b8*/ 	.short	0x010b
        /*c4ba*/ 	.byte	0x04
	.zero		1


	//   ....[130]....
        /*c4bc*/ 	.word	0x0002dbc0
        /*c4c0*/ 	.word	0x000000ff
        /*c4c4*/ 	.word	0x00000000
        /*c4c8*/ 	.short	0x0101
        /*c4ca*/ 	.byte	0x09
	.zero		1


	//   ....[131]....
        /*c4cc*/ 	.word	0x0002dc00
        /*c4d0*/ 	.word	0x000000ff
        /*c4d4*/ 	.word	0x000344d0
        /*c4d8*/ 	.short	0x010a
        /*c4da*/ 	.byte	0x04
	.zero		1


	//   ....[132]....
        /*c4dc*/ 	.word	0x0002dcc0
        /*c4e0*/ 	.word	0x000000ff
        /*c4e4*/ 	.word	0x000344b0
        /*c4e8*/ 	.short	0x010b
        /*c4ea*/ 	.byte	0x04
	.zero		1


	//   ....[133]....
        /*c4ec*/ 	.word	0x0002dd00
        /*c4f0*/ 	.word	0x000000ff
        /*c4f4*/ 	.word	0x00000000
        /*c4f8*/ 	.short	0x0101
        /*c4fa*/ 	.byte	0x06
	.zero		1


	//   ....[134]....
        /*c4fc*/ 	.word	0x0002dd30
        /*c500*/ 	.word	0x000000ff
        /*c504*/ 	.word	0x000344d8
        /*c508*/ 	.short	0x010a
        /*c50a*/ 	.byte	0x04
	.zero		1


	//   ....[135]....
        /*c50c*/ 	.word	0x0002de00
        /*c510*/ 	.word	0x000000ff
        /*c514*/ 	.word	0x000344b8
        /*c518*/ 	.short	0x010b
        /*c51a*/ 	.byte	0x04
	.zero		1


	//   ....[136]....
        /*c51c*/ 	.word	0x0002de40
        /*c520*/ 	.word	0x000000ff
        /*c524*/ 	.word	0x00000000
        /*c528*/ 	.short	0x0101
        /*c52a*/ 	.byte	0x07
	.zero		1


	//   ....[137]....
        /*c52c*/ 	.word	0x0002de70
        /*c530*/ 	.word	0x000000ff
        /*c534*/ 	.word	0x000344e0
        /*c538*/ 	.short	0x010a
        /*c53a*/ 	.byte	0x04
	.zero		1


	//   ....[138]....
        /*c53c*/ 	.word	0x0002df40
        /*c540*/ 	.word	0x000000ff
        /*c544*/ 	.word	0x000344c0
        /*c548*/ 	.short	0x010b
        /*c54a*/ 	.byte	0x04
	.zero		1


	//   ....[139]....
        /*c54c*/ 	.word	0x0002df80
        /*c550*/ 	.word	0x000000ff
        /*c554*/ 	.word	0x00000000
        /*c558*/ 	.short	0x0101
        /*c55a*/ 	.byte	0x08
	.zero		1


	//   ....[140]....
        /*c55c*/ 	.word	0x0002dfb0
        /*c560*/ 	.word	0x000000ff
        /*c564*/ 	.word	0x000344e8
        /*c568*/ 	.short	0x010a
        /*c56a*/ 	.byte	0x04
	.zero		1


	//   ....[141]....
        /*c56c*/ 	.word	0x0002e080
        /*c570*/ 	.word	0x000000ff
        /*c574*/ 	.word	0x000344c8
        /*c578*/ 	.short	0x010b
        /*c57a*/ 	.byte	0x04
	.zero		1


	//   ....[142]....
        /*c57c*/ 	.word	0x0002e0c0
        /*c580*/ 	.word	0x000000ff
        /*c584*/ 	.word	0x00000000
        /*c588*/ 	.short	0x0101
        /*c58a*/ 	.byte	0x09
	.zero		1


	//   ....[143]....
        /*c58c*/ 	.word	0x0002e100
        /*c590*/ 	.word	0x000000ff
        /*c594*/ 	.word	0x000344d0
        /*c598*/ 	.short	0x010a
        /*c59a*/ 	.byte	0x04
	.zero		1


	//   ....[144]....
        /*c59c*/ 	.word	0x0002e1c0
        /*c5a0*/ 	.word	0x000000ff
        /*c5a4*/ 	.word	0x000344b0
        /*c5a8*/ 	.short	0x010b
        /*c5aa*/ 	.byte	0x04
	.zero		1


	//   ....[145]....
        /*c5ac*/ 	.word	0x0002e200
        /*c5b0*/ 	.word	0x000000ff
        /*c5b4*/ 	.word	0x00000000
        /*c5b8*/ 	.short	0x0101
        /*c5ba*/ 	.byte	0x06
	.zero		1


	//   ....[146]....
        /*c5bc*/ 	.word	0x0002e230
        /*c5c0*/ 	.word	0x000000ff
        /*c5c4*/ 	.word	0x000344d8
        /*c5c8*/ 	.short	0x010a
        /*c5ca*/ 	.byte	0x04
	.zero		1


	//   ....[147]....
        /*c5cc*/ 	.word	0x0002e300
        /*c5d0*/ 	.word	0x000000ff
        /*c5d4*/ 	.word	0x000344b8
        /*c5d8*/ 	.short	0x010b
        /*c5da*/ 	.byte	0x04
	.zero		1


	//   ....[148]....
        /*c5dc*/ 	.word	0x0002e340
        /*c5e0*/ 	.word	0x000000ff
        /*c5e4*/ 	.word	0x00000000
        /*c5e8*/ 	.short	0x0101
        /*c5ea*/ 	.byte	0x07
	.zero		1


	//   ....[149]....
        /*c5ec*/ 	.word	0x0002e370
        /*c5f0*/ 	.word	0x000000ff
        /*c5f4*/ 	.word	0x000344e0
        /*c5f8*/ 	.short	0x010a
        /*c5fa*/ 	.byte	0x04
	.zero		1


	//   ....[150]....
        /*c5fc*/ 	.word	0x0002e440
        /*c600*/ 	.word	0x000000ff
        /*c604*/ 	.word	0x000344c0
        /*c608*/ 	.short	0x010b
        /*c60a*/ 	.byte	0x04
	.zero		1


	//   ....[151]....
        /*c60c*/ 	.word	0x0002e480
        /*c610*/ 	.word	0x000000ff
        /*c614*/ 	.word	0x00000000
        /*c618*/ 	.short	0x0101
        /*c61a*/ 	.byte	0x08
	.zero		1


	//   ....[152]....
        /*c61c*/ 	.word	0x0002e4b0
        /*c620*/ 	.word	0x000000ff
        /*c624*/ 	.word	0x000344e8
        /*c628*/ 	.short	0x010a
        /*c62a*/ 	.byte	0x04
	.zero		1


	//   ....[153]....
        /*c62c*/ 	.word	0x0002e580
        /*c630*/ 	.word	0x000000ff
        /*c634*/ 	.word	0x000344c8
        /*c638*/ 	.short	0x010b
        /*c63a*/ 	.byte	0x04
	.zero		1


	//   ....[154]....
        /*c63c*/ 	.word	0x0002e5c0
        /*c640*/ 	.word	0x000000ff
        /*c644*/ 	.word	0x00000000
        /*c648*/ 	.short	0x0101
        /*c64a*/ 	.byte	0x09
	.zero		1


	//   ....[155]....
        /*c64c*/ 	.word	0x0002e600
        /*c650*/ 	.word	0x000000ff
        /*c654*/ 	.word	0x000344d0
        /*c658*/ 	.short	0x010a
        /*c65a*/ 	.byte	0x04
	.zero		1


	//   ....[156]....
        /*c65c*/ 	.word	0x0002e6c0
        /*c660*/ 	.word	0x000000ff
        /*c664*/ 	.word	0x000344b0
        /*c668*/ 	.short	0x010b
        /*c66a*/ 	.byte	0x04
	.zero		1


	//   ....[157]....
        /*c66c*/ 	.word	0x0002e700
        /*c670*/ 	.word	0x000000ff
        /*c674*/ 	.word	0x00000000
        /*c678*/ 	.short	0x0101
        /*c67a*/ 	.byte	0x06
	.zero		1


	//   ....[158]....
        /*c67c*/ 	.word	0x0002e730
        /*c680*/ 	.word	0x000000ff
        /*c684*/ 	.word	0x000344d8
        /*c688*/ 	.short	0x010a
        /*c68a*/ 	.byte	0x04
	.zero		1


	//   ....[159]....
        /*c68c*/ 	.word	0x0002e800
        /*c690*/ 	.word	0x000000ff
        /*c694*/ 	.word	0x000344b8
        /*c698*/ 	.short	0x010b
        /*c69a*/ 	.byte	0x04
	.zero		1


	//   ....[160]....
        /*c69c*/ 	.word	0x0002e840
        /*c6a0*/ 	.word	0x000000ff
        /*c6a4*/ 	.word	0x00000000
        /*c6a8*/ 	.short	0x0101
        /*c6aa*/ 	.byte	0x07
	.zero		1


	//   ....[161]....
        /*c6ac*/ 	.word	0x0002e870
        /*c6b0*/ 	.word	0x000000ff
        /*c6b4*/ 	.word	0x000344e0
        /*c6b8*/ 	.short	0x010a
        /*c6ba*/ 	.byte	0x04
	.zero		1


	//   ....[162]....
        /*c6bc*/ 	.word	0x0002e940
        /*c6c0*/ 	.word	0x000000ff
        /*c6c4*/ 	.word	0x000344c0
        /*c6c8*/ 	.short	0x010b
        /*c6ca*/ 	.byte	0x04
	.zero		1


	//   ....[163]....
        /*c6cc*/ 	.word	0x0002e980
        /*c6d0*/ 	.word	0x000000ff
        /*c6d4*/ 	.word	0x00000000
        /*c6d8*/ 	.short	0x0101
        /*c6da*/ 	.byte	0x08
	.zero		1


	//   ....[164]....
        /*c6dc*/ 	.word	0x0002e9b0
        /*c6e0*/ 	.word	0x000000ff
        /*c6e4*/ 	.word	0x000344e8
        /*c6e8*/ 	.short	0x010a
        /*c6ea*/ 	.byte	0x04
	.zero		1


	//   ....[165]....
        /*c6ec*/ 	.word	0x0002ea80
        /*c6f0*/ 	.word	0x000000ff
        /*c6f4*/ 	.word	0x000344c8
        /*c6f8*/ 	.short	0x010b
        /*c6fa*/ 	.byte	0x04
	.zero		1


	//   ....[166]....
        /*c6fc*/ 	.word	0x0002eac0
        /*c700*/ 	.word	0x000000ff
        /*c704*/ 	.word	0x00000000
        /*c708*/ 	.short	0x0101
        /*c70a*/ 	.byte	0x09
	.zero		1


	//   ....[167]....
        /*c70c*/ 	.word	0x0002eb00
        /*c710*/ 	.word	0x000000ff
        /*c714*/ 	.word	0x000344d0
        /*c718*/ 	.short	0x010a
        /*c71a*/ 	.byte	0x04
	.zero		1


	//   ....[168]....
        /*c71c*/ 	.word	0x0002ebc0
        /*c720*/ 	.word	0x000000ff
        /*c724*/ 	.word	0x000344b0
        /*c728*/ 	.short	0x010b
        /*c72a*/ 	.byte	0x04
	.zero		1


	//   ....[169]....
        /*c72c*/ 	.word	0x0002ec00
        /*c730*/ 	.word	0x000000ff
        /*c734*/ 	.word	0x00000000
        /*c738*/ 	.short	0x0101
        /*c73a*/ 	.byte	0x06
	.zero		1


	//   ....[170]....
        /*c73c*/ 	.word	0x0002ec30
        /*c740*/ 	.word	0x000000ff
        /*c744*/ 	.word	0x000344d8
        /*c748*/ 	.short	0x010a
        /*c74a*/ 	.byte	0x04
	.zero		1


	//   ....[171]....
        /*c74c*/ 	.word	0x0002ed00
        /*c750*/ 	.word	0x000000ff
        /*c754*/ 	.word	0x000344b8
        /*c758*/ 	.short	0x010b
        /*c75a*/ 	.byte	0x04
	.zero		1


	//   ....[172]....
        /*c75c*/ 	.word	0x0002ed40
        /*c760*/ 	.word	0x000000ff
        /*c764*/ 	.word	0x00000000
        /*c768*/ 	.short	0x0101
        /*c76a*/ 	.byte	0x07
	.zero		1


	//   ....[173]....
        /*c76c*/ 	.word	0x0002ed70
        /*c770*/ 	.word	0x000000ff
        /*c774*/ 	.word	0x000344e0
        /*c778*/ 	.short	0x010a
        /*c77a*/ 	.byte	0x04
	.zero		1


	//   ....[174]....
        /*c77c*/ 	.word	0x0002ee40
        /*c780*/ 	.word	0x000000ff
        /*c784*/ 	.word	0x000344c0
        /*c788*/ 	.short	0x010b
        /*c78a*/ 	.byte	0x04
	.zero		1


	//   ....[175]....
        /*c78c*/ 	.word	0x0002ee80
        /*c790*/ 	.word	0x000000ff
        /*c794*/ 	.word	0x00000000
        /*c798*/ 	.short	0x0101
        /*c79a*/ 	.byte	0x08
	.zero		1


	//   ....[176]....
        /*c79c*/ 	.word	0x0002eeb0
        /*c7a0*/ 	.word	0x000000ff
        /*c7a4*/ 	.word	0x000344e8
        /*c7a8*/ 	.short	0x010a
        /*c7aa*/ 	.byte	0x04
	.zero		1


	//   ....[177]....
        /*c7ac*/ 	.word	0x0002ef80
        /*c7b0*/ 	.word	0x000000ff
        /*c7b4*/ 	.word	0x000344c8
        /*c7b8*/ 	.short	0x010b
        /*c7ba*/ 	.byte	0x04
	.zero		1


	//   ....[178]....
        /*c7bc*/ 	.word	0x0002efc0
        /*c7c0*/ 	.word	0x000000ff
        /*c7c4*/ 	.word	0x00000000
        /*c7c8*/ 	.short	0x0101
        /*c7ca*/ 	.byte	0x09
	.zero		1


	//   ....[179]....
        /*c7cc*/ 	.word	0x0002f000
        /*c7d0*/ 	.word	0x000000ff
        /*c7d4*/ 	.word	0x000344d0
        /*c7d8*/ 	.short	0x010a
        /*c7da*/ 	.byte	0x04
	.zero		1


	//   ....[180]....
        /*c7dc*/ 	.word	0x0002f0c0
        /*c7e0*/ 	.word	0x000000ff
        /*c7e4*/ 	.word	0x000344b0
        /*c7e8*/ 	.short	0x010b
        /*c7ea*/ 	.byte	0x04
	.zero		1


	//   ....[181]....
        /*c7ec*/ 	.word	0x0002f100
        /*c7f0*/ 	.word	0x000000ff
        /*c7f4*/ 	.word	0x00000000
        /*c7f8*/ 	.short	0x0101
        /*c7fa*/ 	.byte	0x06
	.zero		1


	//   ....[182]....
        /*c7fc*/ 	.word	0x0002f130
        /*c800*/ 	.word	0x000000ff
        /*c804*/ 	.word	0x000344d8
        /*c808*/ 	.short	0x010a
        /*c80a*/ 	.byte	0x04
	.zero		1


	//   ....[183]....
        /*c80c*/ 	.word	0x0002f200
        /*c810*/ 	.word	0x000000ff
        /*c814*/ 	.word	0x000344b8
        /*c818*/ 	.short	0x010b
        /*c81a*/ 	.byte	0x04
	.zero		1


	//   ....[184]....
        /*c81c*/ 	.word	0x0002f240
        /*c820*/ 	.word	0x000000ff
        /*c824*/ 	.word	0x00000000
        /*c828*/ 	.short	0x0101
        /*c82a*/ 	.byte	0x07
	.zero		1


	//   ....[185]....
        /*c82c*/ 	.word	0x0002f270
        /*c830*/ 	.word	0x000000ff
        /*c834*/ 	.word	0x000344e0
        /*c838*/ 	.short	0x010a
        /*c83a*/ 	.byte	0x04
	.zero		1


	//   ....[186]....
        /*c83c*/ 	.word	0x0002f340
        /*c840*/ 	.word	0x000000ff
        /*c844*/ 	.word	0x000344c0
        /*c848*/ 	.short	0x010b
        /*c84a*/ 	.byte	0x04
	.zero		1


	//   ....[187]....
        /*c84c*/ 	.word	0x0002f380
        /*c850*/ 	.word	0x000000ff
        /*c854*/ 	.word	0x00000000
        /*c858*/ 	.short	0x0101
        /*c85a*/ 	.byte	0x08
	.zero		1


	//   ....[188]....
        /*c85c*/ 	.word	0x0002f3b0
        /*c860*/ 	.word	0x000000ff
        /*c864*/ 	.word	0x000344e8
        /*c868*/ 	.short	0x010a
        /*c86a*/ 	.byte	0x04
	.zero		1


	//   ....[189]....
        /*c86c*/ 	.word	0x0002f480
        /*c870*/ 	.word	0x000000ff
        /*c874*/ 	.word	0x000344c8
        /*c878*/ 	.short	0x010b
        /*c87a*/ 	.byte	0x04
	.zero		1


	//   ....[190]....
        /*c87c*/ 	.word	0x0002f4c0
        /*c880*/ 	.word	0x000000ff
        /*c884*/ 	.word	0x00000000
        /*c888*/ 	.short	0x0101
        /*c88a*/ 	.byte	0x09
	.zero		1


	//   ....[191]....
        /*c88c*/ 	.word	0x0002f500
        /*c890*/ 	.word	0x000000ff
        /*c894*/ 	.word	0x000344d0
        /*c898*/ 	.short	0x010a
        /*c89a*/ 	.byte	0x04
	.zero		1


	//   ....[192]....
        /*c89c*/ 	.word	0x0002f5c0
        /*c8a0*/ 	.word	0x000000ff
        /*c8a4*/ 	.word	0x000344b0
        /*c8a8*/ 	.short	0x010b
        /*c8aa*/ 	.byte	0x04
	.zero		1


	//   ....[193]....
        /*c8ac*/ 	.word	0x0002f600
        /*c8b0*/ 	.word	0x000000ff
        /*c8b4*/ 	.word	0x00000000
        /*c8b8*/ 	.short	0x0101
        /*c8ba*/ 	.byte	0x06
	.zero		1


	//   ....[194]....
        /*c8bc*/ 	.word	0x0002f630
        /*c8c0*/ 	.word	0x000000ff
        /*c8c4*/ 	.word	0x000344d8
        /*c8c8*/ 	.short	0x010a
        /*c8ca*/ 	.byte	0x04
	.zero		1


	//   ....[195]....
        /*c8cc*/ 	.word	0x0002f700
        /*c8d0*/ 	.word	0x000000ff
        /*c8d4*/ 	.word	0x000344b8
        /*c8d8*/ 	.short	0x010b
        /*c8da*/ 	.byte	0x04
	.zero		1


	//   ....[196]....
        /*c8dc*/ 	.word	0x0002f740
        /*c8e0*/ 	.word	0x000000ff
        /*c8e4*/ 	.word	0x00000000
        /*c8e8*/ 	.short	0x0101
        /*c8ea*/ 	.byte	0x07
	.zero		1


	//   ....[197]....
        /*c8ec*/ 	.word	0x0002f770
        /*c8f0*/ 	.word	0x000000ff
        /*c8f4*/ 	.word	0x000344e0
        /*c8f8*/ 	.short	0x010a
        /*c8fa*/ 	.byte	0x04
	.zero		1


	//   ....[198]....
        /*c8fc*/ 	.word	0x0002f840
        /*c900*/ 	.word	0x000000ff
        /*c904*/ 	.word	0x000344c0
        /*c908*/ 	.short	0x010b
        /*c90a*/ 	.byte	0x04
	.zero		1


	//   ....[199]....
        /*c90c*/ 	.word	0x0002f880
        /*c910*/ 	.word	0x000000ff
        /*c914*/ 	.word	0x00000000
        /*c918*/ 	.short	0x0101
        /*c91a*/ 	.byte	0x08
	.zero		1


	//   ....[200]....
        /*c91c*/ 	.word	0x0002f8b0
        /*c920*/ 	.word	0x000000ff
        /*c924*/ 	.word	0x000344e8
        /*c928*/ 	.short	0x010a
        /*c92a*/ 	.byte	0x04
	.zero		1


	//   ....[201]....
        /*c92c*/ 	.word	0x0002f980
        /*c930*/ 	.word	0x000000ff
        /*c934*/ 	.word	0x000344c8
        /*c938*/ 	.short	0x010b
        /*c93a*/ 	.byte	0x04
	.zero		1


	//   ....[202]....
        /*c93c*/ 	.word	0x0002f9c0
        /*c940*/ 	.word	0x000000ff
        /*c944*/ 	.word	0x00000000
        /*c948*/ 	.short	0x0101
        /*c94a*/ 	.byte	0x09
	.zero		1


	//   ....[203]....
        /*c94c*/ 	.word	0x0002fa00
        /*c950*/ 	.word	0x000000ff
        /*c954*/ 	.word	0x000344d0
        /*c958*/ 	.short	0x010a
        /*c95a*/ 	.byte	0x04
	.zero		1


	//   ....[204]....
        /*c95c*/ 	.word	0x0002fac0
        /*c960*/ 	.word	0x000000ff
        /*c964*/ 	.word	0x000344b0
        /*c968*/ 	.short	0x010b
        /*c96a*/ 	.byte	0x04
	.zero		1


	//   ....[205]....
        /*c96c*/ 	.word	0x0002fb00
        /*c970*/ 	.word	0x000000ff
        /*c974*/ 	.word	0x00000000
        /*c978*/ 	.short	0x0101
        /*c97a*/ 	.byte	0x06
	.zero		1


	//   ....[206]....
        /*c97c*/ 	.word	0x0002fb30
        /*c980*/ 	.word	0x000000ff
        /*c984*/ 	.word	0x000344d8
        /*c988*/ 	.short	0x010a
        /*c98a*/ 	.byte	0x04
	.zero		1


	//   ....[207]....
        /*c98c*/ 	.word	0x0002fc00
        /*c990*/ 	.word	0x000000ff
        /*c994*/ 	.word	0x000344b8
        /*c998*/ 	.short	0x010b
        /*c99a*/ 	.byte	0x04
	.zero		1


	//   ....[208]....
        /*c99c*/ 	.word	0x0002fc40
        /*c9a0*/ 	.word	0x000000ff
        /*c9a4*/ 	.word	0x00000000
        /*c9a8*/ 	.short	0x0101
        /*c9aa*/ 	.byte	0x07
	.zero		1


	//   ....[209]....
        /*c9ac*/ 	.word	0x0002fc70
        /*c9b0*/ 	.word	0x000000ff
        /*c9b4*/ 	.word	0x000344e0
        /*c9b8*/ 	.short	0x010a
        /*c9ba*/ 	.byte	0x04
	.zero		1


	//   ....[210]....
        /*c9bc*/ 	.word	0x0002fd50
        /*c9c0*/ 	.word	0x000000ff
        /*c9c4*/ 	.word	0x000344c0
        /*c9c8*/ 	.short	0x010b
        /*c9ca*/ 	.byte	0x04
	.zero		1


	//   ....[211]....
        /*c9cc*/ 	.word	0x0002fd90
        /*c9d0*/ 	.word	0x000000ff
        /*c9d4*/ 	.word	0x00000000
        /*c9d8*/ 	.short	0x0101
        /*c9da*/ 	.byte	0x08
	.zero		1


	//   ....[212]....
        /*c9dc*/ 	.word	0x0002fdc0
        /*c9e0*/ 	.word	0x000000ff
        /*c9e4*/ 	.word	0x000344e8
        /*c9e8*/ 	.short	0x010a
        /*c9ea*/ 	.byte	0x04
	.zero		1


	//   ....[213]....
        /*c9ec*/ 	.word	0x0002fea0
        /*c9f0*/ 	.word	0x000000ff
        /*c9f4*/ 	.word	0x000344c8
        /*c9f8*/ 	.short	0x010b
        /*c9fa*/ 	.byte	0x04
	.zero		1


	//   ....[214]....
        /*c9fc*/ 	.word	0x0002fef0
        /*ca00*/ 	.word	0x000000ff
        /*ca04*/ 	.word	0x00000000
        /*ca08*/ 	.short	0x0101
        /*ca0a*/ 	.byte	0x09
	.zero		1


	//   ....[215]....
        /*ca0c*/ 	.word	0x00030460
        /*ca10*/ 	.word	0x000000ff
        /*ca14*/ 	.word	0x000344d0
        /*ca18*/ 	.short	0x010a
        /*ca1a*/ 	.byte	0x04
	.zero		1


	//   ....[216]....
        /*ca1c*/ 	.word	0x000304a0
        /*ca20*/ 	.word	0x000000ff
        /*ca24*/ 	.word	0x000344d8
        /*ca28*/ 	.short	0x010a
        /*ca2a*/ 	.byte	0x04
	.zero		1


	//   ....[217]....
        /*ca2c*/ 	.word	0x000304e0
        /*ca30*/ 	.word	0x000000ff
        /*ca34*/ 	.word	0x000344e0
        /*ca38*/ 	.short	0x010a
        /*ca3a*/ 	.byte	0x04
	.zero		1


	//   ....[218]....
        /*ca3c*/ 	.word	0x00030550
        /*ca40*/ 	.word	0x00000003
        /*ca44*/ 	.word	0x000344e8
        /*ca48*/ 	.short	0x010a
        /*ca4a*/ 	.byte	0x3f
	.zero		1


	//   ....[219]....
        /*ca4c*/ 	.word	0x00031290
        /*ca50*/ 	.word	0x00000008
        /*ca54*/ 	.word	0x00034498
        /*ca58*/ 	.short	0x010a
        /*ca5a*/ 	.byte	0x3f
	.zero		1


	//   ....[220]....
        /*ca5c*/ 	.word	0x00031550
        /*ca60*/ 	.word	0x000000ff
        /*ca64*/ 	.word	0x000344f8
        /*ca68*/ 	.short	0x0101
        /*ca6a*/ 	.byte	0x12
	.zero		1


	//   ....[221]....
        /*ca6c*/ 	.word	0x00031620
        /*ca70*/ 	.word	0x00000003
        /*ca74*/ 	.word	0x00034400
        /*ca78*/ 	.short	0x010a
        /*ca7a*/ 	.byte	0x3f
	.zero		1


	//   ....[222]....
        /*ca7c*/ 	.word	0x00031760
        /*ca80*/ 	.word	0x00000002
        /*ca84*/ 	.word	0x00000000
        /*ca88*/ 	.short	0x0101
        /*ca8a*/ 	.byte	0x3f
	.zero		1


	//   ....[223]....
        /*ca8c*/ 	.word	0x00031fc0
        /*ca90*/ 	.word	0x00000007
        /*ca94*/ 	.word	0x00000000
        /*ca98*/ 	.short	0x010a
        /*ca9a*/ 	.byte	0x3f
	.zero		1


	//   ....[224]....
        /*ca9c*/ 	.word	0x00032040
        /*caa0*/ 	.word	0x00000009
        /*caa4*/ 	.word	0x00000000
        /*caa8*/ 	.short	0x010a
        /*caaa*/ 	.byte	0x3f
	.zero		1


	//   ....[225]....
        /*caac*/ 	.word	0x000320d0
        /*cab0*/ 	.word	0x00000003
        /*cab4*/ 	.word	0x00000000
        /*cab8*/ 	.short	0x010a
        /*caba*/ 	.byte	0x3f
	.zero		1


	//   ....[226]....
        /*cabc*/ 	.word	0x00033d50
        /*cac0*/ 	.word	0x0000000c
        /*cac4*/ 	.word	0x00034440
        /*cac8*/ 	.short	0x010a
        /*caca*/ 	.byte	0x3f
	.zero		1


	//   ....[227]....
        /*cacc*/ 	.word	0x00033e70
        /*cad0*/ 	.word	0x0000000c
        /*cad4*/ 	.word	0x00034400
        /*cad8*/ 	.short	0x0101
        /*cada*/ 	.byte	0x3f
	.zero		1


	//   ....[228]....
        /*cadc*/ 	.word	0x00033f40
        /*cae0*/ 	.word	0x00000003
        /*cae4*/ 	.word	0x00034440
        /*cae8*/ 	.short	0x010a
        /*caea*/ 	.byte	0x3f
	.zero		1


	//   ....[229]....
        /*caec*/ 	.word	0x00033ff0
        /*caf0*/ 	.word	0x00000003
        /*caf4*/ 	.word	0x00034440
        /*caf8*/ 	.short	0x010a
        /*cafa*/ 	.byte	0x3f
	.zero		1


	//   ....[230]....
        /*cafc*/ 	.word	0x000340a0
        /*cb00*/ 	.word	0x00000003
        /*cb04*/ 	.word	0x00034440
        /*cb08*/ 	.short	0x010a
        /*cb0a*/ 	.byte	0x3f
	.zero		1


	//   ....[231]....
        /*cb0c*/ 	.word	0x00034150
        /*cb10*/ 	.word	0x00000003
        /*cb14*/ 	.word	0x00034440
        /*cb18*/ 	.short	0x010a
        /*cb1a*/ 	.byte	0x3f
	.zero		1


	//   ....[232]....
        /*cb1c*/ 	.word	0x00034200
        /*cb20*/ 	.word	0x00000003
        /*cb24*/ 	.word	0x00034440
        /*cb28*/ 	.short	0x010a
        /*cb2a*/ 	.byte	0x3f
	.zero		1


	//   ....[233]....
        /*cb2c*/ 	.word	0x000342b0
        /*cb30*/ 	.word	0x00000003
        /*cb34*/ 	.word	0x00034440
        /*cb38*/ 	.short	0x010a
        /*cb3a*/ 	.byte	0x3f
	.zero		1


	//   ....[234]....
        /*cb3c*/ 	.word	0x00034360
        /*cb40*/ 	.word	0x00000003
        /*cb44*/ 	.word	0x00034440
        /*cb48*/ 	.short	0x010a
        /*cb4a*/ 	.byte	0x3f
	.zero		1


	//   ....[235]....
        /*cb4c*/ 	.word	0x00034410
        /*cb50*/ 	.word	0x00000003
        /*cb54*/ 	.word	0x00034440
        /*cb58*/ 	.short	0x010a
        /*cb5a*/ 	.byte	0x3f
	.zero		1


	//   ....[236]....
        /*cb5c*/ 	.word	0x00034470
        /*cb60*/ 	.word	0x0000000c
        /*cb64*/ 	.word	0x00034400
        /*cb68*/ 	.short	0x010a
        /*cb6a*/ 	.byte	0x3f
	.zero		1


	//   ....[237]....
        /*cb6c*/ 	.word	0x000344e0
        /*cb70*/ 	.word	0x00000000
        /*cb74*/ 	.word	0x00000000
        /*cb78*/ 	.short	0x010a
        /*cb7a*/ 	.byte	0x3f
	.zero		1


	//   ....[238]....
        /*cb7c*/ 	.word	0x00034540
        /*cb80*/ 	.word	0x00000003
        /*cb84*/ 	.word	0x00034480
        /*cb88*/ 	.short	0x010a
        /*cb8a*/ 	.byte	0x3f
	.zero		1


	//   ....[239]....
        /*cb8c*/ 	.word	0x000345a0
        /*cb90*/ 	.word	0x00000009
        /*cb94*/ 	.word	0x00034480
        /*cb98*/ 	.short	0x010a
        /*cb9a*/ 	.byte	0x3f
	.zero		1


	//   ....[240]....
        /*cb9c*/ 	.word	0x00034610
        /*cba0*/ 	.word	0x00000002
        /*cba4*/ 	.word	0x00000010
        /*cba8*/ 	.short	0x010a
        /*cbaa*/ 	.byte	0x3f
	.zero		1


	//   ....[241]....
        /*cbac*/ 	.word	0x000346d0
        /*cbb0*/ 	.word	0x00000004
        /*cbb4*/ 	.word	0x000344b0
        /*cbb8*/ 	.short	0x010a
        /*cbba*/ 	.byte	0x3f
	.zero		1


	//   ....[242]....
        /*cbbc*/ 	.word	0x00034730
        /*cbc0*/ 	.word	0x0000000c
        /*cbc4*/ 	.word	0x000344b8
        /*cbc8*/ 	.short	0x010a
        /*cbca*/ 	.byte	0x3f
	.zero		1


	//   ....[243]....
        /*cbcc*/ 	.word	0x00034790
        /*cbd0*/ 	.word	0x0000000c
        /*cbd4*/ 	.word	0x000344c0
        /*cbd8*/ 	.short	0x010a
        /*cbda*/ 	.byte	0x3f
	.zero		1


	//   ....[244]....
        /*cbdc*/ 	.word	0x000347f0
        /*cbe0*/ 	.word	0x0000000c
        /*cbe4*/ 	.word	0x000344c8
        /*cbe8*/ 	.short	0x010a
        /*cbea*/ 	.byte	0x3f
	.zero		1


	//   ....[245]....
        /*cbec*/ 	.word	0x00034850
        /*cbf0*/ 	.word	0x0000000c
        /*cbf4*/ 	.word	0x000344b0
        /*cbf8*/ 	.short	0x010a
        /*cbfa*/ 	.byte	0x3f
	.zero		1


	//   ....[246]....
        /*cbfc*/ 	.word	0x000348b0
        /*cc00*/ 	.word	0x0000000c
        /*cc04*/ 	.word	0x000344b8
        /*cc08*/ 	.short	0x010a
        /*cc0a*/ 	.byte	0x3f
	.zero		1


	//   ....[247]....
        /*cc0c*/ 	.word	0x00034910
        /*cc10*/ 	.word	0x0000000c
        /*cc14*/ 	.word	0x000344c0
        /*cc18*/ 	.short	0x010a
        /*cc1a*/ 	.byte	0x3f
	.zero		1


	//   ....[248]....
        /*cc1c*/ 	.word	0x00034970
        /*cc20*/ 	.word	0x0000000c
        /*cc24*/ 	.word	0x000344c8
        /*cc28*/ 	.short	0x010a
        /*cc2a*/ 	.byte	0x3f
	.zero		1


	//   ....[249]....
        /*cc2c*/ 	.word	0x000349d0
        /*cc30*/ 	.word	0x0000000c
        /*cc34*/ 	.word	0x000344b0
        /*cc38*/ 	.short	0x010a
        /*cc3a*/ 	.byte	0x3f
	.zero		1


	//   ....[250]....
        /*cc3c*/ 	.word	0x00034a30
        /*cc40*/ 	.word	0x0000000c
        /*cc44*/ 	.word	0x000344b8
        /*cc48*/ 	.short	0x010a
        /*cc4a*/ 	.byte	0x3f
	.zero		1


	//   ....[251]....
        /*cc4c*/ 	.word	0x00034a90
        /*cc50*/ 	.word	0x0000000c
        /*cc54*/ 	.word	0x000344c0
        /*cc58*/ 	.short	0x010a
        /*cc5a*/ 	.byte	0x3f
	.zero		1


	//   ....[252]....
        /*cc5c*/ 	.word	0x00034af0
        /*cc60*/ 	.word	0x0000000c
        /*cc64*/ 	.word	0x000344c8
        /*cc68*/ 	.short	0x010a
        /*cc6a*/ 	.byte	0x3f
	.zero		1


	//   ....[253]....
        /*cc6c*/ 	.word	0x00034b50
        /*cc70*/ 	.word	0x0000000c
        /*cc74*/ 	.word	0x000344b0
        /*cc78*/ 	.short	0x010a
        /*cc7a*/ 	.byte	0x3f
	.zero		1


	//   ....[254]....
        /*cc7c*/ 	.word	0x00034bb0
        /*cc80*/ 	.word	0x0000000c
        /*cc84*/ 	.word	0x000344b8
        /*cc88*/ 	.short	0x010a
        /*cc8a*/ 	.byte	0x3f
	.zero		1


	//   ....[255]....
        /*cc8c*/ 	.word	0x00034c10
        /*cc90*/ 	.word	0x0000000c
        /*cc94*/ 	.word	0x000344c0
        /*cc98*/ 	.short	0x010a
        /*cc9a*/ 	.byte	0x3f
	.zero		1


	//   ....[0]....
        /*cc9c*/ 	.word	0x00034c70
        /*cca0*/ 	.word	0x0000000c
        /*cca4*/ 	.word	0x000344c8
        /*cca8*/ 	.short	0x010a
        /*ccaa*/ 	.byte	0x3f
	.zero		1


	//   ....[1]....
        /*ccac*/ 	.word	0x00034cd0
        /*ccb0*/ 	.word	0x0000000c
        /*ccb4*/ 	.word	0x000344b0
        /*ccb8*/ 	.short	0x010a
        /*ccba*/ 	.byte	0x3f
	.zero		1


	//   ....[2]....
        /*ccbc*/ 	.word	0x00034d30
        /*ccc0*/ 	.word	0x0000000c
        /*ccc4*/ 	.word	0x000344b8
        /*ccc8*/ 	.short	0x010a
        /*ccca*/ 	.byte	0x3f
	.zero		1


	//   ....[3]....
        /*cccc*/ 	.word	0x00034d90
        /*ccd0*/ 	.word	0x0000000c
        /*ccd4*/ 	.word	0x000344c0
        /*ccd8*/ 	.short	0x010a
        /*ccda*/ 	.byte	0x3f
	.zero		1


	//   ....[4]....
        /*ccdc*/ 	.word	0x00034df0
        /*cce0*/ 	.word	0x0000000c
        /*cce4*/ 	.word	0x000344c8
        /*cce8*/ 	.short	0x010a
        /*ccea*/ 	.byte	0x3f
	.zero		1


	//   ....[5]....
        /*ccec*/ 	.word	0x00034e50
        /*ccf0*/ 	.word	0x0000000c
        /*ccf4*/ 	.word	0x000344b0
        /*ccf8*/ 	.short	0x010a
        /*ccfa*/ 	.byte	0x3f
	.zero		1


	//   ....[6]....
        /*ccfc*/ 	.word	0x00034eb0
        /*cd00*/ 	.word	0x0000000c
        /*cd04*/ 	.word	0x000344b8
        /*cd08*/ 	.short	0x010a
        /*cd0a*/ 	.byte	0x3f
	.zero		1


	//   ....[7]....
        /*cd0c*/ 	.word	0x00034f10
        /*cd10*/ 	.word	0x0000000c
        /*cd14*/ 	.word	0x000344c0
        /*cd18*/ 	.short	0x010a
        /*cd1a*/ 	.byte	0x3f
	.zero		1


	//   ....[8]....
        /*cd1c*/ 	.word	0x00034f70
        /*cd20*/ 	.word	0x0000000c
        /*cd24*/ 	.word	0x000344c8
        /*cd28*/ 	.short	0x010a
        /*cd2a*/ 	.byte	0x3f
	.zero		1


	//   ....[9]....
        /*cd2c*/ 	.word	0x00034fd0
        /*cd30*/ 	.word	0x0000000c
        /*cd34*/ 	.word	0x000344b0
        /*cd38*/ 	.short	0x010a
        /*cd3a*/ 	.byte	0x3f
	.zero		1


	//   ....[10]....
        /*cd3c*/ 	.word	0x00035030
        /*cd40*/ 	.word	0x0000000c
        /*cd44*/ 	.word	0x000344b8
        /*cd48*/ 	.short	0x010a
        /*cd4a*/ 	.byte	0x3f
	.zero		1


	//   ....[11]....
        /*cd4c*/ 	.word	0x00035090
        /*cd50*/ 	.word	0x0000000c
        /*cd54*/ 	.word	0x000344c0
        /*cd58*/ 	.short	0x010a
        /*cd5a*/ 	.byte	0x3f
	.zero		1


	//   ....[12]....
        /*cd5c*/ 	.word	0x000350f0
        /*cd60*/ 	.word	0x0000000c
        /*cd64*/ 	.word	0x000344c8
        /*cd68*/ 	.short	0x010a
        /*cd6a*/ 	.byte	0x3f
	.zero		1


	//   ....[13]....
        /*cd6c*/ 	.word	0x00035150
        /*cd70*/ 	.word	0x0000000c
        /*cd74*/ 	.word	0x000344b0
        /*cd78*/ 	.short	0x010a
        /*cd7a*/ 	.byte	0x3f
	.zero		1


	//   ....[14]....
        /*cd7c*/ 	.word	0x000351b0
        /*cd80*/ 	.word	0x0000000c
        /*cd84*/ 	.word	0x000344b8
        /*cd88*/ 	.short	0x010a
        /*cd8a*/ 	.byte	0x3f
	.zero		1


	//   ....[15]....
        /*cd8c*/ 	.word	0x00035210
        /*cd90*/ 	.word	0x0000000c
        /*cd94*/ 	.word	0x000344c0
        /*cd98*/ 	.short	0x010a
        /*cd9a*/ 	.byte	0x3f
	.zero		1


	//   ....[16]....
        /*cd9c*/ 	.word	0x00035270
        /*cda0*/ 	.word	0x0000000c
        /*cda4*/ 	.word	0x000344c8
        /*cda8*/ 	.short	0x010a
        /*cdaa*/ 	.byte	0x3f
	.zero		1


	//   ....[17]....
        /*cdac*/ 	.word	0x000352d0
        /*cdb0*/ 	.word	0x00000003
        /*cdb4*/ 	.word	0x00034400
        /*cdb8*/ 	.short	0x010a
        /*cdba*/ 	.byte	0x3f
	.zero		1


	//   ....[18]....
        /*cdbc*/ 	.word	0x00035330
        /*cdc0*/ 	.word	0x00000003
        /*cdc4*/ 	.word	0x00034400
        /*cdc8*/ 	.short	0x010a
        /*cdca*/ 	.byte	0x3f
	.zero		1


	//   ....[19]....
        /*cdcc*/ 	.word	0x00035390
        /*cdd0*/ 	.word	0x00000003
        /*cdd4*/ 	.word	0x000344f8
        /*cdd8*/ 	.short	0x010a
        /*cdda*/ 	.byte	0x3f
	.zero		1


	//   ....[20]....
        /*cddc*/ 	.word	0x000353f0
        /*cde0*/ 	.word	0x00000006
        /*cde4*/ 	.word	0x00034400
        /*cde8*/ 	.short	0x010a
        /*cdea*/ 	.byte	0x3f
	.zero		1


	//   ....[21]....
        /*cdec*/ 	.word	0x00035450
        /*cdf0*/ 	.word	0x00000003
        /*cdf4*/ 	.word	0x000344d0
        /*cdf8*/ 	.short	0x010a
        /*cdfa*/ 	.byte	0x3f
	.zero		1


	//   ....[22]....
        /*cdfc*/ 	.word	0x000354b0
        /*ce00*/ 	.word	0x00000003
        /*ce04*/ 	.word	0x000344d8
        /*ce08*/ 	.short	0x010a
        /*ce0a*/ 	.byte	0x3f
	.zero		1


	//   ....[23]....
        /*ce0c*/ 	.word	0x00035510
        /*ce10*/ 	.word	0x00000003
        /*ce14*/ 	.word	0x000344e0
        /*ce18*/ 	.short	0x010a
        /*ce1a*/ 	.byte	0x3f
	.zero		1


	//   ....[24]....
        /*ce1c*/ 	.word	0x00035570
        /*ce20*/ 	.word	0x00000003
        /*ce24*/ 	.word	0x000344e8
        /*ce28*/ 	.short	0x010a
        /*ce2a*/ 	.byte	0x3f
	.zero		1


	//   ....[25]....
        /*ce2c*/ 	.word	0x000355d0
        /*ce30*/ 	.word	0x00000003
        /*ce34*/ 	.word	0x000344d0
        /*ce38*/ 	.short	0x010a
        /*ce3a*/ 	.byte	0x3f
	.zero		1


	//   ....[26]....
        /*ce3c*/ 	.word	0x00035630
        /*ce40*/ 	.word	0x00000003
        /*ce44*/ 	.word	0x000344d8
        /*ce48*/ 	.short	0x010a
        /*ce4a*/ 	.byte	0x3f
	.zero		1


	//   ....[27]....
        /*ce4c*/ 	.word	0x00035690
        /*ce50*/ 	.word	0x00000003
        /*ce54*/ 	.word	0x000344e0
        /*ce58*/ 	.short	0x010a
        /*ce5a*/ 	.byte	0x3f
	.zero		1


	//   ....[28]....
        /*ce5c*/ 	.word	0x000356f0
        /*ce60*/ 	.word	0x00000003
        /*ce64*/ 	.word	0x000344e8
        /*ce68*/ 	.short	0x010a
        /*ce6a*/ 	.byte	0x3f
	.zero		1


	//   ....[29]....
        /*ce6c*/ 	.word	0x00035750
        /*ce70*/ 	.word	0x00000003
        /*ce74*/ 	.word	0x000344d0
        /*ce78*/ 	.short	0x010a
        /*ce7a*/ 	.byte	0x3f
	.zero		1


	//   ....[30]....
        /*ce7c*/ 	.word	0x000357b0
        /*ce80*/ 	.word	0x00000003
        /*ce84*/ 	.word	0x000344d8
        /*ce88*/ 	.short	0x010a
        /*ce8a*/ 	.byte	0x3f
	.zero		1


	//   ....[31]....
        /*ce8c*/ 	.word	0x00035810
        /*ce90*/ 	.word	0x00000003
        /*ce94*/ 	.word	0x000344e0
        /*ce98*/ 	.short	0x010a
        /*ce9a*/ 	.byte	0x3f
	.zero		1


	//   ....[32]....
        /*ce9c*/ 	.word	0x00035870
        /*cea0*/ 	.word	0x00000003
        /*cea4*/ 	.word	0x000344e8
        /*cea8*/ 	.short	0x010a
        /*ceaa*/ 	.byte	0x3f
	.zero		1


	//   ....[33]....
        /*ceac*/ 	.word	0x000358d0
        /*ceb0*/ 	.word	0x00000003
        /*ceb4*/ 	.word	0x000344d0
        /*ceb8*/ 	.short	0x010a
        /*ceba*/ 	.byte	0x3f
	.zero		1


	//   ....[34]....
        /*cebc*/ 	.word	0x00035930
        /*cec0*/ 	.word	0x00000003
        /*cec4*/ 	.word	0x000344d8
        /*cec8*/ 	.short	0x010a
        /*ceca*/ 	.byte	0x3f
	.zero		1


	//   ....[35]....
        /*cecc*/ 	.word	0x00035990
        /*ced0*/ 	.word	0x00000003
        /*ced4*/ 	.word	0x000344e0
        /*ced8*/ 	.short	0x010a
        /*ceda*/ 	.byte	0x3f
	.zero		1


	//   ....[36]....
        /*cedc*/ 	.word	0x000359f0
        /*cee0*/ 	.word	0x00000003
        /*cee4*/ 	.word	0x000344e8
        /*cee8*/ 	.short	0x010a
        /*ceea*/ 	.byte	0x3f
	.zero		1


	//   ....[37]....
        /*ceec*/ 	.word	0x00035a50
        /*cef0*/ 	.word	0x00000003
        /*cef4*/ 	.word	0x000344d0
        /*cef8*/ 	.short	0x010a
        /*cefa*/ 	.byte	0x3f
	.zero		1


	//   ....[38]....
        /*cefc*/ 	.word	0x00035ab0
        /*cf00*/ 	.word	0x00000003
        /*cf04*/ 	.word	0x000344d8
        /*cf08*/ 	.short	0x010a
        /*cf0a*/ 	.byte	0x3f
	.zero		1


	//   ....[39]....
        /*cf0c*/ 	.word	0x00035b10
        /*cf10*/ 	.word	0x00000003
        /*cf14*/ 	.word	0x000344e0
        /*cf18*/ 	.short	0x010a
        /*cf1a*/ 	.byte	0x3f
	.zero		1


	//   ....[40]....
        /*cf1c*/ 	.word	0x00035b70
        /*cf20*/ 	.word	0x00000003
        /*cf24*/ 	.word	0x000344e8
        /*cf28*/ 	.short	0x010a
        /*cf2a*/ 	.byte	0x3f
	.zero		1


	//   ....[41]....
        /*cf2c*/ 	.word	0x00035bd0
        /*cf30*/ 	.word	0x00000003
        /*cf34*/ 	.word	0x000344d0
        /*cf38*/ 	.short	0x010a
        /*cf3a*/ 	.byte	0x3f
	.zero		1


	//   ....[42]....
        /*cf3c*/ 	.word	0x00035c30
        /*cf40*/ 	.word	0x00000003
        /*cf44*/ 	.word	0x000344d8
        /*cf48*/ 	.short	0x010a
        /*cf4a*/ 	.byte	0x3f
	.zero		1


	//   ....[43]....
        /*cf4c*/ 	.word	0x00035c90
        /*cf50*/ 	.word	0x00000003
        /*cf54*/ 	.word	0x000344e0
        /*cf58*/ 	.short	0x010a
        /*cf5a*/ 	.byte	0x3f
	.zero		1


	//   ....[44]....
        /*cf5c*/ 	.word	0x00035cf0
        /*cf60*/ 	.word	0x00000003
        /*cf64*/ 	.word	0x000344e8
        /*cf68*/ 	.short	0x010a
        /*cf6a*/ 	.byte	0x3f
	.zero		1


	//   ....[45]....
        /*cf6c*/ 	.word	0x00035d50
        /*cf70*/ 	.word	0x00000003
        /*cf74*/ 	.word	0x000344d0
        /*cf78*/ 	.short	0x010a
        /*cf7a*/ 	.byte	0x3f
	.zero		1


	//   ....[46]....
        /*cf7c*/ 	.word	0x00035db0
        /*cf80*/ 	.word	0x00000003
        /*cf84*/ 	.word	0x000344d8
        /*cf88*/ 	.short	0x010a
        /*cf8a*/ 	.byte	0x3f
	.zero		1


	//   ....[47]....
        /*cf8c*/ 	.word	0x00035e10
        /*cf90*/ 	.word	0x00000003
        /*cf94*/ 	.word	0x000344e0
        /*cf98*/ 	.short	0x010a
        /*cf9a*/ 	.byte	0x3f
	.zero		1


	//   ....[48]....
        /*cf9c*/ 	.word	0x00035e70
        /*cfa0*/ 	.word	0x00000003
        /*cfa4*/ 	.word	0x000344e8
        /*cfa8*/ 	.short	0x010a
        /*cfaa*/ 	.byte	0x3f
	.zero		1


	//   ....[49]....
        /*cfac*/ 	.word	0x00035ed0
        /*cfb0*/ 	.word	0x00000003
        /*cfb4*/ 	.word	0x000344d0
        /*cfb8*/ 	.short	0x010a
        /*cfba*/ 	.byte	0x3f
	.zero		1


	//   ....[50]....
        /*cfbc*/ 	.word	0x00035f30
        /*cfc0*/ 	.word	0x00000003
        /*cfc4*/ 	.word	0x000344d8
        /*cfc8*/ 	.short	0x010a
        /*cfca*/ 	.byte	0x3f
	.zero		1


	//   ....[51]....
        /*cfcc*/ 	.word	0x00035f90
        /*cfd0*/ 	.word	0x00000003
        /*cfd4*/ 	.word	0x000344e0
        /*cfd8*/ 	.short	0x010a
        /*cfda*/ 	.byte	0x3f
	.zero		1


	//   ....[52]....
        /*cfdc*/ 	.word	0x00035ff0
        /*cfe0*/ 	.word	0x00000003
        /*cfe4*/ 	.word	0x000344e8
        /*cfe8*/ 	.short	0x010a
        /*cfea*/ 	.byte	0x3f
	.zero		1


	//   ....[53]....
        /*cfec*/ 	.word	0x00036050
        /*cff0*/ 	.word	0x00000003
        /*cff4*/ 	.word	0x000344d0
        /*cff8*/ 	.short	0x010a
        /*cffa*/ 	.byte	0x3f
	.zero		1


	//   ....[54]....
        /*cffc*/ 	.word	0x000360b0
        /*d000*/ 	.word	0x00000003
        /*d004*/ 	.word	0x000344d8
        /*d008*/ 	.short	0x010a
        /*d00a*/ 	.byte	0x3f
	.zero		1


	//   ....[55]....
        /*d00c*/ 	.word	0x00036110
        /*d010*/ 	.word	0x00000003
        /*d014*/ 	.word	0x000344e0
        /*d018*/ 	.short	0x010a
        /*d01a*/ 	.byte	0x3f
	.zero		1


	//   ....[56]....
        /*d01c*/ 	.word	0x000361e0
        /*d020*/ 	.word	0x00000008
        /*d024*/ 	.word	0x00034498
        /*d028*/ 	.short	0x010a
        /*d02a*/ 	.byte	0x3f
	.zero		1


	//   ....[57]....
        /*d02c*/ 	.word	0x00036230
        /*d030*/ 	.word	0x00000003
        /*d034*/ 	.word	0x00034400
        /*d038*/ 	.short	0x010a
        /*d03a*/ 	.byte	0x3f
	.zero		1


	//   ....[58]....
        /*d03c*/ 	.word	0x00036440
        /*d040*/ 	.word	0x00000007
        /*d044*/ 	.word	0x00000000
        /*d048*/ 	.short	0x010a
        /*d04a*/ 	.byte	0x3f
	.zero		1


	//   ....[59]....
        /*d04c*/ 	.word	0x00036490
        /*d050*/ 	.word	0x00000009
        /*d054*/ 	.word	0x00000000
        /*d058*/ 	.short	0x010a
        /*d05a*/ 	.byte	0x3f
	.zero		1


	//   ....[60]....
        /*d05c*/ 	.word	0x000364e0
        /*d060*/ 	.word	0x0000000c
        /*d064*/ 	.word	0x00034440
        /*d068*/ 	.short	0x010a
        /*d06a*/ 	.byte	0x3f
	.zero		1


	//   ....[61]....
        /*d06c*/ 	.word	0x00036530
        /*d070*/ 	.word	0x00000003
        /*d074*/ 	.word	0x00034440
        /*d078*/ 	.short	0x010a
        /*d07a*/ 	.byte	0x3f
	.zero		1


	//   ....[62]....
        /*d07c*/ 	.word	0x00036580
        /*d080*/ 	.word	0x00000003
        /*d084*/ 	.word	0x00034440
        /*d088*/ 	.short	0x010a
        /*d08a*/ 	.byte	0x3f
	.zero		1


	//   ....[63]....
        /*d08c*/ 	.word	0x000365d0
        /*d090*/ 	.word	0x00000003
        /*d094*/ 	.word	0x00034440
        /*d098*/ 	.short	0x010a
        /*d09a*/ 	.byte	0x3f
	.zero		1


	//   ....[64]....
        /*d09c*/ 	.word	0x00036620
        /*d0a0*/ 	.word	0x00000003
        /*d0a4*/ 	.word	0x00034440
        /*d0a8*/ 	.short	0x010a
        /*d0aa*/ 	.byte	0x3f
	.zero		1


	//   ....[65]....
        /*d0ac*/ 	.word	0x00036670
        /*d0b0*/ 	.word	0x00000003
        /*d0b4*/ 	.word	0x00034440
        /*d0b8*/ 	.short	0x010a
        /*d0ba*/ 	.byte	0x3f
	.zero		1


	//   ....[66]....
        /*d0bc*/ 	.word	0x000366c0
        /*d0c0*/ 	.word	0x00000003
        /*d0c4*/ 	.word	0x00034440
        /*d0c8*/ 	.short	0x010a
        /*d0ca*/ 	.byte	0x3f
	.zero		1


	//   ....[67]....
        /*d0cc*/ 	.word	0x00036710
        /*d0d0*/ 	.word	0x00000003
        /*d0d4*/ 	.word	0x00034440
        /*d0d8*/ 	.short	0x010a
        /*d0da*/ 	.byte	0x3f
	.zero		1


	//----- nvinfo : EIATTR_NUM_MBARRIERS
	.align		4
.L_39:
        /*d0dc*/ 	.byte	0x03, 0x38
        /*d0de*/ 	.short	0x0024


	//----- nvinfo : EIATTR_EXIT_INSTR_OFFSETS
	.align		4
        /*d0e0*/ 	.byte	0x04, 0x1c
        /*d0e2*/ 	.short	(.L_41 - .L_40)


	//   ....[0]....
.L_40:
        /*d0e4*/ 	.word	0x00002fb0


	//   ....[1]....
        /*d0e8*/ 	.word	0x00003230


	//   ....[2]....
        /*d0ec*/ 	.word	0x00003380


	//   ....[3]....
        /*d0f0*/ 	.word	0x0002ca80


	//   ....[4]....
        /*d0f4*/ 	.word	0x0002cb20


	//   ....[5]....
        /*d0f8*/ 	.word	0x000305a0


	//   ....[6]....
        /*d0fc*/ 	.word	0x00032120


	//   ....[7]....
        /*d100*/ 	.word	0x00034440


	//----- nvinfo : EIATTR_MAX_THREADS
	.align		4
.L_41:
        /*d104*/ 	.byte	0x04, 0x05
        /*d106*/ 	.short	(.L_43 - .L_42)
.L_42:
        /*d108*/ 	.word	0x00000180
        /*d10c*/ 	.word	0x00000001
        /*d110*/ 	.word	0x00000001


	//----- nvinfo : EIATTR_CRS_STACK_SIZE
	.align		4
.L_43:
        /*d114*/ 	.byte	0x04, 0x1e
        /*d116*/ 	.short	(.L_45 - .L_44)
.L_44:
        /*d118*/ 	.word	0x00000000


	//----- nvinfo : EIATTR_CBANK_PARAM_SIZE
	.align		4
.L_45:
        /*d11c*/ 	.byte	0x03, 0x19
        /*d11e*/ 	.short	0x0770


	//----- nvinfo : EIATTR_PARAM_CBANK
	.align		4
        /*d120*/ 	.byte	0x04, 0x0a
        /*d122*/ 	.short	(.L_47 - .L_46)
	.align		4
.L_46:
        /*d124*/ 	.word	index@(.nv.constant0._ZN7cutlass13device_kernelINS_4gemm6kernel13GemmUniversalINS1_17GroupProblemShapeIN4cute5tupleIJiiiEEEEENS1_10collective13CollectiveMmaINS1_39MainloopSm90ArrayTmaGmmaWarpSpecializedILi3ENS6_IJNS5_1CILi2EEENSC_ILi1EEESE_EEENS1_40KernelPtrArrayTmaWarpSpecializedPingpongEEENS6_IJNSC_ILi256EEESI_NSC_ILi64EEEEEENS_6half_tEPNS6_IJlSE_NSC_ILi0EEEEEESL_SO_NS5_8TiledMMAINS5_8MMA_AtomIJNS5_4SM904GMMA26MMA_64x256x16_F32F16F16_SSILNSS_5MajorE0ELSU_0ELNSS_7ScaleInE1ELSV_1EEEEEENS5_6LayoutINS6_IJSE_SE_SE_EEENS6_IJSM_SM_SM_EEEEENS6_IJNS5_10UnderscoreES12_S12_EEEEENS5_13SM90_TMA_LOADENS5_14ComposedLayoutINS5_7SwizzleILi3ELi4ELi3EEENS5_18smem_ptr_flag_bitsILi16EEENSY_INS6_IJNSC_ILi8EEESJ_EEENS6_IJSJ_SE_EEEEEEEvNS5_8identityENS5_23SM90_TMA_LOAD_MULTICASTES1F_vS1G_EENS_8epilogue10collective18CollectiveEpilogueINS1J_30Sm90PtrArrayTmaWarpSpecializedILi4ELi2ELi16ELb1ELb0ELi2EEEJSK_NS6_IJSJ_NSC_ILi32EEEEEESL_PNS6_IJSE_lSM_EEESL_S1R_NS1J_6fusion15FusionCallbacksIS1N_NS1S_17LinearCombinationISL_fSL_fLNS_15FloatRoundStyleE2EEESK_S1P_JEEES15_NS16_IS18_S1A_NSY_INS6_IJSJ_S1B_EEENS6_IJSE_SJ_EEEEEEENS5_17SM75_U16x8_LDSM_TENS5_14SM90_TMA_STOREES21_NS5_17SM90_U16x8_STSM_TENS5_9Copy_AtomIJNS5_17SM90_U32x4_STSM_NESL_EEEvEEEvvEEEEvNT_6ParamsE)
        /*d128*/ 	.short	0x0210
        /*d12a*/ 	.short	0x0770


	//----- nvinfo : EIATTR_SW_WAR
	.align		4
.L_47:
        /*d12c*/ 	.byte	0x04, 0x36
        /*d12e*/ 	.short	(.L_49 - .L_48)
.L_48:
        /*d130*/ 	.word	0x00000008
.L_49:


//--------------------- .nv.callgraph             --------------------------
	.section	.nv.callgraph,"",@"SHT_CUDA_CALLGRAPH"
	.align	4
	.sectionentsize	8
	.align		4
        /*0000*/ 	.word	0x00000000
	.align		4
        /*0004*/ 	.word	0xffffffff
	.align		4
        /*0008*/ 	.word	index@(_ZN7cutlass13device_kernelINS_4gemm6kernel13GemmUniversalINS1_17GroupProblemShapeIN4cute5tupleIJiiiEEEEENS1_10collective13CollectiveMmaINS1_39MainloopSm90ArrayTmaGmmaWarpSpecializedILi3ENS6_IJNS5_1CILi2EEENSC_ILi1EEESE_EEENS1_40KernelPtrArrayTmaWarpSpecializedPingpongEEENS6_IJNSC_ILi256EEESI_NSC_ILi64EEEEEENS_6half_tEPNS6_IJlSE_NSC_ILi0EEEEEESL_SO_NS5_8TiledMMAINS5_8MMA_AtomIJNS5_4SM904GMMA26MMA_64x256x16_F32F16F16_SSILNSS_5MajorE0ELSU_0ELNSS_7ScaleInE1ELSV_1EEEEEENS5_6LayoutINS6_IJSE_SE_SE_EEENS6_IJSM_SM_SM_EEEEENS6_IJNS5_10UnderscoreES12_S12_EEEEENS5_13SM90_TMA_LOADENS5_14ComposedLayoutINS5_7SwizzleILi3ELi4ELi3EEENS5_18smem_ptr_flag_bitsILi16EEENSY_INS6_IJNSC_ILi8EEESJ_EEENS6_IJSJ_SE_EEEEEEEvNS5_8identityENS5_23SM90_TMA_LOAD_MULTICASTES1F_vS1G_EENS_8epilogue10collective18CollectiveEpilogueINS1J_30Sm90PtrArrayTmaWarpSpecializedILi4ELi2ELi16ELb1ELb0ELi2EEEJSK_NS6_IJSJ_NSC_ILi32EEEEEESL_PNS6_IJSE_lSM_EEESL_S1R_NS1J_6fusion15FusionCallbacksIS1N_NS1S_17LinearCombinationISL_fSL_fLNS_15FloatRoundStyleE2EEESK_S1P_JEEES15_NS16_IS18_S1A_NSY_INS6_IJSJ_S1B_EEENS6_IJSE_SJ_EEEEEEENS5_17SM75_U16x8_LDSM_TENS5_14SM90_TMA_STOREES21_NS5_17SM90_U16x8_STSM_TENS5_9Copy_AtomIJNS5_17SM90_U32x4_STSM_NESL_EEEvEEEvvEEEEvNT_6ParamsE)
	.align		4
        /*000c*/ 	.word	index@(__assertfail)
	.align		4
        /*0010*/ 	.word	0x00000000
	.align		4
        /*0014*/ 	.word	0xfffffffe
	.align		4
        /*0018*/ 	.word	0x00000000
	.align		4
        /*001c*/ 	.word	0xfffffffd
	.align		4
        /*0020*/ 	.word	0x00000000
	.align		4
        /*0024*/ 	.word	0xfffffffc


//--------------------- .nv.constant4             --------------------------
	.section	.nv.constant4,"a",@progbits
	.align	8
	.align		8
.nv.constant4:
        /*0000*/ 	.dword	__assertfail
	.align		8
        /*0008*/ 	.dword	__unnamed_1
	.align		8
        /*0010*/ 	.dword	_ZN39_INTERNAL_49ad2cf6_4_k_cu_86fc1665_37294cuda3std3__45__cpo5beginE
	.align		8
        /*0018*/ 	.dword	_ZN39_INTERNAL_49ad2cf6_4_k_cu_86fc1665_37294cuda3std3__45__cpo3endE
	.align		8
        /*0020*/ 	.dword	_ZN39_INTERNAL_49ad2cf6_4_k_cu_86fc1665_37294cuda3std3__45__cpo6cbeginE
	.align		8
        /*0028*/ 	.dword	_ZN39_INTERNAL_49ad2cf6_4_k_cu_86fc1665_37294cuda3std3__45__cpo4cendE
	.align		8
        /*0030*/ 	.dword	_ZN39_INTERNAL_49ad2cf6_4_k_cu_86fc1665_37294cuda3std3__441_GLOBAL__N__49ad2cf6_4_k_cu_86fc1665_37296ignoreE
	.align		8
        /*0038*/ 	.dword	_ZN39_INTERNAL_49ad2cf6_4_k_cu_86fc1665_37294cuda3std3__419piecewise_constructE
	.align		8
        /*0040*/ 	.dword	_ZN39_INTERNAL_49ad2cf6_4_k_cu_86fc1665_37294cuda3std3__48in_placeE
	.align		8
        /*0048*/ 	.dword	_ZN39_INTERNAL_49ad2cf6_4_k_cu_86fc1665_37294cuda3std6ranges3__45__cpo4swapE
	.align		8
        /*0050*/ 	.dword	_ZN39_INTERNAL_49ad2cf6_4_k_cu_86fc1665_37294cuda3std6ranges3__45__cpo9iter_moveE
	.align		8
        /*0058*/ 	.dword	_ZN39_INTERNAL_49ad2cf6_4_k_cu_86fc1665_37294cute7productE
	.align		8
        /*0060*/ 	.dword	_ZN39_INTERNAL_49ad2cf6_4_k_cu_86fc1665_37294cute1_E
	.align		8
        /*0068*/ 	.dword	$str$24
	.align		8
        /*0070*/ 	.dword	$str$25


//--------------------- .text._ZN7cutlass13device_kernelINS_4gemm6kernel13GemmUniversalINS1_17GroupProblemShapeIN4cute5tupleIJiiiEEEEENS1_10collective13CollectiveMmaINS1_39MainloopSm90ArrayTmaGmmaWarpSpecializedILi3ENS6_IJNS5_1CILi2EEENSC_ILi1EEESE_EEENS1_40KernelPtrArrayTmaWarpSpecializedPingpongEEENS6_IJNSC_ILi256EEESI_NSC_ILi64EEEEEENS_6half_tEPNS6_IJlSE_NSC_ILi0EEEEEESL_SO_NS5_8TiledMMAINS5_8MMA_AtomIJNS5_4SM904GMMA26MMA_64x256x16_F32F16F16_SSILNSS_5MajorE0ELSU_0ELNSS_7ScaleInE1ELSV_1EEEEEENS5_6LayoutINS6_IJSE_SE_SE_EEENS6_IJSM_SM_SM_EEEEENS6_IJNS5_10UnderscoreES12_S12_EEEEENS5_13SM90_TMA_LOADENS5_14ComposedLayoutINS5_7SwizzleILi3ELi4ELi3EEENS5_18smem_ptr_flag_bitsILi16EEENSY_INS6_IJNSC_ILi8EEESJ_EEENS6_IJSJ_SE_EEEEEEEvNS5_8identityENS5_23SM90_TMA_LOAD_MULTICASTES1F_vS1G_EENS_8epilogue10collective18CollectiveEpilogueINS1J_30Sm90PtrArrayTmaWarpSpecializedILi4ELi2ELi16ELb1ELb0ELi2EEEJSK_NS6_IJSJ_NSC_ILi32EEEEEESL_PNS6_IJSE_lSM_EEESL_S1R_NS1J_6fusion15FusionCallbacksIS1N_NS1S_17LinearCombinationISL_fSL_fLNS_15FloatRoundStyleE2EEESK_S1P_JEEES15_NS16_IS18_S1A_NSY_INS6_IJSJ_S1B_EEENS6_IJSE_SJ_EEEEEEENS5_17SM75_U16x8_LDSM_TENS5_14SM90_TMA_STOREES21_NS5_17SM90_U16x8_STSM_TENS5_9Copy_AtomIJNS5_17SM90_U32x4_STSM_NESL_EEEvEEEvvEEEEvNT_6ParamsE --------------------------
	.section	.text._ZN7cutlass13device_kernelINS_4gemm6kernel13GemmUniversalINS1_17GroupProblemShapeIN4cute5tupleIJiiiEEEEENS1_10collective13CollectiveMmaINS1_39MainloopSm90ArrayTmaGmmaWarpSpecializedILi3ENS6_IJNS5_1CILi2EEENSC_ILi1EEESE_EEENS1_40KernelPtrArrayTmaWarpSpecializedPingpongEEENS6_IJNSC_ILi256EEESI_NSC_ILi64EEEEEENS_6half_tEPNS6_IJlSE_NSC_ILi0EEEEEESL_SO_NS5_8TiledMMAINS5_8MMA_AtomIJNS5_4SM904GMMA26MMA_64x256x16_F32F16F16_SSILNSS_5MajorE0ELSU_0ELNSS_7ScaleInE1ELSV_1EEEEEENS5_6LayoutINS6_IJSE_SE_SE_EEENS6_IJSM_SM_SM_EEEEENS6_IJNS5_10UnderscoreES12_S12_EEEEENS5_13SM90_TMA_LOADENS5_14ComposedLayoutINS5_7SwizzleILi3ELi4ELi3EEENS5_18smem_ptr_flag_bitsILi16EEENSY_INS6_IJNSC_ILi8EEESJ_EEENS6_IJSJ_SE_EEEEEEEvNS5_8identityENS5_23SM90_TMA_LOAD_MULTICASTES1F_vS1G_EENS_8epilogue10collective18CollectiveEpilogueINS1J_30Sm90PtrArrayTmaWarpSpecializedILi4ELi2ELi16ELb1ELb0ELi2EEEJSK_NS6_IJSJ_NSC_ILi32EEEEEESL_PNS6_IJSE_lSM_EEESL_S1R_NS1J_6fusion15FusionCallbacksIS1N_NS1S_17LinearCombinationISL_fSL_fLNS_15FloatRoundStyleE2EEESK_S1P_JEEES15_NS16_IS18_S1A_NSY_INS6_IJSJ_S1B_EEENS6_IJSE_SJ_EEEEEEENS5_17SM75_U16x8_LDSM_TENS5_14SM90_TMA_STOREES21_NS5_17SM90_U16x8_STSM_TENS5_9Copy_AtomIJNS5_17SM90_U32x4_STSM_NESL_EEEvEEEvvEEEEvNT_6ParamsE,"ax",@progbits
	.align	128
.text._ZN7cutlass13device_kernelINS_4gemm6kernel13GemmUniversalINS1_17GroupProblemShapeIN4cute5tupleIJiiiEEEEENS1_10collective13CollectiveMmaINS1_39MainloopSm90ArrayTmaGmmaWarpSpecializedILi3ENS6_IJNS5_1CILi2EEENSC_ILi1EEESE_EEENS1_40KernelPtrArrayTmaWarpSpecializedPingpongEEENS6_IJNSC_ILi256EEESI_NSC_ILi64EEEEEENS_6half_tEPNS6_IJlSE_NSC_ILi0EEEEEESL_SO_NS5_8TiledMMAINS5_8MMA_AtomIJNS5_4SM904GMMA26MMA_64x256x16_F32F16F16_SSILNSS_5MajorE0ELSU_0ELNSS_7ScaleInE1ELSV_1EEEEEENS5_6LayoutINS6_IJSE_SE_SE_EEENS6_IJSM_SM_SM_EEEEENS6_IJNS5_10UnderscoreES12_S12_EEEEENS5_13SM90_TMA_LOADENS5_14ComposedLayoutINS5_7SwizzleILi3ELi4ELi3EEENS5_18smem_ptr_flag_bitsILi16EEENSY_INS6_IJNSC_ILi8EEESJ_EEENS6_IJSJ_SE_EEEEEEEvNS5_8identityENS5_23SM90_TMA_LOAD_MULTICASTES1F_vS1G_EENS_8epilogue10collective18CollectiveEpilogueINS1J_30Sm90PtrArrayTmaWarpSpecializedILi4ELi2ELi16ELb1ELb0ELi2EEEJSK_NS6_IJSJ_NSC_ILi32EEEEEESL_PNS6_IJSE_lSM_EEESL_S1R_NS1J_6fusion15FusionCallbacksIS1N_NS1S_17LinearCombinationISL_fSL_fLNS_15FloatRoundStyleE2EEESK_S1P_JEEES15_NS16_IS18_S1A_NSY_INS6_IJSJ_S1B_EEENS6_IJSE_SJ_EEEEEEENS5_17SM75_U16x8_LDSM_TENS5_14SM90_TMA_STOREES21_NS5_17SM90_U16x8_STSM_TENS5_9Copy_AtomIJNS5_17SM90_U32x4_STSM_NESL_EEEvEEEvvEEEEvNT_6ParamsE:
        .type           _ZN7cutlass13device_kernelINS_4gemm6kernel13GemmUniversalINS1_17GroupProblemShapeIN4cute5tupleIJiiiEEEEENS1_10collective13CollectiveMmaINS1_39MainloopSm90ArrayTmaGmmaWarpSpecializedILi3ENS6_IJNS5_1CILi2EEENSC_ILi1EEESE_EEENS1_40KernelPtrArrayTmaWarpSpecializedPingpongEEENS6_IJNSC_ILi256EEESI_NSC_ILi64EEEEEENS_6half_tEPNS6_IJlSE_NSC_ILi0EEEEEESL_SO_NS5_8TiledMMAINS5_8MMA_AtomIJNS5_4SM904GMMA26MMA_64x256x16_F32F16F16_SSILNSS_5MajorE0ELSU_0ELNSS_7ScaleInE1ELSV_1EEEEEENS5_6LayoutINS6_IJSE_SE_SE_EEENS6_IJSM_SM_SM_EEEEENS6_IJNS5_10UnderscoreES12_S12_EEEEENS5_13SM90_TMA_LOADENS5_14ComposedLayoutINS5_7SwizzleILi3ELi4ELi3EEENS5_18smem_ptr_flag_bitsILi16EEENSY_INS6_IJNSC_ILi8EEESJ_EEENS6_IJSJ_SE_EEEEEEEvNS5_8identityENS5_23SM90_TMA_LOAD_MULTICASTES1F_vS1G_EENS_8epilogue10collective18CollectiveEpilogueINS1J_30Sm90PtrArrayTmaWarpSpecializedILi4ELi2ELi16ELb1ELb0ELi2EEEJSK_NS6_IJSJ_NSC_ILi32EEEEEESL_PNS6_IJSE_lSM_EEESL_S1R_NS1J_6fusion15FusionCallbacksIS1N_NS1S_17LinearCombinationISL_fSL_fLNS_15FloatRoundStyleE2EEESK_S1P_JEEES15_NS16_IS18_S1A_NSY_INS6_IJSJ_S1B_EEENS6_IJSE_SJ_EEEEEEENS5_17SM75_U16x8_LDSM_TENS5_14SM90_TMA_STOREES21_NS5_17SM90_U16x8_STSM_TENS5_9Copy_AtomIJNS5_17SM90_U32x4_STSM_NESL_EEEvEEEvvEEEEvNT_6ParamsE,@function
        .size           _ZN7cutlass13device_kernelINS_4gemm6kernel13GemmUniversalINS1_17GroupProblemShapeIN4cute5tupleIJiiiEEEEENS1_10collective13CollectiveMmaINS1_39MainloopSm90ArrayTmaGmmaWarpSpecializedILi3ENS6_IJNS5_1CILi2EEENSC_ILi1EEESE_EEENS1_40KernelPtrArrayTmaWarpSpecializedPingpongEEENS6_IJNSC_ILi256EEESI_NSC_ILi64EEEEEENS_6half_tEPNS6_IJlSE_NSC_ILi0EEEEEESL_SO_NS5_8TiledMMAINS5_8MMA_AtomIJNS5_4SM904GMMA26MMA_64x256x16_F32F16F16_SSILNSS_5MajorE0ELSU_0ELNSS_7ScaleInE1ELSV_1EEEEEENS5_6LayoutINS6_IJSE_SE_SE_EEENS6_IJSM_SM_SM_EEEEENS6_IJNS5_10UnderscoreES12_S12_EEEEENS5_13SM90_TMA_LOADENS5_14ComposedLayoutINS5_7SwizzleILi3ELi4ELi3EEENS5_18smem_ptr_flag_bitsILi16EEENSY_INS6_IJNSC_ILi8EEESJ_EEENS6_IJSJ_SE_EEEEEEEvNS5_8identityENS5_23SM90_TMA_LOAD_MULTICASTES1F_vS1G_EENS_8epilogue10collective18CollectiveEpilogueINS1J_30Sm90PtrArrayTmaWarpSpecializedILi4ELi2ELi16ELb1ELb0ELi2EEEJSK_NS6_IJSJ_NSC_ILi32EEEEEESL_PNS6_IJSE_lSM_EEESL_S1R_NS1J_6fusion15FusionCallbacksIS1N_NS1S_17LinearCombinationISL_fSL_fLNS_15FloatRoundStyleE2EEESK_S1P_JEEES15_NS16_IS18_S1A_NSY_INS6_IJSJ_S1B_EEENS6_IJSE_SJ_EEEEEEENS5_17SM75_U16x8_LDSM_TENS5_14SM90_TMA_STOREES21_NS5_17SM90_U16x8_STSM_TENS5_9Copy_AtomIJNS5_17SM90_U32x4_STSM_NESL_EEEvEEEvvEEEEvNT_6ParamsE,(.L_x_638 - _ZN7cutlass13device_kernelINS_4gemm6kernel13GemmUniversalINS1_17GroupProblemShapeIN4cute5tupleIJiiiEEEEENS1_10collective13CollectiveMmaINS1_39MainloopSm90ArrayTmaGmmaWarpSpecializedILi3ENS6_IJNS5_1CILi2EEENSC_ILi1EEESE_EEENS1_40KernelPtrArrayTmaWarpSpecializedPingpongEEENS6_IJNSC_ILi256EEESI_NSC_ILi64EEEEEENS_6half_tEPNS6_IJlSE_NSC_ILi0EEEEEESL_SO_NS5_8TiledMMAINS5_8MMA_AtomIJNS5_4SM904GMMA26MMA_64x256x16_F32F16F16_SSILNSS_5MajorE0ELSU_0ELNSS_7ScaleInE1ELSV_1EEEEEENS5_6LayoutINS6_IJSE_SE_SE_EEENS6_IJSM_SM_SM_EEEEENS6_IJNS5_10UnderscoreES12_S12_EEEEENS5_13SM90_TMA_LOADENS5_14ComposedLayoutINS5_7SwizzleILi3ELi4ELi3EEENS5_18smem_ptr_flag_bitsILi16EEENSY_INS6_IJNSC_ILi8EEESJ_EEENS6_IJSJ_SE_EEEEEEEvNS5_8identityENS5_23SM90_TMA_LOAD_MULTICASTES1F_vS1G_EENS_8epilogue10collective18CollectiveEpilogueINS1J_30Sm90PtrArrayTmaWarpSpecializedILi4ELi2ELi16ELb1ELb0ELi2EEEJSK_NS6_IJSJ_NSC_ILi32EEEEEESL_PNS6_IJSE_lSM_EEESL_S1R_NS1J_6fusion15FusionCallbacksIS1N_NS1S_17LinearCombinationISL_fSL_fLNS_15FloatRoundStyleE2EEESK_S1P_JEEES15_NS16_IS18_S1A_NSY_INS6_IJSJ_S1B_EEENS6_IJSE_SJ_EEEEEEENS5_17SM75_U16x8_LDSM_TENS5_14SM90_TMA_STOREES21_NS5_17SM90_U16x8_STSM_TENS5_9Copy_AtomIJNS5_17SM90_U32x4_STSM_NESL_EEEvEEEvvEEEEvNT_6ParamsE)
        .other          _ZN7cutlass13device_kernelINS_4gemm6kernel13GemmUniversalINS1_17GroupProblemShapeIN4cute5tupleIJiiiEEEEENS1_10collective13CollectiveMmaINS1_39MainloopSm90ArrayTmaGmmaWarpSpecializedILi3ENS6_IJNS5_1CILi2EEENSC_ILi1EEESE_EEENS1_40KernelPtrArrayTmaWarpSpecializedPingpongEEENS6_IJNSC_ILi256EEESI_NSC_ILi64EEEEEENS_6half_tEPNS6_IJlSE_NSC_ILi0EEEEEESL_SO_NS5_8TiledMMAINS5_8MMA_AtomIJNS5_4SM904GMMA26MMA_64x256x16_F32F16F16_SSILNSS_5MajorE0ELSU_0ELNSS_7ScaleInE1ELSV_1EEEEEENS5_6LayoutINS6_IJSE_SE_SE_EEENS6_IJSM_SM_SM_EEEEENS6_IJNS5_10UnderscoreES12_S12_EEEEENS5_13SM90_TMA_LOADENS5_14ComposedLayoutINS5_7SwizzleILi3ELi4ELi3EEENS5_18smem_ptr_flag_bitsILi16EEENSY_INS6_IJNSC_ILi8EEESJ_EEENS6_IJSJ_SE_EEEEEEEvNS5_8identityENS5_23SM90_TMA_LOAD_MULTICASTES1F_vS1G_EENS_8epilogue10collective18CollectiveEpilogueINS1J_30Sm90PtrArrayTmaWarpSpecializedILi4ELi2ELi16ELb1ELb0ELi2EEEJSK_NS6_IJSJ_NSC_ILi32EEEEEESL_PNS6_IJSE_lSM_EEESL_S1R_NS1J_6fusion15FusionCallbacksIS1N_NS1S_17LinearCombinationISL_fSL_fLNS_15FloatRoundStyleE2EEESK_S1P_JEEES15_NS16_IS18_S1A_NSY_INS6_IJSJ_S1B_EEENS6_IJSE_SJ_EEEEEEENS5_17SM75_U16x8_LDSM_TENS5_14SM90_TMA_STOREES21_NS5_17SM90_U16x8_STSM_TENS5_9Copy_AtomIJNS5_17SM90_U32x4_STSM_NESL_EEEvEEEvvEEEEvNT_6ParamsE,@"STO_CUDA_ENTRY STV_DEFAULT"
_ZN7cutlass13device_kernelINS_4gemm6kernel13GemmUniversalINS1_17GroupProblemShapeIN4cute5tupleIJiiiEEEEENS1_10collective13CollectiveMmaINS1_39MainloopSm90ArrayTmaGmmaWarpSpecializedILi3ENS6_IJNS5_1CILi2EEENSC_ILi1EEESE_EEENS1_40KernelPtrArrayTmaWarpSpecializedPingpongEEENS6_IJNSC_ILi256EEESI_NSC_ILi64EEEEEENS_6half_tEPNS6_IJlSE_NSC_ILi0EEEEEESL_SO_NS5_8TiledMMAINS5_8MMA_AtomIJNS5_4SM904GMMA26MMA_64x256x16_F32F16F16_SSILNSS_5MajorE0ELSU_0ELNSS_7ScaleInE1ELSV_1EEEEEENS5_6LayoutINS6_IJSE_SE_SE_EEENS6_IJSM_SM_SM_EEEEENS6_IJNS5_10UnderscoreES12_S12_EEEEENS5_13SM90_TMA_LOADENS5_14ComposedLayoutINS5_7SwizzleILi3ELi4ELi3EEENS5_18smem_ptr_flag_bitsILi16EEENSY_INS6_IJNSC_ILi8EEESJ_EEENS6_IJSJ_SE_EEEEEEEvNS5_8identityENS5_23SM90_TMA_LOAD_MULTICASTES1F_vS1G_EENS_8epilogue10collective18CollectiveEpilogueINS1J_30Sm90PtrArrayTmaWarpSpecializedILi4ELi2ELi16ELb1ELb0ELi2EEEJSK_NS6_IJSJ_NSC_ILi32EEEEEESL_PNS6_IJSE_lSM_EEESL_S1R_NS1J_6fusion15FusionCallbacksIS1N_NS1S_17LinearCombinationISL_fSL_fLNS_15FloatRoundStyleE2EEESK_S1P_JEEES15_NS16_IS18_S1A_NSY_INS6_IJSJ_S1B_EEENS6_IJSE_SJ_EEEEEEENS5_17SM75_U16x8_LDSM_TENS5_14SM90_TMA_STOREES21_NS5_17SM90_U16x8_STSM_TENS5_9Copy_AtomIJNS5_17SM90_U32x4_STSM_NESL_EEEvEEEvvEEEEvNT_6ParamsE:
[----:B------:R-:W1:Y:S02]  /*0000*/  LDC R1, c[0x0][0x28] ;  /* 0x00000a00ff017b82 */ /* 0x000e640000000800 */
[----:B-1----:R-:W-:-:S06]  /*0010*/  IADD3 R1, R1, -0x1b88, RZ ;  /* 0xffffe47801017810 */ /* 0x002fcc0007ffe0ff */
[----:B------:R-:W1:Y:S01]  /*0020*/  LDC.64 R4, c[0x0][0x918] ;  /* 0x00024600ff047b82 */ /* 0x000e620000000a00 */
[----:B------:R-:W-:Y:S01]  /*0030*/  ULDC.64 UR38, c[0x0][0x208] ;  /* 0x0000820000267ab9 */ /* 0x000fe20000000a00 */
[----:B------:R-:W2:Y:S01]  /*0040*/  S2R R20, SR_TID.X ;  /* 0x0000000000147919 */ /* 0x000ea20000002100 */
[----:B------:R-:W-:Y:S01]  /*0050*/  ULDC UR4, c[0x0][0x910] ;  /* 0x0002440000047ab9 */ /* 0x000fe20000000800 */
[----:B------:R-:W-:Y:S01]  /*0060*/  ULDC.64 UR20, c[0x0][0x8d0] ;  /* 0x0002340000147ab9 */ /* 0x000fe20000000a00 */
[----:B------:R-:W-:Y:S01]  /*0070*/  ULDC.64 UR14, c[0x0][0x8c8] ;  /* 0x00023200000e7ab9 */ /* 0x000fe20000000a00 */
[----:B------:R-:W-:Y:S01]  /*0080*/  IMAD.MOV.U32 R8, RZ, RZ, RZ ;  /* 0x000000ffff087224 */ /* 0x000fe200078e00ff */
[----:B------:R-:W-:Y:S01]  /*0090*/  MOV R0, RZ ;  /* 0x000000ff00007202 */ /* 0x000fe20000000f00 */
[----:B------:R-:W3:Y:S01]  /*00a0*/  S2UR UR25, SR_CTAID.Y ;  /* 0x00000000001979c3 */ /* 0x000ee20000002600 */
[----:B------:R-:W-:Y:S01]  /*00b0*/  ULDC.64 UR16, c[0x0][0x8e0] ;  /* 0x0002380000107ab9 */ /* 0x000fe20000000a00 */
[----:B------:R-:W-:Y:S01]  /*00c0*/  ULDC.64 UR22, c[0x0][0x8e8] ;  /* 0x00023a0000167ab9 */ /* 0x000fe20000000a00 */
[----:B-1----:R-:W4:Y:S01]  /*00d0*/  LDG.E R7, desc[UR38][R4.64] ;  /* 0x0000002604077981 */ /* 0x002f22000c1e1900 */
[----:B------:R-:W-:-:S03]  /*00e0*/  MOV R12, UR4 ;  /* 0x00000004000c7c02 */ /* 0x000fc60008000f00 */
[----:B------:R-:W4:Y:S01]  /*00f0*/  LDG.E R6, desc[UR38][R4.64+0x4] ;  /* 0x0000042604067981 */ /* 0x000f22000c1e1900 */
[----:B--2---:R-:W-:Y:S01]  /*0100*/  LOP3.LUT R21, R20, 0x1f, RZ, 0xc0, !PT ;  /* 0x0000001f14157812 */ /* 0x004fe200078ec0ff */
[----:B------:R-:W-:Y:S01]  /*0110*/  UISETP.NE.U32.AND UP0, UPT, UR20, URZ, UPT ;  /* 0x0000003f1400728c */ /* 0x000fe2000bf05070 */
[----:B------:R-:W1:Y:S01]  /*0120*/  S2UR UR56, SR_CTAID.X ;  /* 0x00000000003879c3 */ /* 0x000e620000002500 */
[----:B------:R-:W-:Y:S01]  /*0130*/  ULDC UR4, c[0x0][0x908] ;  /* 0x0002420000047ab9 */ /* 0x000fe20000000800 */
[----:B------:R-:W-:Y:S01]  /*0140*/  ISETP.GE.AND P0, PT, R21, R12, PT ;  /* 0x0000000c1500720c */ /* 0x000fe20003f06270 */
[----:B------:R-:W-:Y:S02]  /*0150*/  UISETP.NE.AND.EX UP0, UPT, UR21, URZ, UPT, UP0 ;  /* 0x0000003f1500728c */ /* 0x000fe4000bf05300 */
[----:B------:R-:W-:-:S09]  /*0160*/  UISETP.NE.AND UP3, UPT, UR4, 0x1, UPT ;  /* 0x000000010400788c */ /* 0x000fd2000bf65270 */
[----:B------:R-:W-:Y:S01]  /*0170*/  @UP0 ULDC UR24, c[0x0][0x8dc] ;  /* 0x0002370000180ab9 */ /* 0x000fe20000000800 */
[----:B------:R-:W2:Y:S01]  /*0180*/  @!P0 LDC.64 R2, c[0x0][0x918] ;  /* 0x00024600ff028b82 */ /* 0x000ea20000000a00 */
[----:B---3--:R-:W-:Y:S01]  /*0190*/  @UP3 UMOV UR6, UR25 ;  /* 0x0000001900063c82 */ /* 0x008fe20008000000 */
[----:B------:R-:W-:Y:S01]  /*01a0*/  @UP3 ULDC UR8, c[0x0][0x10] ;  /* 0x0000040000083ab9 */ /* 0x000fe20000000800 */
[----:B------:R-:W-:Y:S01]  /*01b0*/  @UP3 UMOV UR4, UR6 ;  /* 0x0000000600043c82 */ /* 0x000fe20008000000 */
[----:B------:R-:W-:Y:S01]  /*01c0*/  @UP3 UMOV UR5, URZ ;  /* 0x0000003f00053c82 */ /* 0x000fe20008000000 */
[----:B------:R-:W-:Y:S01]  /*01d0*/  @!UP3 UMOV UR6, UR25 ;  /* 0x000000190006bc82 */ /* 0x000fe20008000000 */
[----:B-1----:R-:W-:Y:S01]  /*01e0*/  @UP3 UIMAD.WIDE.U32 UR8, UR56, UR8, UR4 ;  /* 0x00000008380832a5 */ /* 0x002fe2000f8e0004 */
[----:B------:R-:W-:Y:S01]  /*01f0*/  @UP3 UMOV UR7, URZ ;  /* 0x0000003f00073c82 */ /* 0x000fe20008000000 */
[----:B--2---:R-:W-:-:S05]  /*0200*/  @!P0 IMAD.WIDE.U32 R2, R21, 0xc, R2 ;  /* 0x0000000c15028825 */ /* 0x004fca00078e0002 */
[----:B------:R1:W5:Y:S04]  /*0210*/  @!P0 LDG.E R8, desc[UR38][R2.64] ;  /* 0x0000002602088981 */ /* 0x000368000c1e1900 */
[----:B------:R1:W5:Y:S01]  /*0220*/  @!P0 LDG.E R0, desc[UR38][R2.64+0x4] ;  /* 0x0000042602008981 */ /* 0x000362000c1e1900 */
[----:B------:R-:W-:Y:S01]  /*0230*/  ISETP.NE.U32.AND P0, PT, RZ, UR22, PT ;  /* 0x00000016ff007c0c */ /* 0x000fe2000bf05070 */
[----:B------:R-:W-:-:S03]  /*0240*/  @!UP3 ULDC UR10, c[0x0][0xc] ;  /* 0x00000300000abab9 */ /* 0x000fc60000000800 */
[----:B------:R-:W-:Y:S01]  /*0250*/  ISETP.NE.AND.EX P0, PT, RZ, UR23, PT, P0 ;  /* 0x00000017ff007c0c */ /* 0x000fe2000bf05300 */
[----:B------:R-:W-:Y:S01]  /*0260*/  UMOV UR57, URZ ;  /* 0x0000003f00397c82 */ /* 0x000fe20008000000 */
[----:B------:R-:W-:Y:S01]  /*0270*/  @UP3 UIADD3 UR7, UR9, UR7, URZ ;  /* 0x0000000709073290 */ /* 0x000fe2000fffe03f */
[----:B----4-:R-:W-:Y:S02]  /*0280*/  R2UR UR12, R7 ;  /* 0x00000000070c72ca */ /* 0x010fe400000e0000 */
[----:B------:R-:W-:-:S11]  /*0290*/  R2UR UR26, R6 ;  /* 0x00000000061a72ca */ /* 0x000fd600000e0000 */
[----:B------:R-:W-:-:S04]  /*02a0*/  UIADD3 UR11, UP1, UR12, UR14, URZ ;  /* 0x0000000e0c0b7290 */ /* 0x000fc8000ff3e03f */
[----:B------:R-:W-:Y:S02]  /*02b0*/  ULEA.HI.X.SX32 UR12, UR12, UR15, 0x1, UP1 ;  /* 0x0000000f0c0c7291 */ /* 0x000fe400088f0e3f */
[----:B------:R-:W-:-:S04]  /*02c0*/  UIADD3 UR11, UP1, UR11, -0x1, URZ ;  /* 0xffffffff0b0b7890 */ /* 0x000fc8000ff3e03f */
[----:B------:R-:W-:Y:S02]  /*02d0*/  UIADD3.X UR12, UR12, -0x1, URZ, UP1, !UPT ;  /* 0xffffffff0c0c7890 */ /* 0x000fe40008ffe43f */
[----:B------:R-:W-:-:S04]  /*02e0*/  @UP0 UIADD3 UR24, UP1, UR11, UR24, URZ ;  /* 0x000000180b180290 */ /* 0x000fc8000ff3e03f */
[----:B------:R-:W-:Y:S02]  /*02f0*/  @UP0 UIADD3.X UR27, URZ, UR12, URZ, UP1, !UPT ;  /* 0x0000000c3f1b0290 */ /* 0x000fe40008ffe43f */
[----:B------:R-:W-:Y:S02]  /*0300*/  UIADD3 UR13, UP1, UR26, UR16, URZ ;  /* 0x000000101a0d7290 */ /* 0x000fe4000ff3e03f */
[----:B------:R-:W-:Y:S02]  /*0310*/  @UP0 UIMAD.WIDE.U32 UR18, UR27, UR20, URZ ;  /* 0x000000141b1202a5 */ /* 0x000fe4000f8e003f */
[----:B------:R-:W-:Y:S02]  /*0320*/  ULEA.HI.X.SX32 UR26, UR26, UR17, 0x1, UP1 ;  /* 0x000000111a1a7291 */ /* 0x000fe400088f0e3f */
[----:B------:R-:W-:Y:S02]  /*0330*/  @UP0 UIMAD.WIDE.U32 UR18, UP1, UR24, UR21, UR18 ;  /* 0x00000015181202a5 */ /* 0x000fe4000f820012 */
[----:B------:R-:W-:-:S02]  /*0340*/  @UP0 UIMAD.WIDE.U32 UR4, UR24, UR20, URZ ;  /* 0x00000014180402a5 */ /* 0x000fc4000f8e003f */
[----:B------:R-:W-:Y:S02]  /*0350*/  @UP0 UIADD3.X UR25, URZ, URZ, URZ, UP1, !UPT ;  /* 0x0000003f3f190290 */ /* 0x000fe40008ffe43f */
[----:B------:R-:W-:Y:S01]  /*0360*/  @UP0 UIADD3 URZ, UP1, UR5, UR18, URZ ;  /* 0x00000012053f0290 */ /* 0x000fe2000ff3e03f */
[----:B------:R-:W-:Y:S01]  /*0370*/  @UP0 UMOV UR24, UR19 ;  /* 0x0000001300180c82 */ /* 0x000fe20008000000 */
[----:B------:R-:W-:Y:S02]  /*0380*/  @!UP3 UIMAD.WIDE.U32 UR4, UR10, UR6, UR56 ;  /* 0x000000060a04b2a5 */ /* 0x000fe4000f8e0038 */
[----:B------:R-:W-:Y:S02]  /*0390*/  @UP0 UIMAD.WIDE.U32.X UR18, UR27, UR21, UR24, UP1 ;  /* 0x000000151b1202a5 */ /* 0x000fe400088e0418 */
[----:B------:R-:W-:-:S03]  /*03a0*/  UIADD3 UR13, UP2, UR13, -0x1, URZ ;  /* 0xffffffff0d0d7890 */ /* 0x000fc6000ff5e03f */
[----:B------:R-:W-:Y:S01]  /*03b0*/  @!UP3 UMOV UR8, UR4 ;  /* 0x000000040008bc82 */ /* 0x000fe20008000000 */
[----:B------:R-:W-:Y:S01]  /*03c0*/  UIADD3.X UR24, UR26, -0x1, URZ, UP2, !UPT ;  /* 0xffffffff1a187890 */ /* 0x000fe200097fe43f */
[----:B------:R-:W-:Y:S01]  /*03d0*/  @!UP3 UMOV UR7, UR5 ;  /* 0x000000050007bc82 */ /* 0x000fe20008000000 */
[----:B------:R-:W-:Y:S01]  /*03e0*/  @UP0 UMOV UR11, UR18 ;  /* 0x00000012000b0c82 */ /* 0x000fe20008000000 */
[----:B------:R-:W-:Y:S01]  /*03f0*/  @UP0 UMOV UR12, UR19 ;  /* 0x00000013000c0c82 */ /* 0x000fe20008000000 */
[----:B-1----:R-:W-:Y:S08]  /*0400*/  @!P0 BRA `(.L_x_0) ;  /* 0x0000000000308947 */ /* 0x002ff00003800000 */
[----:B------:R-:W-:Y:S02]  /*0410*/  ULDC UR9, c[0x0][0x8f4] ;  /* 0x00023d0000097ab9 */ /* 0x000fe40000000800 */
[----:B------:R-:W-:-:S04]  /*0420*/  UIADD3 UR9, UP1, UR13, UR9, URZ ;  /* 0x000000090d097290 */ /* 0x000fc8000ff3e03f */
[----:B------:R-:W-:-:S04]  /*0430*/  UIADD3.X UR10, URZ, UR24, URZ, UP1, !UPT ;  /* 0x000000183f0a7290 */ /* 0x000fc80008ffe43f */
[----:B------:R-:W-:-:S04]  /*0440*/  UIMAD.WIDE.U32 UR4, UR10, UR22, URZ ;  /* 0x000000160a0472a5 */ /* 0x000fc8000f8e003f */
[----:B------:R-:W-:Y:S02]  /*0450*/  UIMAD.WIDE.U32 UR18, UP1, UR9, UR23, UR4 ;  /* 0x00000017091272a5 */ /* 0x000fe4000f820004 */
[----:B------:R-:W-:Y:S02]  /*0460*/  UIMAD.WIDE.U32 UR4, UR9, UR22, URZ ;  /* 0x00000016090472a5 */ /* 0x000fe4000f8e003f */
[----:B------:R-:W-:Y:S02]  /*0470*/  UIADD3.X UR25, URZ, URZ, URZ, UP1, !UPT ;  /* 0x0000003f3f197290 */ /* 0x000fe40008ffe43f */
[----:B------:R-:W-:Y:S01]  /*0480*/  UIADD3 URZ, UP1, UR5, UR18, URZ ;  /* 0x00000012053f7290 */ /* 0x000fe2000ff3e03f */
[----:B------:R-:W-:-:S03]  /*0490*/  UMOV UR24, UR19 ;  /* 0x0000001300187c82 */ /* 0x000fc60008000000 */
[----:B------:R-:W-:-:S07]  /*04a0*/  UIMAD.WIDE.U32.X UR4, UR10, UR23, UR24, UP1 ;  /* 0x000000170a0472a5 */ /* 0x000fce00088e0418 */
[----:B------:R-:W-:Y:S01]  /*04b0*/  UMOV UR13, UR4 ;  /* 0x00000004000d7c82 */ /* 0x000fe20008000000 */
[----:B------:R-:W-:-:S05]  /*04c0*/  UMOV UR24, UR5 ;  /* 0x0000000500187c82 */ /* 0x000fca0008000000 */
.L_x_0:
[----:B------:R-:W-:Y:S01]  /*04d0*/  ULDC UR9, c[0x0][0x934] ;  /* 0x00024d0000097ab9 */ /* 0x000fe20000000800 */
[----:B------:R-:W-:Y:S01]  /*04e0*/  ULDC UR10, c[0x0][0x904] ;  /* 0x00024100000a7ab9 */ /* 0x000fe20000000800 */
[----:B------:R-:W-:Y:S01]  /*04f0*/  ULDC UR4, c[0x0][0x938] ;  /* 0x00024e0000047ab9 */ /* 0x000fe20000000800 */
[----:B------:R-:W-:Y:S01]  /*0500*/  USHF.L.U32 UR9, UR9, UR10, URZ ;  /* 0x0000000a09097299 */ /* 0x000fe2000800063f */
[----:B------:R-:W-:Y:S01]  /*0510*/  SHF.R.U32.HI R14, RZ, 0x5, R20 ;  /* 0x00000005ff0e7819 */ /* 0x000fe20000011614 */
[----:B------:R-:W-:Y:S01]  /*0520*/  USHF.L.U32 UR10, UR4, UR10, URZ ;  /* 0x0000000a040a7299 */ /* 0x000fe2000800063f */
[----:B------:R-:W-:Y:S01]  /*0530*/  ULDC UR27, c[0x0][0x8d8] ;  /* 0x00023600001b7ab9 */ /* 0x000fe20000000800 */
[----:B------:R-:W-:Y:S02]  /*0540*/  ULDC UR31, c[0x0][0x8f0] ;  /* 0x00023c00001f7ab9 */ /* 0x000fe40000000800 */
[----:B------:R-:W-:Y:S01]  /*0550*/  MOV R10, UR9 ;  /* 0x00000009000a7c02 */ /* 0x000fe20008000f00 */
[----:B------:R-:W-:Y:S01]  /*0560*/  USHF.R.U64 UR18, UR11, UR27, UR12 ;  /* 0x0000001b0b127299 */ /* 0x000fe2000800120c */
[----:B------:R-:W-:Y:S01]  /*0570*/  IMAD.U32 R9, RZ, RZ, UR10 ;  /* 0x0000000aff097e24 */ /* 0x000fe2000f8e00ff */
[----:B------:R-:W-:Y:S01]  /*0580*/  USHF.R.U64 UR11, UR13, UR31, UR24 ;  /* 0x0000001f0d0b7299 */ /* 0x000fe20008001218 */
[----:B------:R-:W-:Y:S01]  /*0590*/  IABS R2, R10 ;  /* 0x0000000a00027213 */ /* 0x000fe20000000000 */
[----:B------:R-:W-:-:S02]  /*05a0*/  UIADD3 UR18, UR18, -0x1, UR9 ;  /* 0xffffffff12127890 */ /* 0x000fc4000fffe009 */
[----:B------:R-:W-:Y:S01]  /*05b0*/  IABS R3, R9 ;  /* 0x0000000900037213 */ /* 0x000fe20000000000 */
[----:B------:R-:W-:Y:S01]  /*05c0*/  UIADD3 UR11, UR11, -0x1, UR10 ;  /* 0xffffffff0b0b7890 */ /* 0x000fe2000fffe00a */
[----:B------:R-:W-:Y:S01]  /*05d0*/  R2UR UR29, R2 ;  /* 0x00000000021d72ca */ /* 0x000fe200000e0000 */
[----:B------:R-:W-:Y:S01]  /*05e0*/  UMOV UR12, URZ ;  /* 0x0000003f000c7c82 */ /* 0x000fe20008000000 */
[----:B------:R-:W-:Y:S01]  /*05f0*/  MOV R2, R3 ;  /* 0x0000000300027202 */ /* 0x000fe20000000f00 */
[----:B------:R-:W-:Y:S01]  /*0600*/  UMOV UR4, URZ ;  /* 0x0000003f00047c82 */ /* 0x000fe20008000000 */
[----:B------:R-:W-:Y:S02]  /*0610*/  UISETP.GE.AND UP5, UPT, UR18, URZ, UPT ;  /* 0x0000003f1200728c */ /* 0x000fe4000bfa6270 */
[----:B------:R-:W-:Y:S01]  /*0620*/  R2UR UR28, R2 ;  /* 0x00000000021c72ca */ /* 0x000fe200000e0000 */
[----:B------:R-:W-:Y:S01]  /*0630*/  UISETP.NE.AND UP4, UPT, UR9, URZ, UPT ;  /* 0x0000003f0900728c */ /* 0x000fe2000bf85270 */
[----:B------:R-:W-:-:S05]  /*0640*/  UMOV UR59, 0x1 ;  /* 0x00000001003b7882 */ /* 0x000fca0000000000 */
[----:B------:R-:W1:Y:S08]  /*0650*/  I2F.RP R2, UR29 ;  /* 0x0000001d00027d06 */ /* 0x000e700008209400 */
[----:B------:R-:W2:Y:S08]  /*0660*/  I2F.RP R4, UR28 ;  /* 0x0000001c00047d06 */ /* 0x000eb00008209400 */
[----:B-1----:R-:W1:Y:S08]  /*0670*/  MUFU.RCP R2, R2 ;  /* 0x0000000200027308 */ /* 0x002e700000001000 */
[----:B--2---:R-:W2:Y:S01]  /*0680*/  MUFU.RCP R4, R4 ;  /* 0x0000000400047308 */ /* 0x004ea20000001000 */
[----:B-1----:R-:W-:-:S02]  /*0690*/  IADD3 R3, R2, 0xffffffe, RZ ;  /* 0x0ffffffe02037810 */ /* 0x002fc40007ffe0ff */
[----:B------:R-:W-:-:S05]  /*06a0*/  MOV R2, UR18 ;  /* 0x0000001200027c02 */ /* 0x000fca0008000f00 */
[----:B------:R-:W1:Y:S01]  /*06b0*/  F2I.FTZ.U32.TRUNC.NTZ R3, R3 ;  /* 0x0000000300037305 */ /* 0x000e62000021f000 */
[----:B------:R-:W-:Y:S01]  /*06c0*/  IABS R2, R2 ;  /* 0x0000000200027213 */ /* 0x000fe20000000000 */
[----:B--2---:R-:W-:Y:S01]  /*06d0*/  VIADD R5, R4, 0xffffffe ;  /* 0x0ffffffe04057836 */ /* 0x004fe20000000000 */
[----:B------:R-:W-:Y:S02]  /*06e0*/  IABS R4, R10 ;  /* 0x0000000a00047213 */ /* 0x000fe40000000000 */
[----:B------:R-:W-:-:S03]  /*06f0*/  R2UR UR26, R2 ;  /* 0x00000000021a72ca */ /* 0x000fc600000e0000 */
[----:B------:R-:W2:Y:S01]  /*0700*/  F2I.FTZ.U32.TRUNC.NTZ R5, R5 ;  /* 0x0000000500057305 */ /* 0x000ea2000021f000 */
[----:B------:R-:W-:Y:S01]  /*0710*/  IMAD.MOV R4, RZ, RZ, -R4 ;  /* 0x000000ffff047224 */ /* 0x000fe200078e0a04 */
[----:B-1----:R-:W-:Y:S02]  /*0720*/  R2UR UR13, R3 ;  /* 0x00000000030d72ca */ /* 0x002fe400000e0000 */
[----:B------:R-:W-:Y:S02]  /*0730*/  MOV R3, UR11 ;  /* 0x0000000b00037c02 */ /* 0x000fe40008000f00 */
[----:B--2---:R-:W-:Y:S02]  /*0740*/  R2UR UR5, R5 ;  /* 0x00000000050572ca */ /* 0x004fe400000e0000 */
[----:B------:R-:W-:Y:S02]  /*0750*/  IABS R5, R3 ;  /* 0x0000000300057213 */ /* 0x000fe40000000000 */
[----:B------:R-:W-:-:S05]  /*0760*/  MOV R3, R4 ;  /* 0x0000000400037202 */ /* 0x000fca0000000f00 */
[----:B------:R-:W-:Y:S01]  /*0770*/  UIADD3 UR24, URZ, -UR13, URZ ;  /* 0x8000000d3f187290 */ /* 0x000fe2000fffe03f */
[----:B------:R-:W-:Y:S02]  /*0780*/  IABS R4, R9 ;  /* 0x0000000900047213 */ /* 0x000fe40000000000 */
[----:B------:R-:W-:Y:S01]  /*0790*/  MOV R2, R5 ;  /* 0x0000000500027202 */ /* 0x000fe20000000f00 */
[----:B------:R-:W-:Y:S01]  /*07a0*/  UIMAD UR24, UR24, UR29, URZ ;  /* 0x0000001d181872a4 */ /* 0x000fe2000f8e023f */
[----:B------:R-:W-:Y:S01]  /*07b0*/  R2UR UR30, R3 ;  /* 0x00000000031e72ca */ /* 0x000fe200000e0000 */
[----:B------:R-:W-:Y:S01]  /*07c0*/  IMAD.MOV R4, RZ, RZ, -R4 ;  /* 0x000000ffff047224 */ /* 0x000fe200078e0a04 */
[----:B------:R-:W-:Y:S01]  /*07d0*/  R2UR UR34, R2 ;  /* 0x00000000022272ca */ /* 0x000fe200000e0000 */
[----:B------:R-:W-:Y:S01]  /*07e0*/  UIADD3 UR32, URZ, -UR5, URZ ;  /* 0x800000053f207290 */ /* 0x000fe2000fffe03f */
[----:B------:R-:W1:Y:S01]  /*07f0*/  SHFL.IDX PT, R3, R14, RZ, 0x1f ;  /* 0x00001fff0e037589 */ /* 0x000e6200000e0000 */
[----:B------:R-:W-:Y:S01]  /*0800*/  UIMAD.WIDE.U32 UR24, UR13, UR24, UR12 ;  /* 0x000000180d1872a5 */ /* 0x000fe2000f8e000c */
[----:B------:R-:W-:Y:S01]  /*0810*/  MOV R2, R4 ;  /* 0x0000000400027202 */ /* 0x000fe20000000f00 */
[----:B------:R-:W-:-:S03]  /*0820*/  UIMAD UR32, UR32, UR28, URZ ;  /* 0x0000001c202072a4 */ /* 0x000fc6000f8e023f */
[----:B------:R-:W-:Y:S01]  /*0830*/  R2UR UR12, R2 ;  /* 0x00000000020c72ca */ /* 0x000fe200000e0000 */
[----:B------:R-:W-:Y:S01]  /*0840*/  UIMAD.WIDE.U32 UR32, UR5, UR32, UR4 ;  /* 0x00000020052072a5 */ /* 0x000fe2000f8e0004 */
[----:B------:R-:W-:Y:S01]  /*0850*/  SHF.R.U32.HI R2, RZ, 0x7, R20 ;  /* 0x00000007ff027819 */ /* 0x000fe20000011614 */
[----:B------:R-:W-:Y:S01]  /*0860*/  UMOV UR13, UR25 ;  /* 0x00000019000d7c82 */ /* 0x000fe20008000000 */
[----:B------:R-:W-:Y:S02]  /*0870*/  ULOP3.LUT UR32, URZ, UR9, URZ, 0x33, !UPT ;  /* 0x000000093f207292 */ /* 0x000fe4000f8e333f */
[----:B------:R-:W-:Y:S02]  /*0880*/  UIMAD.WIDE.U32 UR4, UR13, UR26, URZ ;  /* 0x0000001a0d0472a5 */ /* 0x000fe4000f8e003f */
[----:B------:R-:W-:Y:S01]  /*0890*/  UMOV UR19, UR33 ;  /* 0x0000002100137c82 */ /* 0x000fe20008000000 */
[----:B------:R-:W2:Y:S01]  /*08a0*/  SHFL.IDX PT, R2, R2, RZ, 0x1f ;  /* 0x00001fff02027589 */ /* 0x000ea200000e0000 */
[----:B------:R-:W-:-:S02]  /*08b0*/  UIMAD UR5, UR5, UR30, UR26 ;  /* 0x0000001e050572a4 */ /* 0x000fc4000f8e021a */
[----:B------:R-:W-:Y:S02]  /*08c0*/  UIMAD.WIDE.U32 UR24, UR19, UR34, URZ ;  /* 0x00000022131872a5 */ /* 0x000fe4000f8e003f */
[----:B------:R-:W-:Y:S02]  /*08d0*/  UISETP.GT.U32.AND UP1, UPT, UR29, UR5, UPT ;  /* 0x000000051d00728c */ /* 0x000fe4000bf24070 */
[----:B------:R-:W-:Y:S01]  /*08e0*/  UIMAD UR25, UR25, UR12, UR34 ;  /* 0x0000000c191972a4 */ /* 0x000fe2000f8e0222 */
[----:B-1----:R-:W-:Y:S01]  /*08f0*/  R2UR UR34, R3 ;  /* 0x00000000032272ca */ /* 0x002fe200000e0000 */
[----:B------:R-:W-:Y:S02]  /*0900*/  ULOP3.LUT UR33, URZ, UR10, URZ, 0x33, !UPT ;  /* 0x0000000a3f217292 */ /* 0x000fe4000f8e333f */
[----:B------:R-:W-:-:S05]  /*0910*/  UISETP.GT.U32.AND UP2, UPT, UR28, UR25, UPT ;  /* 0x000000191c00728c */ /* 0x000fca000bf44070 */
[----:B------:R-:W-:-:S04]  /*0920*/  @!UP1 UIADD3 UR5, UR5, -UR29, URZ ;  /* 0x8000001d05059290 */ /* 0x000fc8000fffe03f */
[----:B------:R-:W-:Y:S02]  /*0930*/  UISETP.GT.U32.AND UP6, UPT, UR29, UR5, UPT ;  /* 0x000000051d00728c */ /* 0x000fe4000bfc4070 */
[----:B------:R-:W-:Y:S02]  /*0940*/  USHF.R.S32.HI UR4, URZ, 0x1f, UR34 ;  /* 0x0000001f3f047899 */ /* 0x000fe40008011422 */
[----:B------:R-:W-:Y:S01]  /*0950*/  ISETP.NE.AND P1, PT, RZ, UR34, PT ;  /* 0x00000022ff007c0c */ /* 0x000fe2000bf25270 */
[----:B------:R-:W-:Y:S01]  /*0960*/  @!UP2 UIADD3 UR25, UR25, -UR28, URZ ;  /* 0x8000001c1919a290 */ /* 0x000fe2000fffe03f */
[----:B--2---:R-:W-:Y:S01]  /*0970*/  R2UR UR26, R2 ;  /* 0x00000000021a72ca */ /* 0x004fe200000e0000 */
[----:B------:R-:W-:Y:S02]  /*0980*/  UISETP.NE.AND UP2, UPT, UR10, URZ, UPT ;  /* 0x0000003f0a00728c */ /* 0x000fe4000bf45270 */
[----:B------:R-:W-:Y:S02]  /*0990*/  UISETP.GT.U32.AND UP1, UPT, UR28, UR25, UPT ;  /* 0x000000191c00728c */ /* 0x000fe4000bf24070 */
[----:B------:R-:W-:-:S02]  /*09a0*/  ULEA.HI UR4, UR4, UR34, URZ, 0x2 ;  /* 0x0000002204047291 */ /* 0x000fc4000f8f103f */
[----:B------:R-:W-:Y:S02]  /*09b0*/  @!UP6 UIADD3 UR5, UR5, -UR29, URZ ;  /* 0x8000001d0505e290 */ /* 0x000fe4000fffe03f */
[----:B------:R-:W-:Y:S02]  /*09c0*/  UISETP.GE.AND UP6, UPT, UR11, URZ, UPT ;  /* 0x0000003f0b00728c */ /* 0x000fe4000bfc6270 */
[----:B------:R-:W-:Y:S02]  /*09d0*/  @!UP5 UIADD3 UR5, -UR5, URZ, URZ ;  /* 0x0000003f0505d290 */ /* 0x000fe4000fffe13f */
[----:B------:R-:W-:Y:S02]  /*09e0*/  ULOP3.LUT UR4, UR4, 0xfffffffc, URZ, 0xc0, !UPT ;  /* 0xfffffffc04047892 */ /* 0x000fe4000f8ec03f */
[----:B------:R-:W-:Y:S02]  /*09f0*/  @!UP1 UIADD3 UR25, UR25, -UR28, URZ ;  /* 0x8000001c19199290 */ /* 0x000fe4000fffe03f */
[----:B------:R-:W-:-:S02]  /*0a00*/  USEL UR5, UR32, UR5, !UP4 ;  /* 0x0000000520057287 */ /* 0x000fc4000e000000 */
[----:B------:R-:W-:Y:S02]  /*0a10*/  UIADD3 UR51, UR34, -UR4, URZ ;  /* 0x8000000422337290 */ /* 0x000fe4000fffe03f */
[----:B------:R-:W-:Y:S02]  /*0a20*/  @!UP6 UIADD3 UR25, -UR25, URZ, URZ ;  /* 0x0000003f1919e290 */ /* 0x000fe4000fffe13f */
[----:B------:R-:W-:Y:S02]  /*0a30*/  UIADD3 UR5, UR18, -UR5, URZ ;  /* 0x8000000512057290 */ /* 0x000fe4000fffe03f */
[----:B------:R-:W-:Y:S02]  /*0a40*/  USEL UR25, UR33, UR25, !UP2 ;  /* 0x0000001921197287 */ /* 0x000fe4000d000000 */
[----:B------:R-:W-:Y:S02]  /*0a50*/  UISETP.NE.AND UP1, UPT, UR26, URZ, UPT ;  /* 0x0000003f1a00728c */ /* 0x000fe4000bf25270 */
[----:B------:R-:W-:-:S02]  /*0a60*/  UIADD3 UR25, UR11, -UR25, URZ ;  /* 0x800000190b197290 */ /* 0x000fc4000fffe03f */
[----:B------:R-:W-:Y:S02]  /*0a70*/  UISETP.EQ.AND UP5, UPT, UR51, 0x3, !UP1 ;  /* 0x000000033300788c */ /* 0x000fe4000cfa2270 */
[----:B------:R-:W-:Y:S02]  /*0a80*/  UIMAD UR24, UR5, UR25, URZ ;  /* 0x00000019051872a4 */ /* 0x000fe4000f8e023f */
[----:B------:R-:W-:Y:S02]  /*0a90*/  USEL UR4, UR25, UR5, !UP3 ;  /* 0x0000000519047287 */ /* 0x000fe4000d800000 */
[----:B------:R-:W-:Y:S02]  /*0aa0*/  USHF.R.S32.HI UR25, URZ, 0x1f, UR24 ;  /* 0x0000001f3f197899 */ /* 0x000fe40008011418 */
[----:B------:R-:W-:Y:S01]  /*0ab0*/  USHF.R.S32.HI UR5, URZ, 0x1f, UR4 ;  /* 0x0000001f3f057899 */ /* 0x000fe20008011404 */
[----:B------:R-:W-:Y:S01]  /*0ac0*/  MOV R6, UR24 ;  /* 0x0000001800067c02 */ /* 0x000fe20008000f00 */
[----:B------:R-:W-:Y:S01]  /*0ad0*/  USEL UR59, UR59, 0x2, UP5 ;  /* 0x000000023b3b7887 */ /* 0x000fe2000a800000 */
[----:B------:R-:W-:Y:S01]  /*0ae0*/  MOV R4, UR4 ;  /* 0x0000000400047c02 */ /* 0x000fe20008000f00 */
[----:B------:R-:W-:-:S02]  /*0af0*/  IMAD.U32 R7, RZ, RZ, UR25 ;  /* 0x00000019ff077e24 */ /* 0x000fc4000f8e00ff */
[----:B------:R-:W-:Y:S01]  /*0b00*/  MOV R5, UR5 ;  /* 0x0000000500057c02 */ /* 0x000fe20008000f00 */
[----:B------:R-:W-:Y:S07]  /*0b10*/  @P1 BRA `(.L_x_1) ;  /* 0x0000000000841947 */ /* 0x000fee0003800000 */
[----:B------:R-:W-:Y:S01]  /*0b20*/  ELECT P1, URZ, PT ;  /* 0x00000000003f782f */ /* 0x000fe20003820000 */
[----:B------:R-:W-:-:S12]  /*0b30*/  BSSY B0, `(.L_x_1) ;  /* 0x000001f000007945 */ /* 0x000fd80003800000 */
[----:B------:R-:W-:Y:S05]  /*0b40*/  @!P1 BRA `(.L_x_2) ;  /* 0x0000000000749947 */ /* 0x000fea0003800000 */
[----:B------:R-:W1:Y:S01]  /*0b50*/  S2UR UR11, SR_CgaCtaId ;  /* 0x00000000000b79c3 */ /* 0x000e620000008800 */
[----:B------:R-:W-:Y:S01]  /*0b60*/  UMOV UR4, 0x400 ;  /* 0x0000040000047882 */ /* 0x000fe20000000000 */
[----:B------:R-:W-:Y:S01]  /*0b70*/  UMOV UR5, 0x1 ;  /* 0x0000000100057882 */ /* 0x000fe20000000000 */
[----:B------:R-:W-:Y:S02]  /*0b80*/  UMOV UR24, 0x140 ;  /* 0x0000014000187882 */ /* 0x000fe40000000000 */
[----:B------:R-:W-:-:S04]  /*0b90*/  UIADD3 UR24, -UR24, 0x100000, URZ ;  /* 0x0010000018187890 */ /* 0x000fc8000fffe13f */
[----:B------:R-:W-:Y:S02]  /*0ba0*/  USHF.L.U32 UR25, UR24, 0xb, URZ ;  /* 0x0000000b18197899 */ /* 0x000fe4000800063f */
[----:B------:R-:W-:Y:S02]  /*0bb0*/  USHF.L.U32 UR24, UR24, 0x1, URZ ;  /* 0x0000000118187899 */ /* 0x000fe4000800063f */
[----:B-1----:R-:W-:Y:S02]  /*0bc0*/  ULEA UR11, UR11, UR4, 0x18 ;  /* 0x000000040b0b7291 */ /* 0x002fe4000f8ec03f */
[----:B------:R-:W-:-:S04]  /*0bd0*/  UIADD3 UR4, -UR5, 0x100000, URZ ;  /* 0x0010000005047890 */ /* 0x000fc8000fffe13f */
[----:B------:R-:W-:Y:S02]  /*0be0*/  USHF.L.U32 UR5, UR4, 0xb, URZ ;  /* 0x0000000b04057899 */ /* 0x000fe4000800063f */
[----:B------:R-:W-:Y:S01]  /*0bf0*/  USHF.L.U32 UR4, UR4, 0x1, URZ ;  /* 0x0000000104047899 */ /* 0x000fe2000800063f */
[----:B------:R-:W1:Y:S11]  /*0c00*/  FENCE.VIEW.ASYNC.S ;  /* 0x00000000000073c6 */ /* 0x000e760000000000 */
[----:B-1----:R1:W2:Y:S01]  /*0c10*/  SYNCS.EXCH.64 URZ, [UR11+0x34400], UR4 ;  /* 0x034400040b3f75b2 */ /* 0x0022a20008000100 */
[----:B------:R1:W3:Y:S01]  /*0c20*/  SYNCS.EXCH.64 URZ, [UR11+0x34440], UR24 ;  /* 0x034440180b3f75b2 */ /* 0x0002e20008000100 */
[----:B------:R1:W4:Y:S01]  /*0c30*/  SYNCS.EXCH.64 URZ, [UR11+0x34408], UR4 ;  /* 0x034408040b3f75b2 */ /* 0x0003220008000100 */
[----:B------:R1:W1:Y:S01]  /*0c40*/  SYNCS.EXCH.64 URZ, [UR11+0x34448], UR24 ;  /* 0x034448180b3f75b2 */ /* 0x0002620008000100 */
        /* <DEDUP_REMOVED lines=12> */
[----:B------:R-:W-:Y:S01]  /*0d10*/  NOP ;  /* 0x0000000000007918 */ /* 0x000fe20000000000 */
.L_x_2:
[----:B-1----:R-:W-:Y:S05]  /*0d20*/  BSYNC B0 ;  /* 0x0000000000007941 */ /* 0x002fea0003800000 */
.L_x_1:
[----:B------:R-:W1:Y:S01]  /*0d30*/  SHFL.IDX PT, R11, R14, RZ, 0x1f ;  /* 0x00001fff0e0b7589 */ /* 0x000e6200000e0000 */
[----:B------:R-:W-:Y:S01]  /*0d40*/  UIADD3 UR18, UR26, -0x1, URZ ;  /* 0xffffffff1a127890 */ /* 0x000fe2000fffe03f */
[----:B------:R-:W-:Y:S01]  /*0d50*/  I2FP.F32.U32 R2, UR6 ;  /* 0x0000000600027c45 */ /* 0x000fe20008201000 */
[----:B------:R-:W-:Y:S01]  /*0d60*/  UISETP.LT.U32.AND UP6, UPT, UR51, 0x2, !UP1 ;  /* 0x000000023300788c */ /* 0x000fe2000cfc1070 */
[----:B------:R-:W-:Y:S01]  /*0d70*/  NOP ;  /* 0x0000000000007918 */ /* 0x000fe20000000000 */
[----:B------:R-:W-:Y:S02]  /*0d80*/  UISETP.GE.U32.AND UP5, UPT, UR18, 0x2, UPT ;  /* 0x000000021200788c */ /* 0x000fe4000bfa6070 */
[----:B------:R-:W-:-:S04]  /*0d90*/  USEL UR40, URZ, 0x1, !UP6 ;  /* 0x000000013f287887 */ /* 0x000fc8000f000000 */
[----:B------:R-:W-:Y:S01]  /*0da0*/  USEL UR40, UR40, 0x2, UP5 ;  /* 0x0000000228287887 */ /* 0x000fe2000a800000 */
[----:B-1----:R-:W-:-:S13]  /*0db0*/  ISETP.NE.AND P1, PT, R11, RZ, PT ;  /* 0x000000ff0b00720c */ /* 0x002fda0003f25270 */
[----:B------:R-:W-:Y:S05]  /*0dc0*/  @P1 BRA `(.L_x_3) ;  /* 0x0000000000501947 */ /* 0x000fea0003800000 */
[----:B------:R-:W1:Y:S01]  /*0dd0*/  S2UR UR5, SR_CgaCtaId ;  /* 0x00000000000579c3 */ /* 0x000e620000008800 */
[----:B------:R-:W-:Y:S01]  /*0de0*/  UMOV UR4, 0x400 ;  /* 0x0000040000047882 */ /* 0x000fe20000000000 */
[----:B------:R-:W-:Y:S01]  /*0df0*/  UMOV UR24, 0x1 ;  /* 0x0000000100187882 */ /* 0x000fe20000000000 */
[----:B------:R-:W-:Y:S01]  /*0e00*/  UMOV UR25, 0x2 ;  /* 0x0000000200197882 */ /* 0x000fe20000000000 */
[----:B------:R-:W-:Y:S01]  /*0e10*/  ELECT P1, URZ, PT ;  /* 0x00000000003f782f */ /* 0x000fe20003820000 */
[----:B-1----:R-:W-:Y:S02]  /*0e20*/  ULEA UR11, UR5, UR4, 0x18 ;  /* 0x00000004050b7291 */ /* 0x002fe4000f8ec03f */
[----:B------:R-:W-:-:S04]  /*0e30*/  UIADD3 UR4, -UR24, 0x100000, URZ ;  /* 0x0010000018047890 */ /* 0x000fc8000fffe13f */
[----:B------:R-:W-:Y:S02]  /*0e40*/  USHF.L.U32 UR5, UR4, 0xb, URZ ;  /* 0x0000000b04057899 */ /* 0x000fe4000800063f */
[----:B------:R-:W-:Y:S02]  /*0e50*/  USHF.L.U32 UR4, UR4, 0x1, URZ ;  /* 0x0000000104047899 */ /* 0x000fe4000800063f */
[----:B------:R-:W-:-:S04]  /*0e60*/  UIADD3 UR24, -UR25, 0x100000, URZ ;  /* 0x0010000019187890 */ /* 0x000fc8000fffe13f */
[----:B------:R-:W-:Y:S02]  /*0e70*/  USHF.L.U32 UR25, UR24, 0xb, URZ ;  /* 0x0000000b18197899 */ /* 0x000fe4000800063f */
[----:B------:R-:W-:Y:S01]  /*0e80*/  USHF.L.U32 UR24, UR24, 0x1, URZ ;  /* 0x0000000118187899 */ /* 0x000fe2000800063f */
[----:B------:R-:W1:Y:S03]  /*0e90*/  FENCE.VIEW.ASYNC.S ;  /* 0x00000000000073c6 */ /* 0x000e660000000000 */
[----:B-1----:R1:W1:Y:S08]  /*0ea0*/  SYNCS.EXCH.64 URZ, [UR11+0x34480], UR4 ;  /* 0x034480040b3f75b2 */ /* 0x0022700008000100 */
[----:B------:R1:W1:Y:S01]  /*0eb0*/  SYNCS.EXCH.64 URZ, [UR11+0x34498], UR24 ;  /* 0x034498180b3f75b2 */ /* 0x0002620008000100 */
[----:B------:R1:W1:Y:S01]  /*0ec0*/  SYNCS.EXCH.64 URZ, [UR11+0x34488], UR4 ;  /* 0x034488040b3f75b2 */ /* 0x0002620008000100 */
[----:B------:R1:W1:Y:S01]  /*0ed0*/  SYNCS.EXCH.64 URZ, [UR11+0x344a0], UR24 ;  /* 0x0344a0180b3f75b2 */ /* 0x0002620008000100 */
[----:B------:R1:W1:Y:S01]  /*0ee0*/  SYNCS.EXCH.64 URZ, [UR11+0x34490], UR4 ;  /* 0x034490040b3f75b2 */ /* 0x0002620008000100 */
[----:B------:R1:W1:Y:S01]  /*0ef0*/  SYNCS.EXCH.64 URZ, [UR11+0x344a8], UR24 ;  /* 0x0344a8180b3f75b2 */ /* 0x0002620008000100 */
[----:B------:R-:W-:Y:S01]  /*0f00*/  NOP ;  /* 0x0000000000007918 */ /* 0x000fe20000000000 */
.L_x_3:
[----:B------:R-:W2:Y:S01]  /*0f10*/  SHFL.IDX PT, R15, R14, RZ, 0x1f ;  /* 0x00001fff0e0f7589 */ /* 0x000ea200000e0000 */
[----:B-1----:R-:W-:Y:S01]  /*0f20*/  ULDC UR4, c[0x0][0x154] ;  /* 0x0000550000047ab9 */ /* 0x002fe20000000800 */
[----:B------:R-:W1:Y:S01]  /*0f30*/  LDC R13, c[0x0][0x148] ;  /* 0x00005200ff0d7b82 */ /* 0x000e620000000800 */
[----:B------:R-:W-:Y:S01]  /*0f40*/  FMUL R3, R2, UR4 ;  /* 0x0000000402037c20 */ /* 0x000fe20008400000 */
[----:B------:R-:W-:Y:S01]  /*0f50*/  UISETP.EQ.AND UP6, UPT, UR51, 0x2, !UP1 ;  /* 0x000000023300788c */ /* 0x000fe2000cfc2270 */
[----:B------:R-:W-:Y:S01]  /*0f60*/  I2FP.F32.U32 R2, UR56 ;  /* 0x0000003800027c45 */ /* 0x000fe20008201000 */
[----:B------:R-:W-:Y:S01]  /*0f70*/  ULDC UR4, c[0x0][0x150] ;  /* 0x0000540000047ab9 */ /* 0x000fe20000000800 */
[----:B------:R-:W-:Y:S01]  /*0f80*/  NOP ;  /* 0x0000000000007918 */ /* 0x000fe20000000000 */
[----:B------:R-:W-:Y:S01]  /*0f90*/  USEL UR61, URZ, 0x1, !UP6 ;  /* 0x000000013f3d7887 */ /* 0x000fe2000f000000 */
[----:B------:R-:W3:Y:S03]  /*0fa0*/  F2I.U32.TRUNC.NTZ R3, R3 ;  /* 0x0000000300037305 */ /* 0x000ee6000020f000 */
[----:B------:R-:W-:Y:S01]  /*0fb0*/  USEL UR61, UR61, 0x2, UP5 ;  /* 0x000000023d3d7887 */ /* 0x000fe2000a800000 */
[----:B--2---:R-:W-:Y:S01]  /*0fc0*/  ISETP.NE.AND P1, PT, R15, RZ, PT ;  /* 0x000000ff0f00720c */ /* 0x004fe20003f25270 */
[----:B---3--:R-:W-:-:S02]  /*0fd0*/  IMAD.MOV R18, RZ, RZ, -R3 ;  /* 0x000000ffff127224 */ /* 0x008fc400078e0a03 */
[----:B------:R-:W-:Y:S02]  /*0fe0*/  FMUL R15, R2, UR4 ;  /* 0x00000004020f7c20 */ /* 0x000fe40008400000 */
[----:B-1----:R-:W-:-:S08]  /*0ff0*/  IMAD R18, R13, R18, UR6 ;  /* 0x000000060d127e24 */ /* 0x002fd0000f8e0212 */
[----:B------:R-:W-:Y:S05]  /*1000*/  @P1 BRA `(.L_x_4) ;  /* 0x0000000000581947 */ /* 0x000fea0003800000 */
[----:B------:R-:W1:Y:S01]  /*1010*/  S2UR UR5, SR_CgaCtaId ;  /* 0x00000000000579c3 */ /* 0x000e620000008800 */
[----:B------:R-:W-:Y:S01]  /*1020*/  UMOV UR4, 0x400 ;  /* 0x0000040000047882 */ /* 0x000fe20000000000 */
[----:B------:R-:W-:Y:S01]  /*1030*/  UMOV UR11, 0x20 ;  /* 0x00000020000b7882 */ /* 0x000fe20000000000 */
[----:B------:R-:W-:Y:S01]  /*1040*/  UMOV UR24, 0x80 ;  /* 0x0000008000187882 */ /* 0x000fe20000000000 */
[----:B------:R-:W-:Y:S01]  /*1050*/  ELECT P1, URZ, PT ;  /* 0x00000000003f782f */ /* 0x000fe20003820000 */
        /* <DEDUP_REMOVED lines=10> */
[----:B------:R1:W1:Y:S01]  /*1100*/  SYNCS.EXCH.64 URZ, [UR6+0x344b8], UR4 ;  /* 0x0344b804063f75b2 */ /* 0x0002620008000100 */
[----:B------:R1:W1:Y:S01]  /*1110*/  SYNCS.EXCH.64 URZ, [UR6+0x344d8], UR24 ;  /* 0x0344d818063f75b2 */ /* 0x0002620008000100 */
[----:B------:R1:W1:Y:S01]  /*1120*/  SYNCS.EXCH.64 URZ, [UR6+0x344c0], UR4 ;  /* 0x0344c004063f75b2 */ /* 0x0002620008000100 */
[----:B------:R1:W1:Y:S01]  /*1130*/  SYNCS.EXCH.64 URZ, [UR6+0x344e0], UR24 ;  /* 0x0344e018063f75b2 */ /* 0x0002620008000100 */
[----:B------:R1:W1:Y:S01]  /*1140*/  SYNCS.EXCH.64 URZ, [UR6+0x344c8], UR4 ;  /* 0x0344c804063f75b2 */ /* 0x0002620008000100 */
[----:B------:R1:W1:Y:S01]  /*1150*/  SYNCS.EXCH.64 URZ, [UR6+0x344e8], UR24 ;  /* 0x0344e818063f75b2 */ /* 0x0002620008000100 */
[----:B------:R-:W-:Y:S01]  /*1160*/  NOP ;  /* 0x0000000000007918 */ /* 0x000fe20000000000 */
.L_x_4:
[----:B------:R-:W4:Y:S01]  /*1170*/  SHFL.IDX PT, R13, R14, RZ, 0x1f ;  /* 0x00001fff0e0d7589 */ /* 0x000f2200000e0000 */
[----:B------:R-:W-:Y:S02]  /*1180*/  SHF.R.S32.HI R3, RZ, 0x1f, R20 ;  /* 0x0000001fff037819 */ /* 0x000fe40000011414 */
[----:B------:R-:W-:Y:S02]  /*1190*/  ELECT P1, URZ, PT ;  /* 0x00000000003f782f */ /* 0x000fe40003820000 */
[----:B------:R-:W-:Y:S01]  /*11a0*/  SHF.R.S32.HI R16, RZ, 0x1f, R11 ;  /* 0x0000001fff107819 */ /* 0x000fe2000001140b */
[----:B------:R-:W2:Y:S01]  /*11b0*/  SHFL.IDX PT, R2, R14, RZ, 0x1f ;  /* 0x00001fff0e027589 */ /* 0x000ea200000e0000 */
[-C--:B------:R-:W-:Y:S02]  /*11c0*/  LEA.HI R3, R3, R20.reuse, RZ, 0x7 ;  /* 0x0000001403037211 */ /* 0x080fe400078f38ff */
[----:B------:R-:W-:Y:S02]  /*11d0*/  ELECT P2, URZ, PT ;  /* 0x00000000003f782f */ /* 0x000fe40003840000 */
[----:B------:R-:W-:Y:S01]  /*11e0*/  LEA.HI R16, R16, R11, RZ, 0x2 ;  /* 0x0000000b10107211 */ /* 0x000fe200078f10ff */
[----:B------:R-:W3:Y:S01]  /*11f0*/  LDC R17, c[0x0][0x144] ;  /* 0x00005100ff117b82 */ /* 0x000ee20000000800 */
[----:B------:R-:W-:Y:S01]  /*1200*/  LOP3.LUT R3, R3, 0xffffff80, RZ, 0xc0, !PT ;  /* 0xffffff8003037812 */ /* 0x000fe200078ec0ff */
[----:B------:R-:W2:Y:S01]  /*1210*/  F2I.U32.TRUNC.NTZ R15, R15 ;  /* 0x0000000f000f7305 */ /* 0x000ea2000020f000 */
[----:B------:R-:W-:Y:S01]  /*1220*/  LOP3.LUT R16, R16, 0x3ffffffc, RZ, 0xc0, !PT ;  /* 0x3ffffffc10107812 */ /* 0x000fe200078ec0ff */
[----:B------:R-:W-:Y:S01]  /*1230*/  UMOV UR11, 0x20 ;  /* 0x00000020000b7882 */ /* 0x000fe20000000000 */
[----:B------:R-:W-:Y:S01]  /*1240*/  IADD3 R158, -R3, R20, RZ ;  /* 0x00000014039e7210 */ /* 0x000fe20007ffe1ff */
[----:B-1----:R-:W-:Y:S01]  /*1250*/  UMOV UR25, 0x80 ;  /* 0x0000008000197882 */ /* 0x002fe20000000000 */
[----:B------:R-:W-:Y:S01]  /*1260*/  IADD3 R16, R11, -R16, RZ ;  /* 0x800000100b107210 */ /* 0x000fe20007ffe0ff */
[----:B------:R-:W-:Y:S01]  /*1270*/  NOP ;  /* 0x0000000000007918 */ /* 0x000fe20000000000 */
[----:B------:R-:W-:Y:S01]  /*1280*/  SHF.R.S32.HI R3, RZ, 0x1f, R158 ;  /* 0x0000001fff037819 */ /* 0x000fe2000001149e */
[----:B------:R-:W-:Y:S01]  /*1290*/  ULDC UR60, c[0x0][0xc] ;  /* 0x00000300003c7ab9 */ /* 0x000fe20000000800 */
[----:B----4-:R-:W-:-:S02]  /*12a0*/  ISETP.NE.OR P1, PT, R13, RZ, !P1 ;  /* 0x000000ff0d00720c */ /* 0x010fc40004f25670 */
[----:B------:R-:W-:Y:S02]  /*12b0*/  LEA.HI R13, R3, R158, RZ, 0x3 ;  /* 0x0000009e030d7211 */ /* 0x000fe400078f18ff */
[----:B--2---:R-:W-:Y:S02]  /*12c0*/  ISETP.NE.OR P2, PT, R2, RZ, !P2 ;  /* 0x000000ff0200720c */ /* 0x004fe40005745670 */
[--C-:B------:R-:W-:Y:S02]  /*12d0*/  SHF.R.S32.HI R2, RZ, 0x3, R13.reuse ;  /* 0x00000003ff027819 */ /* 0x100fe4000001140d */
[----:B------:R-:W-:Y:S02]  /*12e0*/  SHF.R.S32.HI R13, RZ, 0x1f, R13 ;  /* 0x0000001fff0d7819 */ /* 0x000fe4000001140d */
[----:B------:R-:W-:Y:S02]  /*12f0*/  IADD3 R22, -R15, RZ, RZ ;  /* 0x000000ff0f167210 */ /* 0x000fe40007ffe1ff */
[----:B------:R-:W-:Y:S01]  /*1300*/  LEA.HI R13, R13, R2, RZ, 0x2 ;  /* 0x000000020d0d7211 */ /* 0x000fe200078f10ff */
[----:B------:R-:W-:-:S02]  /*1310*/  VOTEU.ALL UP6, P1 ;  /* 0x00000000003f7886 */ /* 0x000fc400008c0000 */
[----:B---3--:R-:W-:Y:S01]  /*1320*/  IMAD R17, R17, R22, UR56 ;  /* 0x0000003811117e24 */ /* 0x008fe2000f8e0216 */
[----:B------:R-:W-:Y:S01]  /*1330*/  LOP3.LUT R13, R13, 0xfffffffc, RZ, 0xc0, !PT ;  /* 0xfffffffc0d0d7812 */ /* 0x000fe200078ec0ff */
[----:B------:R-:W-:Y:S01]  /*1340*/  VOTEU.ALL UP5, P2 ;  /* 0x00000000003f7886 */ /* 0x000fe200010a0000 */
[----:B------:R-:W1:Y:S01]  /*1350*/  @!UP6 S2UR UR5, SR_CgaCtaId ;  /* 0x000000000005e9c3 */ /* 0x000e620000008800 */
[----:B------:R-:W-:Y:S01]  /*1360*/  @!UP6 UMOV UR4, 0x400 ;  /* 0x000004000004e882 */ /* 0x000fe20000000000 */
[----:B------:R-:W-:Y:S01]  /*1370*/  MOV R22, 0x1 ;  /* 0x0000000100167802 */ /* 0x000fe20000000f00 */
[----:B------:R-:W-:-:S05]  /*1380*/  IMAD.IADD R13, R2, 0x1, -R13 ;  /* 0x00000001020d7824 */ /* 0x000fca00078e0a0d */
[----:B------:R-:W-:Y:S01]  /*1390*/  LEA R13, R16, R13, 0x2 ;  /* 0x0000000d100d7211 */ /* 0x000fe200078e10ff */
[----:B------:R-:W2:Y:S03]  /*13a0*/  @!UP5 S2UR UR24, SR_CgaCtaId ;  /* 0x000000000018d9c3 */ /* 0x000ea60000008800 */
[----:B------:R-:W-:-:S04]  /*13b0*/  LEA.HI R11, R13, R13, RZ, 0x1 ;  /* 0x0000000d0d0b7211 */ /* 0x000fc800078f08ff */
[----:B------:R-:W-:-:S05]  /*13c0*/  LOP3.LUT R16, R11, 0xfffffffe, RZ, 0xc0, !PT ;  /* 0xfffffffe0b107812 */ /* 0x000fca00078ec0ff */
[----:B------:R-:W-:Y:S01]  /*13d0*/  IMAD.IADD R16, R13, 0x1, -R16 ;  /* 0x000000010d107824 */ /* 0x000fe200078e0a10 */
[----:B-1----:R-:W-:-:S04]  /*13e0*/  @!UP6 ULEA UR6, UR5, UR4, 0x18 ;  /* 0x000000040506e291 */ /* 0x002fc8000f8ec03f */
[----:B------:R-:W-:Y:S01]  /*13f0*/  ISETP.NE.AND P3, PT, R16, R17, PT ;  /* 0x000000111000720c */ /* 0x000fe20003f65270 */
[----:B------:R-:W-:-:S04]  /*1400*/  @!UP6 UIADD3 UR4, -UR11, 0x100000, URZ ;  /* 0x001000000b04e890 */ /* 0x000fc8000fffe13f */
[----:B------:R-:W-:Y:S02]  /*1410*/  @!UP6 USHF.L.U32 UR5, UR4, 0xb, URZ ;  /* 0x0000000b0405e899 */ /* 0x000fe4000800063f */
[----:B------:R-:W-:Y:S01]  /*1420*/  @!UP6 USHF.L.U32 UR4, UR4, 0x1, URZ ;  /* 0x000000010404e899 */ /* 0x000fe2000800063f */
[C---:B------:R-:W-:Y:S01]  /*1430*/  SHF.L.U32 R16, R13.reuse, 0x2, RZ ;  /* 0x000000020d107819 */ /* 0x040fe200000006ff */
[----:B------:R-:W-:Y:S01]  /*1440*/  VOTEU.ALL UP6, P1 ;  /* 0x00000000003f7886 */ /* 0x000fe200008c0000 */
[----:B------:R-:W-:Y:S02]  /*1450*/  @!UP5 UMOV UR11, 0x400 ;  /* 0x00000400000bd882 */ /* 0x000fe40000000000 */
[----:B------:R-:W-:Y:S01]  /*1460*/  LOP3.LUT R23, R13, 0xc, R16, 0x78, !PT ;  /* 0x0000000c0d177812 */ /* 0x000fe200078e7810 */
[----:B--2---:R-:W-:Y:S01]  /*1470*/  @!UP5 ULEA UR11, UR24, UR11, 0x18 ;  /* 0x0000000b180bd291 */ /* 0x004fe2000f8ec03f */
[----:B------:R-:W1:Y:S01]  /*1480*/  LDC R13, c[0x0][0x140] ;  /* 0x00005000ff0d7b82 */ /* 0x000e620000000800 */
[----:B------:R-:W-:-:S04]  /*1490*/  @!UP5 UIADD3 UR24, -UR25, 0x100000, URZ ;  /* 0x001000001918d890 */ /* 0x000fc8000fffe13f */
[----:B------:R-:W-:Y:S02]  /*14a0*/  @!UP5 USHF.L.U32 UR25, UR24, 0xb, URZ ;  /* 0x0000000b1819d899 */ /* 0x000fe4000800063f */
[----:B------:R-:W-:Y:S01]  /*14b0*/  @!UP5 USHF.L.U32 UR24, UR24, 0x1, URZ ;  /* 0x000000011818d899 */ /* 0x000fe2000800063f */
[----:B------:R-:W-:Y:S01]  /*14c0*/  IMAD.MOV.U32 R16, RZ, RZ, -0x1 ;  /* 0xffffffffff107424 */ /* 0x000fe200078e00ff */
[----:B------:R-:W-:Y:S01]  /*14d0*/  VOTEU.ALL UP5, P1 ;  /* 0x00000000003f7886 */ /* 0x000fe200008a0000 */
[----:B------:R-:W-:Y:S02]  /*14e0*/  LOP3.LUT P1, RZ, R158, 0x7, RZ, 0xc0, !PT ;  /* 0x000000079eff7812 */ /* 0x000fe4000782c0ff */
[----:B------:R-:W-:Y:S01]  /*14f0*/  @P3 LEA.HI R11, R23, R23, RZ, 0x1 ;  /* 0x00000017170b3211 */ /* 0x000fe200078f08ff */
[----:B------:R-:W2:Y:S02]  /*1500*/  FENCE.VIEW.ASYNC.S ;  /* 0x00000000000073c6 */ /* 0x000ea40000000000 */
[----:B--2---:R-:W2:Y:S01]  /*1510*/  @!UP6 SYNCS.EXCH.64 URZ, [UR6+0x344f0], UR4 ;  /* 0x0344f004063fe5b2 */ /* 0x004ea20008000100 */
[----:B------:R-:W-:Y:S01]  /*1520*/  VOTEU.ALL UP6, P2 ;  /* 0x00000000003f7886 */ /* 0x000fe200010c0000 */
[----:B------:R-:W-:-:S02]  /*1530*/  @P3 SHF.R.S32.HI R11, RZ, 0x1, R11 ;  /* 0x00000001ff0b3819 */ /* 0x000fc4000001140b */
[----:B------:R-:W-:Y:S01]  /*1540*/  ISETP.LT.U32.AND P1, PT, R23, 0x2, !P1 ;  /* 0x000000021700780c */ /* 0x000fe20004f21070 */
[----:B------:R3:W4:Y:S01]  /*1550*/  @!UP5 SYNCS.EXCH.64 URZ, [UR6+0x344f8], UR4 ;  /* 0x0344f804063fd5b2 */ /* 0x0007220008000100 */
[----:B------:R-:W-:Y:S01]  /*1560*/  VOTEU.ALL UP5, P2 ;  /* 0x00000000003f7886 */ /* 0x000fe200010a0000 */
[----:B------:R-:W-:Y:S01]  /*1570*/  NOP ;  /* 0x0000000000007918 */ /* 0x000fe20000000000 */
[----:B---3--:R-:W-:Y:S01]  /*1580*/  UMOV UR4, URZ ;  /* 0x0000003f00047c82 */ /* 0x008fe20008000000 */
[----:B------:R-:W-:Y:S01]  /*1590*/  ULDC.U8 UR5, c[0x0][0x900] ;  /* 0x0002400000057ab9 */ /* 0x000fe20000000000 */
[----:B------:R3:W2:Y:S01]  /*15a0*/  @!UP6 SYNCS.EXCH.64 URZ, [UR11+0x34500], UR24 ;  /* 0x034500180b3fe5b2 */ /* 0x0006a20008000100 */
[----:B------:R-:W-:Y:S01]  /*15b0*/  VOTEU.ALL UP6, P2 ;  /* 0x00000000003f7886 */ /* 0x000fe200010c0000 */
[----:B------:R3:W2:Y:S01]  /*15c0*/  @!UP5 SYNCS.EXCH.64 URZ, [UR11+0x34508], UR24 ;  /* 0x034508180b3fd5b2 */ /* 0x0006a20008000100 */
[----:B------:R-:W-:Y:S01]  /*15d0*/  VOTEU.ALL UP5, P2 ;  /* 0x00000000003f7886 */ /* 0x000fe200010a0000 */
[----:B------:R-:W-:-:S02]  /*15e0*/  @P3 ISETP.NE.AND P2, PT, R11, R18, PT ;  /* 0x000000120b00320c */ /* 0x000fc40003f45270 */
[----:B------:R-:W-:Y:S02]  /*15f0*/  SEL R11, RZ, 0x1, !P1 ;  /* 0x00000001ff0b7807 */ /* 0x000fe40004800000 */
[----:B-1----:R-:W-:Y:S02]  /*1600*/  ISETP.EQ.U32.AND P1, PT, R13, 0x1, PT ;  /* 0x000000010d00780c */ /* 0x002fe40003f22070 */
[----:B------:R-:W-:-:S04]  /*1610*/  @P3 SEL R22, RZ, 0x1, P2 ;  /* 0x00000001ff163807 */ /* 0x000fc80001000000 */
[----:B------:R-:W-:Y:S01]  /*1620*/  LOP3.LUT R22, R22, R11, RZ, 0xc0, !PT ;  /* 0x0000000b16167212 */ /* 0x000fe200078ec0ff */
[----:B------:R3:W1:Y:S01]  /*1630*/  @!UP6 SYNCS.EXCH.64 URZ, [UR11+0x34510], UR24 ;  /* 0x034510180b3fe5b2 */ /* 0x0006620008000100 */
[----:B------:R3:W1:Y:S01]  /*1640*/  @!UP5 SYNCS.EXCH.64 URZ, [UR11+0x34518], UR24 ;  /* 0x034518180b3fd5b2 */ /* 0x0006620008000100 */
[----:B------:R-:W-:-:S04]  /*1650*/  NOP ;  /* 0x0000000000007918 */ /* 0x000fc80000000000 */
[----:B--234-:R-:W-:Y:S05]  /*1660*/  @!P1 BRA `(.L_x_5) ;  /* 0x0000000000089947 */ /* 0x01cfea0003800000 */
[----:B-1----:R-:W-:Y:S01]  /*1670*/  UCGABAR_ARV ;  /* 0x00000000000079c7 */ /* 0x002fe20008000000 */
[----:B------:R-:W-:Y:S05]  /*1680*/  BRA `(.L_x_6) ;  /* 0x0000000000047947 */ /* 0x000fea0003800000 */
.L_x_5:
[----:B-1----:R-:W-:Y:S01]  /*1690*/  NOP ;  /* 0x0000000000007918 */ /* 0x002fe20000000000 */
.L_x_6:
[----:B------:R-:W-:Y:S05]  /*16a0*/  @!P1 BRA `(.L_x_7) ;  /* 0x00000000000c9947 */ /* 0x000fea0003800000 */
[----:B------:R-:W-:Y:S01]  /*16b0*/  UCGABAR_WAIT ;  /* 0x0000000000007dc7 */ /* 0x000fe20008000000 */
[----:B------:R-:W-:Y:S01]  /*16c0*/  CCTL.IVALL ;  /* 0x00000000ff00798f */ /* 0x000fe20002000000 */
[----:B------:R-:W-:Y:S05]  /*16d0*/  BRA `(.L_x_8) ;  /* 0x0000000000047947 */ /* 0x000fea0003800000 */
.L_x_7:
[----:B------:R-:W-:Y:S06]  /*16e0*/  BAR.SYNC.DEFER_BLOCKING 0x0 ;  /* 0x0000000000007b1d */ /* 0x000fec0000010000 */
.L_x_8:
[----:B------:R-:W1:Y:S01]  /*16f0*/  LDC.64 R24, c[0x0][0x8f8] ;  /* 0x00023e00ff187b82 */ /* 0x000e620000000a00 */
[----:B------:R-:W-:Y:S01]  /*1700*/  MOV R18, UR7 ;  /* 0x0000000700127c02 */ /* 0x000fe20008000f00 */
[----:B------:R-:W-:Y:S01]  /*1710*/  UMOV UR6, URZ ;  /* 0x0000003f00067c82 */ /* 0x000fe20008000000 */
[----:B------:R-:W-:Y:S01]  /*1720*/  ISETP.NE.AND P2, PT, RZ, UR5, PT ;  /* 0x00000005ff007c0c */ /* 0x000fe2000bf45270 */
[----:B------:R-:W-:Y:S01]  /*1730*/  UMOV UR5, URZ ;  /* 0x0000003f00057c82 */ /* 0x000fe20008000000 */
[----:B------:R-:W-:Y:S01]  /*1740*/  UMOV UR11, URZ ;  /* 0x0000003f000b7c82 */ /* 0x000fe20008000000 */
[----:B------:R-:W-:Y:S02]  /*1750*/  MOV R17, 0xffffffff ;  /* 0xffffffff00117802 */ /* 0x000fe40000000f00 */
[----:B------:R-:W-:Y:S02]  /*1760*/  P2R R15, PR, RZ, 0x4 ;  /* 0x00000004ff0f7803 */ /* 0x000fe40000000000 */
[----:B-1----:R-:W-:-:S04]  /*1770*/  ISETP.LE.U32.AND P1, PT, R24, UR8, PT ;  /* 0x0000000818007c0c */ /* 0x002fc8000bf23070 */
[----:B------:R-:W-:Y:S01]  /*1780*/  ISETP.GE.U32.AND.EX P1, PT, R18, R25, PT, P1 ;  /* 0x000000191200720c */ /* 0x000fe20003f26110 */
[----:B------:R-:W-:-:S12]  /*1790*/  IMAD.MOV.U32 R18, RZ, RZ, -0x1 ;  /* 0xffffffffff127424 */ /* 0x000fd800078e00ff */
[----:B------:R-:W-:Y:S05]  /*17a0*/  @P2 BRA P1, `(.L_x_9) ;  /* 0x0000001400fc2947 */ /* 0x000fea0000800000 */
[----:B------:R-:W-:Y:S01]  /*17b0*/  ISETP.LE.U32.AND P1, PT, R6, UR8, PT ;  /* 0x0000000806007c0c */ /* 0x000fe2000bf23070 */
[----:B------:R-:W-:Y:S01]  /*17c0*/  UMOV UR5, URZ ;  /* 0x0000003f00057c82 */ /* 0x000fe20008000000 */
[----:B------:R-:W-:Y:S01]  /*17d0*/  MOV R11, UR7 ;  /* 0x00000007000b7c02 */ /* 0x000fe20008000f00 */
[----:B------:R-:W-:Y:S01]  /*17e0*/  UMOV UR6, URZ ;  /* 0x0000003f00067c82 */ /* 0x000fe20008000000 */
[----:B------:R-:W-:Y:S01]  /*17f0*/  UMOV UR11, URZ ;  /* 0x0000003f000b7c82 */ /* 0x000fe20008000000 */
[----:B------:R-:W-:Y:S01]  /*1800*/  UMOV UR4, URZ ;  /* 0x0000003f00047c82 */ /* 0x000fe20008000000 */
[----:B------:R-:W-:-:S13]  /*1810*/  ISETP.GE.U32.AND.EX P1, PT, R11, R7, PT, P1 ;  /* 0x000000070b00720c */ /* 0x000fda0003f26110 */
[----:B------:R-:W-:Y:S05]  /*1820*/  @!P1 BRA `(.L_x_10) ;  /* 0x0000001000c89947 */ /* 0x000fea0003800000 */
[----:B------:R-:W-:Y:S01]  /*1830*/  IADD3 R11, R21, 0x20, RZ ;  /* 0x00000020150b7810 */ /* 0x000fe20007ffe0ff */
[----:B------:R-:W-:Y:S01]  /*1840*/  IMAD.MOV.U32 R7, RZ, RZ, R21 ;  /* 0x000000ffff077224 */ /* 0x000fe200078e0015 */
[----:B-----5:R-:W-:Y:S01]  /*1850*/  MOV R17, R8 ;  /* 0x0000000800117202 */ /* 0x020fe20000000f00 */
[----:B------:R-:W-:Y:S01]  /*1860*/  IMAD.MOV.U32 R24, RZ, RZ, R0 ;  /* 0x000000ffff187224 */ /* 0x000fe200078e0000 */
[----:B------:R-:W-:-:S13]  /*1870*/  ISETP.GE.AND P1, PT, R11, R12, PT ;  /* 0x0000000c0b00720c */ /* 0x000fda0003f26270 */
[----:B------:R-:W1:Y:S01]  /*1880*/  @!P1 LDC.64 R18, c[0x0][0x918] ;  /* 0x00024600ff129b82 */ /* 0x000e620000000a00 */
[----:B------:R-:W-:Y:S01]  /*1890*/  @!P1 IADD3 R13, R7, 0x20, RZ ;  /* 0x00000020070d9810 */ /* 0x000fe20007ffe0ff */
[----:B------:R-:W-:Y:S02]  /*18a0*/  UIADD3 UR16, UP5, UR16, -0x1, URZ ;  /* 0xffffffff10107890 */ /* 0x000fe4000ffbe03f */
[----:B------:R-:W-:Y:S01]  /*18b0*/  UIADD3 UR14, UP6, UR14, -0x1, URZ ;  /* 0xffffffff0e0e7890 */ /* 0x000fe2000ffde03f */
[----:B------:R-:W-:Y:S01]  /*18c0*/  BSSY B0, `(.L_x_11) ;  /* 0x0000050000007945 */ /* 0x000fe20003800000 */
[----:B------:R-:W-:Y:S01]  /*18d0*/  UIADD3.X UR17, UR17, -0x1, URZ, UP5, !UPT ;  /* 0xffffffff11117890 */ /* 0x000fe2000affe43f */
[----:B-1----:R-:W-:-:S05]  /*18e0*/  @!P1 IMAD.WIDE R18, R13, 0xc, R18 ;  /* 0x0000000c0d129825 */ /* 0x002fca00078e0212 */
[----:B------:R1:W5:Y:S04]  /*18f0*/  @!P1 LDG.E R8, desc[UR38][R18.64] ;  /* 0x0000002612089981 */ /* 0x000368000c1e1900 */
[----:B------:R1:W5:Y:S01]  /*1900*/  @!P1 LDG.E R0, desc[UR38][R18.64+0x4] ;  /* 0x0000042612009981 */ /* 0x000362000c1e1900 */
[----:B------:R-:W-:Y:S01]  /*1910*/  ISETP.GE.AND P1, PT, R7, R12, PT ;  /* 0x0000000c0700720c */ /* 0x000fe20003f26270 */
[----:B------:R-:W-:Y:S01]  /*1920*/  UIADD3.X UR15, UR15, -0x1, URZ, UP6, !UPT ;  /* 0xffffffff0f0f7890 */ /* 0x000fe2000b7fe43f */
[----:B------:R-:W-:Y:S01]  /*1930*/  MOV R13, RZ ;  /* 0x000000ff000d7202 */ /* 0x000fe20000000f00 */
[----:B------:R-:W-:Y:S01]  /*1940*/  UIADD3 UR4, UR9, -0x1, URZ ;  /* 0xffffffff09047890 */ /* 0x000fe2000fffe03f */
[----:B------:R-:W-:Y:S01]  /*1950*/  MOV R6, RZ ;  /* 0x000000ff00067202 */ /* 0x000fe20000000f00 */
[----:B------:R-:W-:Y:S01]  /*1960*/  UIADD3 UR5, UR10, -0x1, URZ ;  /* 0xffffffff0a057890 */ /* 0x000fe2000fffe03f */
[----:B------:R-:W-:Y:S01]  /*1970*/  IMAD.MOV.U32 R29, RZ, RZ, 0x7fffffff ;  /* 0x7fffffffff1d7424 */ /* 0x000fe200078e00ff */
[----:B------:R-:W-:-:S06]  /*1980*/  MOV R30, RZ ;  /* 0x000000ff001e7202 */ /* 0x000fcc0000000f00 */
[----:B-1----:R-:W-:Y:S05]  /*1990*/  @P1 BRA `(.L_x_12) ;  /* 0x0000000400081947 */ /* 0x002fea0003800000 */
[----:B------:R-:W-:Y:S02]  /*19a0*/  PLOP3.LUT P3, PT, PT, PT, UP0, 0x80, 0x0 ;  /* 0x000000000000781c */ /* 0x000fe40003f6f008 */
[C---:B------:R-:W-:Y:S02]  /*19b0*/  IADD3 R26, P2, R24.reuse, UR16, RZ ;  /* 0x00000010181a7c10 */ /* 0x040fe4000ff5e0ff */
[C---:B------:R-:W-:Y:S02]  /*19c0*/  IADD3 R28, P1, R17.reuse, UR14, RZ ;  /* 0x0000000e111c7c10 */ /* 0x040fe4000ff3e0ff */
[----:B------:R-:W-:Y:S02]  /*19d0*/  LEA.HI.X.SX32 R27, R24, UR17, 0x1, P2 ;  /* 0x00000011181b7c11 */ /* 0x000fe400090f0eff */
[----:B------:R-:W-:-:S05]  /*19e0*/  LEA.HI.X.SX32 R29, R17, UR15, 0x1, P1 ;  /* 0x0000000f111d7c11 */ /* 0x000fca00088f0eff */
[----:B------:R-:W-:Y:S05]  /*19f0*/  @!P3 BRA `(.L_x_13) ;  /* 0x000000000030b947 */ /* 0x000fea0003800000 */
[----:B------:R-:W-:Y:S02]  /*1a00*/  ULDC UR6, c[0x0][0x8dc] ;  /* 0x0002370000067ab9 */ /* 0x000fe40000000800 */
[----:B------:R-:W-:-:S04]  /*1a10*/  IADD3 R17, P1, R28, UR6, RZ ;  /* 0x000000061c117c10 */ /* 0x000fc8000ff3e0ff */
[----:B------:R-:W-:-:S05]  /*1a20*/  IADD3.X R29, RZ, R29, RZ, P1, !PT ;  /* 0x0000001dff1d7210 */ /* 0x000fca0000ffe4ff */
[----:B------:R-:W-:-:S04]  /*1a30*/  IMAD.WIDE.U32 R4, R29, UR20, RZ ;  /* 0x000000141d047c25 */ /* 0x000fc8000f8e00ff */
[----:B------:R-:W-:-:S04]  /*1a40*/  IMAD.WIDE.U32 R18, P1, R17, UR21, R4 ;  /* 0x0000001511127c25 */ /* 0x000fc8000f820004 */
[----:B------:R-:W-:Y:S01]  /*1a50*/  IMAD.WIDE.U32 R4, R17, UR20, RZ ;  /* 0x0000001411047c25 */ /* 0x000fe2000f8e00ff */
[----:B------:R-:W-:-:S03]  /*1a60*/  MOV R24, R19 ;  /* 0x0000001300187202 */ /* 0x000fc60000000f00 */
[----:B------:R-:W-:Y:S01]  /*1a70*/  IMAD.X R25, RZ, RZ, RZ, P1 ;  /* 0x000000ffff197224 */ /* 0x000fe200008e06ff */
[----:B------:R-:W-:-:S05]  /*1a80*/  IADD3 RZ, P1, R5, R18, RZ ;  /* 0x0000001205ff7210 */ /* 0x000fca0007f3e0ff */
[----:B------:R-:W-:-:S04]  /*1a90*/  IMAD.WIDE.U32.X R4, R29, UR21, R24, P1 ;  /* 0x000000151d047c25 */ /* 0x000fc800088e0418 */
[----:B------:R-:W-:Y:S01]  /*1aa0*/  IMAD.MOV.U32 R29, RZ, RZ, R5 ;  /* 0x000000ffff1d7224 */ /* 0x000fe200078e0005 */
[----:B------:R-:W-:-:S07]  /*1ab0*/  MOV R28, R4 ;  /* 0x00000004001c7202 */ /* 0x000fce0000000f00 */
.L_x_13:
[----:B------:R-:W-:Y:S05]  /*1ac0*/  @!P0 BRA `(.L_x_14) ;  /* 0x0000000000308947 */ /* 0x000fea0003800000 */
[----:B------:R-:W-:Y:S02]  /*1ad0*/  ULDC UR6, c[0x0][0x8f4] ;  /* 0x00023d0000067ab9 */ /* 0x000fe40000000800 */
[----:B------:R-:W-:-:S04]  /*1ae0*/  IADD3 R17, P1, R26, UR6, RZ ;  /* 0x000000061a117c10 */ /* 0x000fc8000ff3e0ff */
[----:B------:R-:W-:-:S05]  /*1af0*/  IADD3.X R27, RZ, R27, RZ, P1, !PT ;  /* 0x0000001bff1b7210 */ /* 0x000fca0000ffe4ff */
[----:B------:R-:W-:-:S04]  /*1b00*/  IMAD.WIDE.U32 R4, R27, UR22, RZ ;  /* 0x000000161b047c25 */ /* 0x000fc8000f8e00ff */
[----:B------:R-:W-:-:S04]  /*1b10*/  IMAD.WIDE.U32 R18, P1, R17, UR23, R4 ;  /* 0x0000001711127c25 */ /* 0x000fc8000f820004 */
[----:B------:R-:W-:Y:S01]  /*1b20*/  IMAD.WIDE.U32 R4, R17, UR22, RZ ;  /* 0x0000001611047c25 */ /* 0x000fe2000f8e00ff */
[----:B------:R-:W-:-:S03]  /*1b30*/  IADD3.X R25, RZ, RZ, RZ, P1, !PT ;  /* 0x000000ffff197210 */ /* 0x000fc60000ffe4ff */
[----:B------:R-:W-:Y:S01]  /*1b40*/  IMAD.MOV.U32 R24, RZ, RZ, R19 ;  /* 0x000000ffff187224 */ /* 0x000fe200078e0013 */
[----:B------:R-:W-:-:S05]  /*1b50*/  IADD3 RZ, P1, R5, R18, RZ ;  /* 0x0000001205ff7210 */ /* 0x000fca0007f3e0ff */
[----:B------:R-:W-:-:S03]  /*1b60*/  IMAD.WIDE.U32.X R4, R27, UR23, R24, P1 ;  /* 0x000000171b047c25 */ /* 0x000fc600088e0418 */
[----:B------:R-:W-:Y:S02]  /*1b70*/  MOV R26, R4 ;  /* 0x00000004001a7202 */ /* 0x000fe40000000f00 */
[----:B------:R-:W-:-:S07]  /*1b80*/  MOV R27, R5 ;  /* 0x00000005001b7202 */ /* 0x000fce0000000f00 */
.L_x_14:
[----:B------:R-:W-:Y:S02]  /*1b90*/  SHF.R.U64 R4, R26, UR31, R27 ;  /* 0x0000001f1a047c19 */ /* 0x000fe4000800121b */
[----:B------:R-:W-:Y:S02]  /*1ba0*/  SHF.R.U64 R5, R28, UR27, R29 ;  /* 0x0000001b1c057c19 */ /* 0x000fe4000800121d */
[----:B------:R-:W-:-:S03]  /*1bb0*/  IADD3 R24, R4, UR5, RZ ;  /* 0x0000000504187c10 */ /* 0x000fc6000fffe0ff */
[----:B------:R-:W-:Y:S01]  /*1bc0*/  VIADD R19, R5, UR4 ;  /* 0x0000000405137c36 */ /* 0x000fe20008000000 */
[----:B------:R-:W-:-:S04]  /*1bd0*/  IABS R18, R24 ;  /* 0x0000001800127213 */ /* 0x000fc80000000000 */
[----:B------:R-:W-:Y:S01]  /*1be0*/  IABS R17, R19 ;  /* 0x0000001300117213 */ /* 0x000fe20000000000 */
[----:B------:R-:W-:-:S04]  /*1bf0*/  IMAD.HI.U32 R5, R18, UR19, RZ ;  /* 0x0000001312057c27 */ /* 0x000fc8000f8e00ff */
[----:B------:R-:W-:-:S04]  /*1c00*/  IMAD.HI.U32 R4, R17, UR13, RZ ;  /* 0x0000000d11047c27 */ /* 0x000fc8000f8e00ff */
[----:B------:R-:W-:Y:S01]  /*1c10*/  IMAD R5, R5, UR12, R18 ;  /* 0x0000000c05057c24 */ /* 0x000fe2000f8e0212 */
[----:B------:R-:W-:Y:S01]  /*1c20*/  MOV R18, UR33 ;  /* 0x0000002100127c02 */ /* 0x000fe20008000f00 */
[----:B------:R-:W-:Y:S02]  /*1c30*/  IMAD R4, R4, UR30, R17 ;  /* 0x0000001e04047c24 */ /* 0x000fe4000f8e0211 */
[----:B------:R-:W-:Y:S01]  /*1c40*/  IMAD.U32 R17, RZ, RZ, UR32 ;  /* 0x00000020ff117e24 */ /* 0x000fe2000f8e00ff */
[----:B------:R-:W-:Y:S02]  /*1c50*/  ISETP.LT.U32.AND P2, PT, R5, UR28, PT ;  /* 0x0000001c05007c0c */ /* 0x000fe4000bf41070 */
[----:B------:R-:W-:-:S11]  /*1c60*/  ISETP.LT.U32.AND P1, PT, R4, UR29, PT ;  /* 0x0000001d04007c0c */ /* 0x000fd6000bf21070 */
[----:B------:R-:W-:Y:S01]  /*1c70*/  @!P2 VIADD R5, R5, -UR28 ;  /* 0x8000001c0505ac36 */ /* 0x000fe20008000000 */
[----:B------:R-:W-:Y:S02]  /*1c80*/  ISETP.GE.AND P2, PT, R19, RZ, PT ;  /* 0x000000ff1300720c */ /* 0x000fe40003f46270 */
[----:B------:R-:W-:Y:S02]  /*1c90*/  @!P1 IADD3 R4, R4, -UR29, RZ ;  /* 0x8000001d04049c10 */ /* 0x000fe4000fffe0ff */
[----:B------:R-:W-:Y:S02]  /*1ca0*/  ISETP.LT.U32.AND P4, PT, R5, UR28, PT ;  /* 0x0000001c05007c0c */ /* 0x000fe4000bf81070 */
[----:B------:R-:W-:Y:S02]  /*1cb0*/  ISETP.LT.U32.AND P3, PT, R4, UR29, PT ;  /* 0x0000001d04007c0c */ /* 0x000fe4000bf61070 */
[----:B------:R-:W-:-:S09]  /*1cc0*/  ISETP.GE.AND P1, PT, R24, RZ, PT ;  /* 0x000000ff1800720c */ /* 0x000fd20003f26270 */
[----:B------:R-:W-:Y:S02]  /*1cd0*/  @!P4 IADD3 R5, R5, -UR28, RZ ;  /* 0x8000001c0505cc10 */ /* 0x000fe4000fffe0ff */
[----:B------:R-:W-:Y:S02]  /*1ce0*/  @!P3 IADD3 R4, R4, -UR29, RZ ;  /* 0x8000001d0404bc10 */ /* 0x000fe4000fffe0ff */
[----:B------:R-:W-:Y:S01]  /*1cf0*/  PLOP3.LUT P3, PT, PT, PT, UP4, 0x80, 0x0 ;  /* 0x000000000000781c */ /* 0x000fe20003f6f048 */
[----:B------:R-:W-:Y:S01]  /*1d00*/  @!P1 IMAD.MOV R5, RZ, RZ, -R5 ;  /* 0x000000ffff059224 */ /* 0x000fe200078e0a05 */
[----:B------:R-:W-:Y:S02]  /*1d10*/  PLOP3.LUT P4, PT, PT, PT, UP2, 0x80, 0x0 ;  /* 0x000000000000781c */ /* 0x000fe40003f8f028 */
[----:B------:R-:W-:Y:S02]  /*1d20*/  @!P2 IADD3 R4, -R4, RZ, RZ ;  /* 0x000000ff0404a210 */ /* 0x000fe40007ffe1ff */
[----:B------:R-:W-:-:S02]  /*1d30*/  SEL R5, R18, R5, !P4 ;  /* 0x0000000512057207 */ /* 0x000fc40006000000 */
[----:B------:R-:W-:Y:S02]  /*1d40*/  SEL R4, R17, R4, !P3 ;  /* 0x0000000411047207 */ /* 0x000fe40005800000 */
[----:B------:R-:W-:Y:S02]  /*1d50*/  IADD3 R5, R24, -R5, RZ ;  /* 0x8000000518057210 */ /* 0x000fe40007ffe0ff */
[----:B------:R-:W-:Y:S02]  /*1d60*/  IADD3 R18, R19, -R4, RZ ;  /* 0x8000000413127210 */ /* 0x000fe40007ffe0ff */
[----:B------:R-:W-:-:S03]  /*1d70*/  PLOP3.LUT P1, PT, PT, PT, UP3, 0x80, 0x0 ;  /* 0x000000000000781c */ /* 0x000fc60003f2f038 */
[----:B------:R-:W-:Y:S01]  /*1d80*/  IMAD R29, R18, R5, RZ ;  /* 0x00000005121d7224 */ /* 0x000fe200078e02ff */
[----:B------:R-:W-:-:S04]  /*1d90*/  SEL R4, R5, R18, !P1 ;  /* 0x0000001205047207 */ /* 0x000fc80004800000 */
[----:B------:R-:W-:Y:S02]  /*1da0*/  SHF.R.S32.HI R5, RZ, 0x1f, R4 ;  /* 0x0000001fff057819 */ /* 0x000fe40000011404 */
[----:B------:R-:W-:-:S07]  /*1db0*/  SHF.R.S32.HI R30, RZ, 0x1f, R29 ;  /* 0x0000001fff1e7819 */ /* 0x000fce000001141d */
.L_x_12:
[----:B------:R-:W-:Y:S05]  /*1dc0*/  BSYNC B0 ;  /* 0x0000000000007941 */ /* 0x000fea0003800000 */
.L_x_11:
[----:B------:R-:W1:Y:S01]  /*1dd0*/  SHFL.UP PT, R18, R29, 0x1, RZ ;  /* 0x042000001d127989 */ /* 0x000e6200000e00ff */
[C---:B------:R-:W-:Y:S02]  /*1de0*/  ISETP.NE.AND P2, PT, R21.reuse, RZ, PT ;  /* 0x000000ff1500720c */ /* 0x040fe40003f45270 */
[C---:B------:R-:W-:Y:S01]  /*1df0*/  ISETP.GE.U32.AND P3, PT, R21.reuse, 0x2, PT ;  /* 0x000000021500780c */ /* 0x040fe20003f66070 */
[----:B------:R-:W2:Y:S01]  /*1e00*/  SHFL.UP PT, R17, R30, 0x1, RZ ;  /* 0x042000001e117989 */ /* 0x000ea200000e00ff */
[C---:B------:R-:W-:Y:S02]  /*1e10*/  ISETP.GE.U32.AND P4, PT, R21.reuse, 0x4, PT ;  /* 0x000000041500780c */ /* 0x040fe40003f86070 */
[C---:B------:R-:W-:Y:S02]  /*1e20*/  ISETP.GE.U32.AND P5, PT, R21.reuse, 0x8, PT ;  /* 0x000000081500780c */ /* 0x040fe40003fa6070 */
[----:B------:R-:W-:Y:S02]  /*1e30*/  ISETP.GE.U32.AND P6, PT, R21, 0x10, PT ;  /* 0x000000101500780c */ /* 0x000fe40003fc6070 */
[----:B-1----:R-:W-:-:S02]  /*1e40*/  SEL R18, R18, RZ, P2 ;  /* 0x000000ff12127207 */ /* 0x002fc40001000000 */
[----:B--2---:R-:W-:Y:S02]  /*1e50*/  SEL R17, R17, RZ, P2 ;  /* 0x000000ff11117207 */ /* 0x004fe40001000000 */
[----:B------:R-:W-:-:S05]  /*1e60*/  IADD3 R25, P1, R18, R29, RZ ;  /* 0x0000001d12197210 */ /* 0x000fca0007f3e0ff */
[----:B------:R-:W-:Y:S01]  /*1e70*/  IMAD.X R24, R17, 0x1, R30, P1 ;  /* 0x0000000111187824 */ /* 0x000fe200008e061e */
[----:B------:R-:W1:Y:S04]  /*1e80*/  SHFL.UP PT, R18, R25, 0x2, RZ ;  /* 0x0440000019127989 */ /* 0x000e6800000e00ff */
[----:B------:R-:W2:Y:S01]  /*1e90*/  SHFL.UP PT, R17, R24, 0x2, RZ ;  /* 0x0440000018117989 */ /* 0x000ea200000e00ff */
[----:B-1----:R-:W-:-:S04]  /*1ea0*/  SEL R18, R18, RZ, P3 ;  /* 0x000000ff12127207 */ /* 0x002fc80001800000 */
[----:B------:R-:W-:Y:S02]  /*1eb0*/  IADD3 R19, P1, R18, R25, RZ ;  /* 0x0000001912137210 */ /* 0x000fe40007f3e0ff */
[----:B--2---:R-:W-:-:S03]  /*1ec0*/  SEL R17, R17, RZ, P3 ;  /* 0x000000ff11117207 */ /* 0x004fc60001800000 */
[----:B------:R-:W1:Y:S01]  /*1ed0*/  SHFL.UP PT, R18, R19, 0x4, RZ ;  /* 0x0480000013127989 */ /* 0x000e6200000e00ff */
[----:B------:R-:W-:-:S05]  /*1ee0*/  IADD3.X R26, R17, R24, RZ, P1, !PT ;  /* 0x00000018111a7210 */ /* 0x000fca0000ffe4ff */
        /* <DEDUP_REMOVED lines=10> */
[----:B------:R-:W1:Y:S02]  /*1f90*/  SHFL.UP PT, R18, R19, 0x10, RZ ;  /* 0x0600000013127989 */ /* 0x000e6400000e00ff */
[----:B------:R-:W-:-:S05]  /*1fa0*/  IMAD.X R26, R17, 0x1, R24, P1 ;  /* 0x00000001111a7824 */ /* 0x000fca00008e0618 */
[----:B------:R-:W2:Y:S01]  /*1fb0*/  SHFL.UP PT, R17, R26, 0x10, RZ ;  /* 0x060000001a117989 */ /* 0x000ea200000e00ff */
[----:B-1----:R-:W-:-:S04]  /*1fc0*/  SEL R18, R18, RZ, P6 ;  /* 0x000000ff12127207 */ /* 0x002fc80003000000 */
[----:B------:R-:W-:Y:S02]  /*1fd0*/  IADD3 R24, P1, R18, R19, RZ ;  /* 0x0000001312187210 */ /* 0x000fe40007f3e0ff */
[----:B--2---:R-:W-:-:S04]  /*1fe0*/  SEL R17, R17, RZ, P6 ;  /* 0x000000ff11117207 */ /* 0x004fc80003000000 */
[----:B------:R-:W-:Y:S02]  /*1ff0*/  IADD3.X R25, R17, R26, RZ, P1, !PT ;  /* 0x0000001a11197210 */ /* 0x000fe40000ffe4ff */
[----:B------:R-:W-:-:S04]  /*2000*/  ISETP.GT.U32.AND P1, PT, R24, UR8, PT ;  /* 0x0000000818007c0c */ /* 0x000fc8000bf24070 */
[----:B------:R-:W-:-:S13]  /*2010*/  ISETP.GT.U32.AND.EX P1, PT, R25, UR7, PT, P1 ;  /* 0x0000000719007c0c */ /* 0x000fda000bf24110 */
[----:B------:R-:W-:-:S04]  /*2020*/  VOTE.ANY R17, PT, P1 ;  /* 0x0000000000117806 */ /* 0x000fc800008e0100 */
[----:B------:R-:W-:-:S13]  /*2030*/  ISETP.NE.AND P1, PT, R17, RZ, PT ;  /* 0x000000ff1100720c */ /* 0x000fda0003f25270 */
[----:B------:R-:W-:Y:S05]  /*2040*/  @P1 BRA `(.L_x_15) ;  /* 0x0000000800701947 */ /* 0x000fea0003800000 */
[----:B------:R-:W1:Y:S01]  /*2050*/  LDC R12, c[0x0][0x910] ;  /* 0x00024400ff0c7b82 */ /* 0x000e620000000800 */
[----:B------:R-:W-:Y:S01]  /*2060*/  MOV R26, R24 ;  /* 0x00000018001a7202 */ /* 0x000fe20000000f00 */
[----:B------:R-:W-:Y:S01]  /*2070*/  ULDC UR19, c[0x0][0x8f4] ;  /* 0x00023d0000137ab9 */ /* 0x000fe20000000800 */
[----:B------:R-:W-:Y:S01]  /*2080*/  ULDC UR6, c[0x0][0x8dc] ;  /* 0x0002370000067ab9 */ /* 0x000fe20000000800 */
[----:B------:R-:W-:Y:S01]  /*2090*/  ULDC UR22, c[0x0][0x8d8] ;  /* 0x0002360000167ab9 */ /* 0x000fe20000000800 */
[----:B------:R-:W-:Y:S01]  /*20a0*/  ULDC UR23, c[0x0][0x8f0] ;  /* 0x00023c0000177ab9 */ /* 0x000fe20000000800 */
[----:B------:R-:W-:Y:S01]  /*20b0*/  ULDC.64 UR12, c[0x0][0x8d0] ;  /* 0x00023400000c7ab9 */ /* 0x000fe20000000a00 */
[----:B------:R-:W-:-:S05]  /*20c0*/  ULDC.64 UR20, c[0x0][0x8e8] ;  /* 0x00023a0000147ab9 */ /* 0x000fca0000000a00 */
.L_x_20:
[----:B------:R-:W-:Y:S01]  /*20d0*/  IMAD.MOV.U32 R7, RZ, RZ, R11 ;  /* 0x000000ffff077224 */ /* 0x000fe200078e000b */
[----:B------:R-:W-:Y:S01]  /*20e0*/  IADD3 R11, R11, 0x20, RZ ;  /* 0x000000200b0b7810 */ /* 0x000fe20007ffe0ff */
[----:B-----5:R-:W-:Y:S01]  /*20f0*/  IMAD.MOV.U32 R17, RZ, RZ, R8 ;  /* 0x000000ffff117224 */ /* 0x020fe200078e0008 */
[----:B------:R-:W-:Y:S02]  /*2100*/  MOV R24, R0 ;  /* 0x0000000000187202 */ /* 0x000fe40000000f00 */
[----:B-1----:R-:W-:-:S13]  /*2110*/  ISETP.GE.AND P1, PT, R11, R12, PT ;  /* 0x0000000c0b00720c */ /* 0x002fda0003f26270 */
[----:B------:R-:W1:Y:S01]  /*2120*/  @!P1 LDC.64 R18, c[0x0][0x918] ;  /* 0x00024600ff129b82 */ /* 0x000e620000000a00 */
[----:B------:R-:W-:Y:S01]  /*2130*/  @!P1 IADD3 R13, R7, 0x20, RZ ;  /* 0x00000020070d9810 */ /* 0x000fe20007ffe0ff */
[----:B------:R2:W3:Y:S01]  /*2140*/  SHFL.IDX PT, R6, R25, 0x1f, 0x1f ;  /* 0x03e01f0019067f89 */ /* 0x0004e200000e0000 */
[----:B------:R-:W-:Y:S03]  /*2150*/  BSSY B0, `(.L_x_16) ;  /* 0x0000064000007945 */ /* 0x000fe60003800000 */
[----:B-1----:R-:W-:-:S05]  /*2160*/  @!P1 IMAD.WIDE R18, R13, 0xc, R18 ;  /* 0x0000000c0d129825 */ /* 0x002fca00078e0212 */
[----:B------:R2:W5:Y:S04]  /*2170*/  @!P1 LDG.E R8, desc[UR38][R18.64] ;  /* 0x0000002612089981 */ /* 0x000568000c1e1900 */
[----:B------:R2:W5:Y:S01]  /*2180*/  @!P1 LDG.E R0, desc[UR38][R18.64+0x4] ;  /* 0x0000042612009981 */ /* 0x000562000c1e1900 */
[----:B------:R-:W-:Y:S01]  /*2190*/  ISETP.GE.AND P1, PT, R7, R12, PT ;  /* 0x0000000c0700720c */ /* 0x000fe20003f26270 */
[----:B------:R-:W-:Y:S01]  /*21a0*/  IMAD.MOV.U32 R30, RZ, RZ, RZ ;  /* 0x000000ffff1e7224 */ /* 0x000fe200078e00ff */
[----:B------:R-:W-:Y:S01]  /*21b0*/  MOV R29, 0x7fffffff ;  /* 0x7fffffff001d7802 */ /* 0x000fe20000000f00 */
[----:B------:R2:W1:Y:S10]  /*21c0*/  SHFL.IDX PT, R13, R26, 0x1f, 0x1f ;  /* 0x03e01f001a0d7f89 */ /* 0x00047400000e0000 */
[----:B--23--:R-:W-:Y:S05]  /*21d0*/  @P1 BRA `(.L_x_17) ;  /* 0x00000004006c1947 */ /* 0x00cfea0003800000 */
[----:B------:R-:W-:Y:S02]  /*21e0*/  IABS R30, R9 ;  /* 0x00000009001e7213 */ /* 0x000fe40000000000 */
[C---:B------:R-:W-:Y:S02]  /*21f0*/  IADD3 R27, P1, R17.reuse, UR14, RZ ;  /* 0x0000000e111b7c10 */ /* 0x040fe4000ff3e0ff */
[----:B------:R-:W2:Y:S02]  /*2200*/  I2F.RP R4, R30 ;  /* 0x0000001e00047306 */ /* 0x000ea40000209400 */
[----:B------:R-:W-:Y:S02]  /*2210*/  LEA.HI.X.SX32 R28, R17, UR15, 0x1, P1 ;  /* 0x0000000f111c7c11 */ /* 0x000fe400088f0eff */
[----:B------:R-:W-:-:S04]  /*2220*/  IADD3 R17, P1, R24, UR16, RZ ;  /* 0x0000001018117c10 */ /* 0x000fc8000ff3e0ff */
[----:B------:R-:W-:Y:S02]  /*2230*/  LEA.HI.X.SX32 R26, R24, UR17, 0x1, P1 ;  /* 0x00000011181a7c11 */ /* 0x000fe400088f0eff */
[----:B------:R-:W-:Y:S01]  /*2240*/  PLOP3.LUT P1, PT, PT, PT, UP0, 0x80, 0x0 ;  /* 0x000000000000781c */ /* 0x000fe20003f2f008 */
[----:B--2---:R-:W2:Y:S02]  /*2250*/  MUFU.RCP R4, R4 ;  /* 0x0000000400047308 */ /* 0x004ea40000001000 */
[----:B--2---:R-:W-:-:S06]  /*2260*/  IADD3 R5, R4, 0xffffffe, RZ ;  /* 0x0ffffffe04057810 */ /* 0x004fcc0007ffe0ff */
[----:B------:R-:W2:Y:S02]  /*2270*/  F2I.FTZ.U32.TRUNC.NTZ R31, R5 ;  /* 0x00000005001f7305 */ /* 0x000ea4000021f000 */
[----:B--2---:R-:W-:Y:S02]  /*2280*/  IADD3 R32, RZ, -R31, RZ ;  /* 0x8000001fff207210 */ /* 0x004fe40007ffe0ff */
[----:B------:R-:W-:Y:S05]  /*2290*/  @!P1 BRA `(.L_x_18) ;  /* 0x00000000002c9947 */ /* 0x000fea0003800000 */
[----:B------:R-:W-:-:S05]  /*22a0*/  IADD3 R27, P1, R27, UR6, RZ ;  /* 0x000000061b1b7c10 */ /* 0x000fca000ff3e0ff */
[----:B------:R-:W-:-:S04]  /*22b0*/  IMAD.X R29, RZ, RZ, R28, P1 ;  /* 0x000000ffff1d7224 */ /* 0x000fc800008e061c */
[----:B------:R-:W-:-:S04]  /*22c0*/  IMAD.WIDE.U32 R4, R29, UR12, RZ ;  /* 0x0000000c1d047c25 */ /* 0x000fc8000f8e00ff */
[----:B------:R-:W-:-:S04]  /*22d0*/  IMAD.WIDE.U32 R18, P1, R27, UR13, R4 ;  /* 0x0000000d1b127c25 */ /* 0x000fc8000f820004 */
[----:B------:R-:W-:Y:S01]  /*22e0*/  IMAD.WIDE.U32 R4, R27, UR12, RZ ;  /* 0x0000000c1b047c25 */ /* 0x000fe2000f8e00ff */
[----:B------:R-:W-:Y:S02]  /*22f0*/  IADD3.X R25, RZ, RZ, RZ, P1, !PT ;  /* 0x000000ffff197210 */ /* 0x000fe40000ffe4ff */
[----:B------:R-:W-:Y:S02]  /*2300*/  MOV R24, R19 ;  /* 0x0000001300187202 */ /* 0x000fe40000000f00 */
[----:B------:R-:W-:-:S05]  /*2310*/  IADD3 RZ, P1, R5, R18, RZ ;  /* 0x0000001205ff7210 */ /* 0x000fca0007f3e0ff */
[----:B------:R-:W-:-:S04]  /*2320*/  IMAD.WIDE.U32.X R4, R29, UR13, R24, P1 ;  /* 0x0000000d1d047c25 */ /* 0x000fc800088e0418 */
[----:B------:R-:W-:Y:S01]  /*2330*/  IMAD.MOV.U32 R27, RZ, RZ, R4 ;  /* 0x000000ffff1b7224 */ /* 0x000fe200078e0004 */
[----:B------:R-:W-:-:S07]  /*2340*/  MOV R28, R5 ;  /* 0x00000005001c7202 */ /* 0x000fce0000000f00 */
.L_x_18:
[----:B------:R-:W-:Y:S05]  /*2350*/  @!P0 BRA `(.L_x_19) ;  /* 0x00000000002c8947 */ /* 0x000fea0003800000 */
        /* <DEDUP_REMOVED lines=11> */
.L_x_19:
[----:B------:R-:W-:Y:S02]  /*2410*/  SHF.R.U64 R17, R17, UR23, R26 ;  /* 0x0000001711117c19 */ /* 0x000fe4000800121a */
[----:B------:R-:W-:Y:S02]  /*2420*/  MOV R5, R32 ;  /* 0x0000002000057202 */ /* 0x000fe40000000f00 */
[----:B------:R-:W-:Y:S02]  /*2430*/  IABS R4, R9 ;  /* 0x0000000900047213 */ /* 0x000fe40000000000 */
[----:B------:R-:W-:Y:S01]  /*2440*/  IADD3 R19, R17, UR5, RZ ;  /* 0x0000000511137c10 */ /* 0x000fe2000fffe0ff */
[----:B------:R-:W-:Y:S01]  /*2450*/  IMAD R17, R5, R30, RZ ;  /* 0x0000001e05117224 */ /* 0x000fe200078e02ff */
[----:B------:R-:W-:Y:S01]  /*2460*/  MOV R5, R31 ;  /* 0x0000001f00057202 */ /* 0x000fe20000000f00 */
[----:B------:R-:W-:Y:S01]  /*2470*/  IMAD.MOV R24, RZ, RZ, -R4 ;  /* 0x000000ffff187224 */ /* 0x000fe200078e0a04 */
[----:B------:R-:W-:-:S02]  /*2480*/  MOV R4, RZ ;  /* 0x000000ff00047202 */ /* 0x000fc40000000f00 */
[----:B------:R-:W-:Y:S02]  /*2490*/  IABS R18, R19 ;  /* 0x0000001300127213 */ /* 0x000fe40000000000 */
[----:B------:R-:W-:Y:S01]  /*24a0*/  SHF.R.U64 R27, R27, UR22, R28 ;  /* 0x000000161b1b7c19 */ /* 0x000fe2000800121c */
[----:B------:R-:W-:Y:S01]  /*24b0*/  IMAD.HI.U32 R4, R31, R17, R4 ;  /* 0x000000111f047227 */ /* 0x000fe200078e0004 */
[----:B------:R-:W-:Y:S02]  /*24c0*/  MOV R5, R24 ;  /* 0x0000001800057202 */ /* 0x000fe40000000f00 */
[----:B------:R-:W-:Y:S01]  /*24d0*/  IABS R24, R10 ;  /* 0x0000000a00187213 */ /* 0x000fe20000000000 */
[----:B------:R-:W-:Y:S01]  /*24e0*/  IMAD.MOV.U32 R17, RZ, RZ, R18 ;  /* 0x000000ffff117224 */ /* 0x000fe200078e0012 */
[----:B------:R-:W-:Y:S02]  /*24f0*/  IADD3 R18, R27, UR4, RZ ;  /* 0x000000041b127c10 */ /* 0x000fe4000fffe0ff */
[----:B------:R-:W2:Y:S01]  /*2500*/  I2F.RP R25, R24 ;  /* 0x0000001800197306 */ /* 0x000ea20000209400 */
[----:B------:R-:W-:Y:S01]  /*2510*/  IMAD.HI.U32 R4, R4, R17, RZ ;  /* 0x0000001104047227 */ /* 0x000fe200078e00ff */
[----:B------:R-:W-:-:S03]  /*2520*/  IABS R28, R18 ;  /* 0x00000012001c7213 */ /* 0x000fc60000000000 */
[----:B------:R-:W-:-:S05]  /*2530*/  IMAD R17, R4, R5, R17 ;  /* 0x0000000504117224 */ /* 0x000fca00078e0211 */
[----:B------:R-:W-:Y:S01]  /*2540*/  ISETP.GT.U32.AND P1, PT, R30, R17, PT ;  /* 0x000000111e00720c */ /* 0x000fe20003f24070 */
[----:B--2---:R-:W2:-:S12]  /*2550*/  MUFU.RCP R25, R25 ;  /* 0x0000001900197308 */ /* 0x004e980000001000 */
[----:B------:R-:W-:Y:S01]  /*2560*/  @!P1 IADD3 R17, R17, -R30, RZ ;  /* 0x8000001e11119210 */ /* 0x000fe20007ffe0ff */
[----:B--2---:R-:W-:-:S04]  /*2570*/  VIADD R4, R25, 0xffffffe ;  /* 0x0ffffffe19047836 */ /* 0x004fc80000000000 */
[----:B------:R2:W3:Y:S02]  /*2580*/  F2I.FTZ.U32.TRUNC.NTZ R5, R4 ;  /* 0x0000000400057305 */ /* 0x0004e4000021f000 */
[----:B--2---:R-:W-:Y:S01]  /*2590*/  IMAD.MOV.U32 R4, RZ, RZ, RZ ;  /* 0x000000ffff047224 */ /* 0x004fe200078e00ff */
[----:B---3--:R-:W-:-:S05]  /*25a0*/  IADD3 R29, RZ, -R5, RZ ;  /* 0x80000005ff1d7210 */ /* 0x008fca0007ffe0ff */
[----:B------:R-:W-:Y:S01]  /*25b0*/  IMAD R27, R29, R24, RZ ;  /* 0x000000181d1b7224 */ /* 0x000fe200078e02ff */
[----:B------:R-:W-:-:S03]  /*25c0*/  IABS R29, R10 ;  /* 0x0000000a001d7213 */ /* 0x000fc60000000000 */
[----:B------:R-:W-:Y:S01]  /*25d0*/  IMAD.HI.U32 R26, R5, R27, R4 ;  /* 0x0000001b051a7227 */ /* 0x000fe200078e0004 */
[----:B------:R-:W-:Y:S02]  /*25e0*/  MOV R5, R28 ;  /* 0x0000001c00057202 */ /* 0x000fe40000000f00 */
[----:B------:R-:W-:-:S03]  /*25f0*/  IADD3 R25, RZ, -R29, RZ ;  /* 0x8000001dff197210 */ /* 0x000fc60007ffe0ff */
[----:B------:R-:W-:-:S04]  /*2600*/  IMAD.HI.U32 R4, R26, R5, RZ ;  /* 0x000000051a047227 */ /* 0x000fc800078e00ff */
[----:B------:R-:W-:-:S05]  /*2610*/  IMAD R5, R4, R25, R5 ;  /* 0x0000001904057224 */ /* 0x000fca00078e0205 */
[----:B------:R-:W-:-:S13]  /*2620*/  ISETP.GT.U32.AND P1, PT, R24, R5, PT ;  /* 0x000000051800720c */ /* 0x000fda0003f24070 */
[----:B------:R-:W-:Y:S01]  /*2630*/  @!P1 IMAD.IADD R5, R5, 0x1, -R24 ;  /* 0x0000000105059824 */ /* 0x000fe200078e0a18 */
[----:B------:R-:W-:-:S13]  /*2640*/  ISETP.GT.U32.AND P1, PT, R30, R17, PT ;  /* 0x000000111e00720c */ /* 0x000fda0003f24070 */
[----:B------:R-:W-:Y:S02]  /*2650*/  @!P1 IADD3 R17, R17, -R30, RZ ;  /* 0x8000001e11119210 */ /* 0x000fe40007ffe0ff */
[----:B------:R-:W-:-:S03]  /*2660*/  ISETP.GT.U32.AND P1, PT, R24, R5, PT ;  /* 0x000000051800720c */ /* 0x000fc60003f24070 */
[----:B------:R-:W-:-:S10]  /*2670*/  IMAD.MOV.U32 R4, RZ, RZ, R17 ;  /* 0x000000ffff047224 */ /* 0x000fd400078e0011 */
[----:B------:R-:W-:Y:S02]  /*2680*/  @!P1 IADD3 R5, R5, -R24, RZ ;  /* 0x8000001805059210 */ /* 0x000fe40007ffe0ff */
[----:B------:R-:W-:-:S13]  /*2690*/  ISETP.GE.AND P1, PT, R19, RZ, PT ;  /* 0x000000ff1300720c */ /* 0x000fda0003f26270 */
[----:B------:R-:W-:Y:S02]  /*26a0*/  @!P1 IADD3 R4, -R4, RZ, RZ ;  /* 0x000000ff04049210 */ /* 0x000fe40007ffe1ff */
[----:B------:R-:W-:-:S13]  /*26b0*/  ISETP.GE.AND P1, PT, R18, RZ, PT ;  /* 0x000000ff1200720c */ /* 0x000fda0003f26270 */
[----:B------:R-:W-:Y:S02]  /*26c0*/  @!P1 IADD3 R5, -R5, RZ, RZ ;  /* 0x000000ff05059210 */ /* 0x000fe40007ffe1ff */
[----:B------:R-:W-:-:S13]  /*26d0*/  ISETP.NE.AND P1, PT, RZ, UR10, PT ;  /* 0x0000000aff007c0c */ /* 0x000fda000bf25270 */
[----:B------:R-:W-:Y:S02]  /*26e0*/  @!P1 LOP3.LUT R4, RZ, UR10, RZ, 0x33, !PT ;  /* 0x0000000aff049c12 */ /* 0x000fe4000f8e33ff */
[----:B------:R-:W-:-:S03]  /*26f0*/  ISETP.NE.AND P1, PT, RZ, UR9, PT ;  /* 0x00000009ff007c0c */ /* 0x000fc6000bf25270 */
[----:B------:R-:W-:-:S10]  /*2700*/  IMAD.IADD R4, R19, 0x1, -R4 ;  /* 0x0000000113047824 */ /* 0x000fd400078e0a04 */
[----:B------:R-:W-:Y:S02]  /*2710*/  @!P1 LOP3.LUT R5, RZ, UR9, RZ, 0x33, !PT ;  /* 0x00000009ff059c12 */ /* 0x000fe4000f8e33ff */
[----:B------:R-:W-:Y:S02]  /*2720*/  PLOP3.LUT P1, PT, PT, PT, UP3, 0x80, 0x0 ;  /* 0x000000000000781c */ /* 0x000fe40003f2f038 */
[----:B------:R-:W-:-:S04]  /*2730*/  IADD3 R5, -R5, R18, RZ ;  /* 0x0000001205057210 */ /* 0x000fc80007ffe1ff */
[CC--:B------:R-:W-:Y:S01]  /*2740*/  SEL R17, R4.reuse, R5.reuse, !P1 ;  /* 0x0000000504117207 */ /* 0x0c0fe20004800000 */
[----:B------:R-:W-:-:S03]  /*2750*/  IMAD R29, R4, R5, RZ ;  /* 0x00000005041d7224 */ /* 0x000fc600078e02ff */
[----:B------:R-:W-:Y:S02]  /*2760*/  SHF.R.S32.HI R5, RZ, 0x1f, R17 ;  /* 0x0000001fff057819 */ /* 0x000fe40000011411 */
[----:B------:R-:W-:Y:S02]  /*2770*/  SHF.R.S32.HI R30, RZ, 0x1f, R29 ;  /* 0x0000001fff1e7819 */ /* 0x000fe4000001141d */
[----:B------:R-:W-:-:S07]  /*2780*/  MOV R4, R17 ;  /* 0x0000001100047202 */ /* 0x000fce0000000f00 */
.L_x_17:
[----:B------:R-:W-:Y:S05]  /*2790*/  BSYNC B0 ;  /* 0x0000000000007941 */ /* 0x000fea0003800000 */
.L_x_16:
[----:B------:R-:W2:Y:S04]  /*27a0*/  SHFL.UP PT, R18, R29, 0x1, RZ ;  /* 0x042000001d127989 */ /* 0x000ea800000e00ff */
[----:B------:R-:W3:Y:S01]  /*27b0*/  SHFL.UP PT, R17, R30, 0x1, RZ ;  /* 0x042000001e117989 */ /* 0x000ee200000e00ff */
[----:B--2---:R-:W-:Y:S02]  /*27c0*/  SEL R18, R18, RZ, P2 ;  /* 0x000000ff12127207 */ /* 0x004fe40001000000 */
[----:B---3--:R-:W-:Y:S02]  /*27d0*/  SEL R17, R17, RZ, P2 ;  /* 0x000000ff11117207 */ /* 0x008fe40001000000 */
[----:B------:R-:W-:-:S05]  /*27e0*/  IADD3 R25, P1, R18, R29, RZ ;  /* 0x0000001d12197210 */ /* 0x000fca0007f3e0ff */
[----:B------:R-:W-:Y:S01]  /*27f0*/  IMAD.X R24, R17, 0x1, R30, P1 ;  /* 0x0000000111187824 */ /* 0x000fe200008e061e */
[----:B------:R-:W2:Y:S04]  /*2800*/  SHFL.UP PT, R18, R25, 0x2, RZ ;  /* 0x0440000019127989 */ /* 0x000ea800000e00ff */
[----:B------:R-:W3:Y:S01]  /*2810*/  SHFL.UP PT, R17, R24, 0x2, RZ ;  /* 0x0440000018117989 */ /* 0x000ee200000e00ff */
[----:B--2---:R-:W-:Y:S02]  /*2820*/  SEL R18, R18, RZ, P3 ;  /* 0x000000ff12127207 */ /* 0x004fe40001800000 */
[----:B---3--:R-:W-:Y:S02]  /*2830*/  SEL R17, R17, RZ, P3 ;  /* 0x000000ff11117207 */ /* 0x008fe40001800000 */
[----:B------:R-:W-:-:S04]  /*2840*/  IADD3 R27, P1, R18, R25, RZ ;  /* 0x00000019121b7210 */ /* 0x000fc80007f3e0ff */
[----:B------:R-:W-:Y:S01]  /*2850*/  IADD3.X R28, R17, R24, RZ, P1, !PT ;  /* 0x00000018111c7210 */ /* 0x000fe20000ffe4ff */
        /* <DEDUP_REMOVED lines=17> */
[----:B------:R-:W-:Y:S02]  /*2970*/  IADD3.X R19, R17, R24, RZ, P1, !PT ;  /* 0x0000001811137210 */ /* 0x000fe40000ffe4ff */
[----:B-1----:R-:W-:-:S04]  /*2980*/  IADD3 R26, P1, R18, R13, RZ ;  /* 0x0000000d121a7210 */ /* 0x002fc80007f3e0ff */
[----:B------:R-:W-:Y:S02]  /*2990*/  IADD3.X R25, R19, R6, RZ, P1, !PT ;  /* 0x0000000613197210 */ /* 0x000fe40000ffe4ff */
[----:B------:R-:W-:-:S04]  /*29a0*/  ISETP.GT.U32.AND P1, PT, R26, UR8, PT ;  /* 0x000000081a007c0c */ /* 0x000fc8000bf24070 */
[----:B------:R-:W-:-:S13]  /*29b0*/  ISETP.GT.U32.AND.EX P1, PT, R25, UR7, PT, P1 ;  /* 0x0000000719007c0c */ /* 0x000fda000bf24110 */
[----:B------:R-:W-:-:S04]  /*29c0*/  VOTE.ANY R17, PT, P1 ;  /* 0x0000000000117806 */ /* 0x000fc800008e0100 */
[----:B------:R-:W-:-:S13]  /*29d0*/  ISETP.NE.AND P1, PT, R17, RZ, PT ;  /* 0x000000ff1100720c */ /* 0x000fda0003f25270 */
[----:B------:R-:W-:Y:S05]  /*29e0*/  @!P1 BRA `(.L_x_20) ;  /* 0xfffffff400b89947 */ /* 0x000fea000383ffff */
[----:B------:R-:W-:Y:S01]  /*29f0*/  IMAD.MOV.U32 R24, RZ, RZ, R18 ;  /* 0x000000ffff187224 */ /* 0x000fe200078e0012 */
[----:B------:R-:W-:-:S07]  /*2a00*/  MOV R25, R19 ;  /* 0x0000001300197202 */ /* 0x000fce0000000f00 */
.L_x_15:
[----:B------:R-:W1:Y:S08]  /*2a10*/  BREV R17, R17 ;  /* 0x0000001100117301 */ /* 0x000e700000000000 */
[----:B-1----:R-:W1:Y:S02]  /*2a20*/  FLO.U32.SH R11, R17 ;  /* 0x00000011000b7300 */ /* 0x002e6400000e0400 */
[----:B-1----:R-:W1:Y:S02]  /*2a30*/  SHFL.IDX PT, R7, R7, R11, 0x1f ;  /* 0x00001f0b07077589 */ /* 0x002e6400000e0000 */
[----:B-1----:R-:W-:-:S13]  /*2a40*/  R2UR UR4, R7 ;  /* 0x00000000070472ca */ /* 0x002fda00000e0000 */
[----:B------:R-:W-:-:S04]  /*2a50*/  IADD3 R27, R21, UR4, RZ ;  /* 0x00000004151b7c10 */ /* 0x000fc8000fffe0ff */
[----:B------:R-:W-:-:S13]  /*2a60*/  ISETP.GE.AND P1, PT, R27, R12, PT ;  /* 0x0000000c1b00720c */ /* 0x000fda0003f26270 */
[----:B------:R-:W1:Y:S02]  /*2a70*/  @!P1 LDC.64 R18, c[0x0][0x918] ;  /* 0x00024600ff129b82 */ /* 0x000e640000000a00 */
[----:B-1----:R-:W-:-:S05]  /*2a80*/  @!P1 IMAD.WIDE R18, R27, 0xc, R18 ;  /* 0x0000000c1b129825 */ /* 0x002fca00078e0212 */
[----:B-----5:R1:W5:Y:S04]  /*2a90*/  @!P1 LDG.E R8, desc[UR38][R18.64] ;  /* 0x0000002612089981 */ /* 0x020368000c1e1900 */
[----:B------:R1:W5:Y:S01]  /*2aa0*/  @!P1 LDG.E R0, desc[UR38][R18.64+0x4] ;  /* 0x0000042612009981 */ /* 0x000362000c1e1900 */
[----:B------:R-:W-:-:S03]  /*2ab0*/  IADD3 R24, P1, P2, R24, R13, -R29 ;  /* 0x0000000d18187210 */ /* 0x000fc60007a3e81d */
[----:B------:R-:W-:Y:S01]  /*2ac0*/  SHFL.IDX PT, R7, R30, R11, 0x1f ;  /* 0x00001f0b1e077589 */ /* 0x000fe200000e0000 */
[----:B------:R-:W-:-:S03]  /*2ad0*/  IADD3.X R26, R25, R6, ~R30, P1, P2 ;  /* 0x00000006191a7210 */ /* 0x000fc60000fe4c1e */
[----:B------:R-:W2:Y:S04]  /*2ae0*/  SHFL.IDX PT, R24, R24, R11, 0x1f ;  /* 0x00001f0b18187589 */ /* 0x000ea800000e0000 */
[----:B------:R-:W3:Y:S04]  /*2af0*/  SHFL.IDX PT, R26, R26, R11, 0x1f ;  /* 0x00001f0b1a1a7589 */ /* 0x000ee800000e0000 */
[----:B------:R1:W4:Y:S04]  /*2b00*/  SHFL.IDX PT, R6, R29, R11, 0x1f ;  /* 0x00001f0b1d067589 */ /* 0x00032800000e0000 */
[----:B------:R1:W1:Y:S04]  /*2b10*/  SHFL.IDX PT, R5, R5, R11, 0x1f ;  /* 0x00001f0b05057589 */ /* 0x00026800000e0000 */
[----:B------:R1:W1:Y:S01]  /*2b20*/  SHFL.IDX PT, R4, R4, R11, 0x1f ;  /* 0x00001f0b04047589 */ /* 0x00026200000e0000 */
[----:B--2---:R-:W-:-:S02]  /*2b30*/  R2UR UR5, R24 ;  /* 0x00000000180572ca */ /* 0x004fc400000e0000 */
[----:B---3--:R-:W-:-:S15]  /*2b40*/  R2UR UR6, R26 ;  /* 0x000000001a0672ca */ /* 0x008fde00000e0000 */
.L_x_10:
[----:B------:R-:W-:Y:S01]  /*2b50*/  ISETP.LE.AND P1, PT, R12, UR4, PT ;  /* 0x000000040c007c0c */ /* 0x000fe2000bf23270 */
[----:B------:R-:W-:Y:S01]  /*2b60*/  IMAD.MOV.U32 R17, RZ, RZ, -0x1 ;  /* 0xffffffffff117424 */ /* 0x000fe200078e00ff */
[----:B-1----:R-:W-:-:S11]  /*2b70*/  MOV R18, 0xffffffff ;  /* 0xffffffff00127802 */ /* 0x002fd60000000f00 */
[----:B------:R-:W-:Y:S05]  /*2b80*/  @P1 BRA `(.L_x_9) ;  /* 0x0000000400041947 */ /* 0x000fea0003800000 */
[----:B------:R-:W-:Y:S01]  /*2b90*/  UIADD3 UR14, UP2, -UR5, UR8, URZ ;  /* 0x00000008050e7290 */ /* 0x000fe2000ff5e13f */
[----:B------:R-:W1:Y:S01]  /*2ba0*/  S2UR UR17, SR_CTAID.Y ;  /* 0x00000000001179c3 */ /* 0x000e620000002600 */
[----:B------:R-:W-:Y:S01]  /*2bb0*/  ULDC UR16, c[0x0][0x8c0] ;  /* 0x0002300000107ab9 */ /* 0x000fe20000000800 */
[----:B------:R-:W-:Y:S01]  /*2bc0*/  ULDC UR20, c[0x0][0x8b0] ;  /* 0x00022c0000147ab9 */ /* 0x000fe20000000800 */
[----:B------:R-:W-:Y:S01]  /*2bd0*/  UIADD3.X UR11, ~UR6, UR7, URZ, UP2, !UPT ;  /* 0x00000007060b7290 */ /* 0x000fe200097fe53f */
[--C-:B------:R-:W-:Y:S01]  /*2be0*/  SHF.R.U32.HI R25, RZ, UR20, R5.reuse ;  /* 0x00000014ff197c19 */ /* 0x100fe20008011605 */
[----:B------:R-:W-:Y:S01]  /*2bf0*/  ULDC UR19, c[0x0][0x904] ;  /* 0x0002410000137ab9 */ /* 0x000fe20000000800 */
[----:B------:R-:W-:Y:S01]  /*2c00*/  ULDC UR12, c[0x0][0x8a8] ;  /* 0x00022a00000c7ab9 */ /* 0x000fe20000000800 */
[----:B------:R-:W-:Y:S01]  /*2c10*/  USHF.R.U32.HI UR15, URZ, UR16, UR11 ;  /* 0x000000103f0f7299 */ /* 0x000fe2000801160b */
[----:B------:R-:W-:Y:S01]  /*2c20*/  SHF.R.U64 R26, R4, UR20, R5 ;  /* 0x00000014041a7c19 */ /* 0x000fe20008001205 */
[----:B------:R-:W-:-:S02]  /*2c30*/  USHF.R.U64 UR14, UR14, UR16, UR11 ;  /* 0x000000100e0e7299 */ /* 0x000fc4000800120b */
[----:B------:R-:W-:Y:S02]  /*2c40*/  USHF.R.U32.HI UR13, URZ, UR20, UR15 ;  /* 0x000000143f0d7299 */ /* 0x000fe4000801160f */
[----:B------:R-:W-:Y:S02]  /*2c50*/  UIADD3 UR12, UR12, -0x1, URZ ;  /* 0xffffffff0c0c7890 */ /* 0x000fe4000fffe03f */
[----:B------:R-:W-:Y:S02]  /*2c60*/  USHF.R.U32.HI UR21, URZ, UR19, UR13 ;  /* 0x000000133f157299 */ /* 0x000fe4000801160d */
[----:B------:R-:W-:Y:S02]  /*2c70*/  USHF.R.U64 UR15, UR14, UR20, UR15 ;  /* 0x000000140e0f7299 */ /* 0x000fe4000800120f */
[----:B------:R-:W-:Y:S02]  /*2c80*/  ULOP3.LUT UR14, UR14, UR12, URZ, 0xc0, !UPT ;  /* 0x0000000c0e0e7292 */ /* 0x000fe4000f8ec03f */
[----:B------:R-:W-:Y:S01]  /*2c90*/  LOP3.LUT R11, R25, UR21, RZ, 0xfc, !PT ;  /* 0x00000015190b7c12 */ /* 0x000fe2000f8efcff */
[----:B------:R-:W-:-:S02]  /*2ca0*/  USHF.R.U64 UR13, UR15, UR19, UR13 ;  /* 0x000000130f0d7299 */ /* 0x000fc4000800120d */
[----:B-1----:R-:W-:Y:S01]  /*2cb0*/  USEL UR11, UR56, UR17, !UP3 ;  /* 0x00000011380b7287 */ /* 0x002fe2000d800000 */
[----:B------:R-:W-:-:S13]  /*2cc0*/  ISETP.NE.U32.AND P1, PT, R11, RZ, PT ;  /* 0x000000ff0b00720c */ /* 0x000fda0003f25070 */
[----:B------:R-:W-:Y:S05]  /*2cd0*/  @!P1 BRA `(.L_x_21) ;  /* 0x0000000000149947 */ /* 0x000fea0003800000 */
[----:B------:R-:W-:-:S07]  /*2ce0*/  MOV R12, 0x2d00 ;  /* 0x00002d00000c7802 */ /* 0x000fce0000000f00 */
[----:B----45:R-:W-:Y:S05]  /*2cf0*/  CALL.REL.NOINC `($__internal_0_$__cuda_sm20_div_u64) ;  /* 0x0000033800987944 */ /* 0x030fea0003c00000 */
[----:B------:R-:W-:-:S05]  /*2d00*/  IADD3 R13, -R11, RZ, RZ ;  /* 0x000000ff0b0d7210 */ /* 0x000fca0007ffe1ff */
[----:B------:R-:W-:Y:S01]  /*2d10*/  IMAD R13, R26, R13, UR13 ;  /* 0x0000000d1a0d7e24 */ /* 0x000fe2000f8e020d */
[----:B------:R-:W-:Y:S06]  /*2d20*/  BRA `(.L_x_22) ;  /* 0x0000000000507947 */ /* 0x000fec0003800000 */
.L_x_21:
[----:B------:R-:W1:Y:S01]  /*2d30*/  I2F.U32.RP R11, R26 ;  /* 0x0000001a000b7306 */ /* 0x000e620000209000 */
[----:B------:R-:W-:-:S07]  /*2d40*/  ISETP.NE.U32.AND P3, PT, R26, RZ, PT ;  /* 0x000000ff1a00720c */ /* 0x000fce0003f65070 */
[----:B-1----:R-:W1:Y:S02]  /*2d50*/  MUFU.RCP R11, R11 ;  /* 0x0000000b000b7308 */ /* 0x002e640000001000 */
[----:B-1----:R-:W-:-:S06]  /*2d60*/  VIADD R12, R11, 0xffffffe ;  /* 0x0ffffffe0b0c7836 */ /* 0x002fcc0000000000 */
[----:B------:R1:W2:Y:S02]  /*2d70*/  F2I.FTZ.U32.TRUNC.NTZ R13, R12 ;  /* 0x0000000c000d7305 */ /* 0x0002a4000021f000 */
[----:B-1----:R-:W-:Y:S02]  /*2d80*/  MOV R12, RZ ;  /* 0x000000ff000c7202 */ /* 0x002fe40000000f00 */
[----:B--2---:R-:W-:-:S05]  /*2d90*/  IADD3 R17, RZ, -R13, RZ ;  /* 0x8000000dff117210 */ /* 0x004fca0007ffe0ff */
[----:B------:R-:W-:-:S04]  /*2da0*/  IMAD R17, R17, R26, RZ ;  /* 0x0000001a11117224 */ /* 0x000fc800078e02ff */
[----:B------:R-:W-:-:S06]  /*2db0*/  IMAD.HI.U32 R13, R13, R17, R12 ;  /* 0x000000110d0d7227 */ /* 0x000fcc00078e000c */
[----:B------:R-:W-:-:S04]  /*2dc0*/  IMAD.HI.U32 R11, R13, UR13, RZ ;  /* 0x0000000d0d0b7c27 */ /* 0x000fc8000f8e00ff */
[----:B------:R-:W-:-:S04]  /*2dd0*/  IMAD.MOV R13, RZ, RZ, -R11 ;  /* 0x000000ffff0d7224 */ /* 0x000fc800078e0a0b */
[----:B------:R-:W-:-:S05]  /*2de0*/  IMAD R13, R26, R13, UR13 ;  /* 0x0000000d1a0d7e24 */ /* 0x000fca000f8e020d */
[----:B------:R-:W-:-:S13]  /*2df0*/  ISETP.GE.U32.AND P1, PT, R13, R26, PT ;  /* 0x0000001a0d00720c */ /* 0x000fda0003f26070 */
[-C--:B------:R-:W-:Y:S02]  /*2e00*/  @P1 IADD3 R13, R13, -R26.reuse, RZ ;  /* 0x8000001a0d0d1210 */ /* 0x080fe40007ffe0ff */
[----:B------:R-:W-:Y:S02]  /*2e10*/  @P1 IADD3 R11, R11, 0x1, RZ ;  /* 0x000000010b0b1810 */ /* 0x000fe40007ffe0ff */
[----:B------:R-:W-:-:S13]  /*2e20*/  ISETP.GE.U32.AND P2, PT, R13, R26, PT ;  /* 0x0000001a0d00720c */ /* 0x000fda0003f46070 */
[----:B------:R-:W-:Y:S01]  /*2e30*/  @P2 VIADD R11, R11, 0x1 ;  /* 0x000000010b0b2836 */ /* 0x000fe20000000000 */
[----:B------:R-:W-:-:S04]  /*2e40*/  @!P3 LOP3.LUT R11, RZ, R26, RZ, 0x33, !PT ;  /* 0x0000001aff0bb212 */ /* 0x000fc800078e33ff */
[----:B------:R-:W-:-:S05]  /*2e50*/  IADD3 R13, -R11, RZ, RZ ;  /* 0x000000ff0b0d7210 */ /* 0x000fca0007ffe1ff */
[----:B------:R-:W-:-:S07]  /*2e60*/  IMAD R13, R26, R13, UR13 ;  /* 0x0000000d1a0d7e24 */ /* 0x000fce000f8e020d */
.L_x_22:
[----:B------:R-:W1:Y:S01]  /*2e70*/  LDC R18, c[0x0][0x8a8] ;  /* 0x00022a00ff127b82 */ /* 0x000e620000000800 */
[----:B------:R-:W-:Y:S01]  /*2e80*/  ULDC UR13, c[0x0][0x904] ;  /* 0x00024100000d7ab9 */ /* 0x000fe20000000800 */
[----:B------:R-:W-:Y:S01]  /*2e90*/  UMOV UR12, 0xffffffff ;  /* 0xffffffff000c7882 */ /* 0x000fe20000000000 */
[----:B------:R-:W-:Y:S01]  /*2ea0*/  PLOP3.LUT P1, PT, PT, PT, UP3, 0x80, 0x0 ;  /* 0x000000000000781c */ /* 0x000fe20003f2f038 */
[----:B------:R-:W-:-:S04]  /*2eb0*/  USHF.L.U32 UR12, UR12, UR13, URZ ;  /* 0x0000000d0c0c7299 */ /* 0x000fc8000800063f */
[----:B------:R-:W2:Y:S02]  /*2ec0*/  LDC R16, c[0x0][0x8b8] ;  /* 0x00022e00ff107b82 */ /* 0x000ea40000000800 */
[----:B------:R-:W-:Y:S01]  /*2ed0*/  LOP3.LUT R12, RZ, UR12, RZ, 0x33, !PT ;  /* 0x0000000cff0c7c12 */ /* 0x000fe2000f8e33ff */
[----:B------:R-:W-:Y:S02]  /*2ee0*/  UMOV UR12, 0x1 ;  /* 0x00000001000c7882 */ /* 0x000fe40000000000 */
[----:B------:R-:W-:Y:S01]  /*2ef0*/  USHF.L.U32 UR12, UR12, UR13, URZ ;  /* 0x0000000d0c0c7299 */ /* 0x000fe2000800063f */
[----:B------:R-:W-:-:S05]  /*2f00*/  LOP3.LUT R12, R12, UR15, RZ, 0xc0, !PT ;  /* 0x0000000f0c0c7c12 */ /* 0x000fca000f8ec0ff */
[----:B------:R-:W-:Y:S02]  /*2f10*/  IMAD R11, R11, UR12, R12 ;  /* 0x0000000c0b0b7c24 */ /* 0x000fe4000f8e020c */
[----:B-1----:R-:W-:Y:S01]  /*2f20*/  IMAD R13, R13, R18, UR14 ;  /* 0x0000000e0d0d7e24 */ /* 0x002fe2000f8e0212 */
[----:B------:R-:W-:Y:S02]  /*2f30*/  @P1 MOV R18, UR4 ;  /* 0x0000000400121c02 */ /* 0x000fe40008000f00 */
[----:B------:R-:W-:Y:S01]  /*2f40*/  @!P1 MOV R18, UR4 ;  /* 0x0000000400129c02 */ /* 0x000fe20008000f00 */
[----:B--2---:R-:W-:Y:S01]  /*2f50*/  IMAD R17, R11, R16, UR11 ;  /* 0x0000000b0b117e24 */ /* 0x004fe2000f8e0210 */
[----:B------:R-:W-:Y:S01]  /*2f60*/  UMOV UR11, 0x1 ;  /* 0x00000001000b7882 */ /* 0x000fe20000000000 */
[----:B------:R-:W-:-:S03]  /*2f70*/  @P1 IMAD.MOV.U32 R16, RZ, RZ, R13 ;  /* 0x000000ffff101224 */ /* 0x000fc600078e000d */
[----:B------:R-:W-:Y:S01]  /*2f80*/  @!P1 MOV R16, R17 ;  /* 0x0000001100109202 */ /* 0x000fe20000000f00 */
[----:B------:R-:W-:-:S07]  /*2f90*/  @!P1 IMAD.MOV.U32 R17, RZ, RZ, R13 ;  /* 0x000000ffff119224 */ /* 0x000fce00078e000d */
.L_x_9:
[----:B------:R-:W-:-:S13]  /*2fa0*/  ISETP.NE.AND P1, PT, RZ, UR11, PT ;  /* 0x0000000bff007c0c */ /* 0x000fda000bf25270 */
[----:B------:R-:W-:Y:S05]  /*2fb0*/  @!P1 EXIT ;  /* 0x000000000000994d */ /* 0x000fea0003800000 */
[----:B------:R-:W1:Y:S02]  /*2fc0*/  LDC.64 R24, c[0x0][0x290] ;  /* 0x0000a400ff187b82 */ /* 0x000e640000000a00 */
[----:B-1----:R-:W-:-:S05]  /*2fd0*/  IMAD.WIDE R12, R18, 0xc, R24 ;  /* 0x0000000c120c7825 */ /* 0x002fca00078e0218 */
[----:B------:R1:W5:Y:S01]  /*2fe0*/  LDG.E R11, desc[UR38][R12.64+0x8] ;  /* 0x000008260c0b7981 */ /* 0x000362000c1e1900 */
[----:B------:R-:W-:Y:S01]  /*2ff0*/  UISETP.NE.AND UP2, UPT, UR26, 0x2, UPT ;  /* 0x000000021a00788c */ /* 0x000fe2000bf45270 */
[----:B------:R-:W2:Y:S01]  /*3000*/  S2UR UR58, SR_CgaCtaId ;  /* 0x00000000003a79c3 */ /* 0x000ea20000008800 */
[----:B------:R-:W-:Y:S01]  /*3010*/  UMOV UR41, URZ ;  /* 0x0000003f00297c82 */ /* 0x000fe20008000000 */
[----:B------:R1:W-:Y:S01]  /*3020*/  STL [R1+0x600], RZ ;  /* 0x000600ff01007387 */ /* 0x0003e20000100800 */
[----:B------:R-:W-:Y:S01]  /*3030*/  UMOV UR42, URZ ;  /* 0x0000003f002a7c82 */ /* 0x000fe20008000000 */
[----:B------:R-:W-:Y:S02]  /*3040*/  SHF.R.S32.HI R19, RZ, 0x1f, R18 ;  /* 0x0000001fff137819 */ /* 0x000fe40000011412 */
[----:B------:R-:W-:-:S13]  /*3050*/  PLOP3.LUT P1, PT, PT, PT, UP2, 0x80, 0x0 ;  /* 0x000000000000781c */ /* 0x000fda0003f2f028 */
[----:B-1----:R-:W-:Y:S05]  /*3060*/  @P1 BRA `(.L_x_23) ;  /* 0x0000000000a01947 */ /* 0x002fea0003800000 */
[----:B-----5:R-:W-:Y:S01]  /*3070*/  R2UR UR11, R11 ;  /* 0x000000000b0b72ca */ /* 0x020fe200000e0000 */
[----:B------:R-:W-:-:S04]  /*3080*/  ULOP3.LUT UR13, UR59, 0x1, URZ, 0xfc, !UPT ;  /* 0x000000013b0d7892 */ /* 0x000fc8000f8efc3f */
[----:B------:R-:W-:-:S06]  /*3090*/  UISETP.NE.AND UP2, UPT, UR13, 0x3, UPT ;  /* 0x000000030d00788c */ /* 0x000fcc000bf45270 */
[----:B------:R-:W-:Y:S02]  /*30a0*/  PLOP3.LUT P2, PT, PT, PT, UP2, 0x80, 0x0 ;  /* 0x000000000000781c */ /* 0x000fe40003f4f028 */
[----:B------:R-:W-:-:S04]  /*30b0*/  UIADD3 UR11, UR11, 0x3f, URZ ;  /* 0x0000003f0b0b7890 */ /* 0x000fc8000fffe03f */
[----:B------:R-:W-:-:S04]  /*30c0*/  USHF.R.S32.HI UR12, URZ, 0x1f, UR11 ;  /* 0x0000001f3f0c7899 */ /* 0x000fc8000801140b */
[----:B------:R-:W-:-:S04]  /*30d0*/  ULEA.HI UR12, UR12, UR11, URZ, 0x6 ;  /* 0x0000000b0c0c7291 */ /* 0x000fc8000f8f303f */
[----:B------:R-:W-:Y:S01]  /*30e0*/  USHF.R.S32.HI UR41, URZ, 0x6, UR12 ;  /* 0x000000063f297899 */ /* 0x000fe2000801140c */
[----:B------:R-:W-:Y:S11]  /*30f0*/  @!P2 BRA `(.L_x_24) ;  /* 0x000000000004a947 */ /* 0x000ff60003800000 */
[----:B--2---:R-:W-:Y:S01]  /*3100*/  BPT.TRAP 0x1 ;  /* 0x000000040000795c */ /* 0x004fe20000300000 */
.L_x_24:
[----:B------:R-:W-:Y:S01]  /*3110*/  UMOV UR11, 0x400 ;  /* 0x00000400000b7882 */ /* 0x000fe20000000000 */
[----:B------:R-:W-:Y:S01]  /*3120*/  SHF.L.U32 R11, RZ, 0x1f, RZ ;  /* 0x0000001fff0b7819 */ /* 0x000fe200000006ff */
[----:B--2---:R-:W-:-:S09]  /*3130*/  ULEA UR11, UR58, UR11, 0x18 ;  /* 0x0000000b3a0b7291 */ /* 0x004fd2000f8ec03f */
[----:B------:R-:W1:Y:S02]  /*3140*/  SYNCS.PHASECHK.TRANS64.TRYWAIT P1, [UR11+0x34400], R11 ;  /* 0x0344000bff0075a7 */ /* 0x000e64000802014b */
[----:B-1----:R-:W-:Y:S05]  /*3150*/  @!P1 BRA `(.L_x_25) ;  /* 0x0000031000c09947 */ /* 0x002fea0003800000 */
.L_x_536:
[----:B------:R-:W2:Y:S01]  /*3160*/  LDS.128 R16, [UR11+0x34520] ;  /* 0x0345200bff107984 */ /* 0x000ea20008000c00 */
[----:B------:R-:W-:Y:S01]  /*3170*/  @!PT LDS RZ, [RZ] ;  /* 0x00000000fffff984 */ /* 0x000fe20000000800 */
[----:B------:R-:W-:Y:S01]  /*3180*/  @!PT LDS RZ, [RZ] ;  /* 0x00000000fffff984 */ /* 0x000fe20000000800 */
[----:B------:R-:W-:Y:S01]  /*3190*/  @!PT LDS RZ, [RZ] ;  /* 0x00000000fffff984 */ /* 0x000fe20000000800 */
[----:B------:R-:W-:Y:S01]  /*31a0*/  @!PT LDS RZ, [RZ] ;  /* 0x00000000fffff984 */ /* 0x000fe20000000800 */
[----:B------:R3:W-:Y:S06]  /*31b0*/  MEMBAR.ALL.CTA ;  /* 0x0000000000007992 */ /* 0x0007ec0000008000 */
[----:B---3--:R-:W3:Y:S01]  /*31c0*/  FENCE.VIEW.ASYNC.S ;  /* 0x00000000000073c6 */ /* 0x008ee20000000000 */
[----:B------:R-:W-:Y:S05]  /*31d0*/  @!P2 BRA `(.L_x_26) ;  /* 0x000000000004a947 */ /* 0x000fea0003800000 */
[----:B------:R-:W-:Y:S01]  /*31e0*/  BPT.TRAP 0x1 ;  /* 0x000000040000795c */ /* 0x000fe20000300000 */
.L_x_26:
[----:B------:R-:W-:Y:S01]  /*31f0*/  UIADD3 UR11, UR11, 0x34440, URZ ;  /* 0x000344400b0b7890 */ /* 0x000fe2000fffe03f */
[----:B--2---:R-:W-:-:S03]  /*3200*/  ISETP.NE.AND P1, PT, R19, RZ, PT ;  /* 0x000000ff1300720c */ /* 0x004fc60003f25270 */
[----:B------:R-:W-:-:S09]  /*3210*/  UPRMT UR11, UR58, 0x654, UR11 ;  /* 0x000006543a0b7896 */ /* 0x000fd2000800000b */
[----:B---3--:R-:W-:Y:S01]  /*3220*/  SYNCS.ARRIVE.TRANS64.RED.A1T0 RZ, [UR11], RZ ;  /* 0x000000ffffff79a7 */ /* 0x008fe2000810040b */
[----:B------:R-:W-:Y:S05]  /*3230*/  @!P1 EXIT ;  /* 0x000000000000994d */ /* 0x000fea0003800000 */
[----:B-1----:R-:W-:-:S05]  /*3240*/  IMAD.WIDE R12, R18, 0xc, R24 ;  /* 0x0000000c120c7825 */ /* 0x002fca00078e0218 */
[----:B------:R1:W5:Y:S01]  /*3250*/  LDG.E R11, desc[UR38][R12.64+0x8] ;  /* 0x000008260c0b7981 */ /* 0x000362000c1e1900 */
[----:B------:R-:W-:Y:S01]  /*3260*/  UISETP.GE.U32.AND UP2, UPT, UR41, 0x3, UPT ;  /* 0x000000032900788c */ /* 0x000fe2000bf46070 */
[----:B------:R-:W-:Y:S01]  /*3270*/  SHF.R.S32.HI R19, RZ, 0x1f, R18 ;  /* 0x0000001fff137819 */ /* 0x000fe20000011412 */
[----:B------:R-:W-:Y:S01]  /*3280*/  UIMAD.WIDE.U32 UR12, UR41, -0x55555555, URZ ;  /* 0xaaaaaaab290c78a5 */ /* 0x000fe2000f8e003f */
[----:B------:R-:W-:-:S03]  /*3290*/  UMOV UR42, URZ ;  /* 0x0000003f002a7c82 */ /* 0x000fc60008000000 */
[----:B------:R-:W-:Y:S01]  /*32a0*/  USHF.R.U32.HI UR12, URZ, 0x1, UR13 ;  /* 0x000000013f0c7899 */ /* 0x000fe2000801160d */
[----:B-1----:R-:W-:-:S03]  /*32b0*/  MOV R12, 0x1 ;  /* 0x00000001000c7802 */ /* 0x002fc60000000f00 */
[----:B------:R-:W-:Y:S02]  /*32c0*/  UIMAD UR41, UR12, -0x3, UR41 ;  /* 0xfffffffd0c2978a4 */ /* 0x000fe4000f8e0229 */
[----:B------:R-:W-:Y:S01]  /*32d0*/  @UP2 ULOP3.LUT UR42, UR12, 0x1, URZ, 0xc0, !UPT ;  /* 0x000000010c2a2892 */ /* 0x000fe2000f8ec03f */
[----:B------:R1:W-:Y:S11]  /*32e0*/  STL [R1+0x600], R12 ;  /* 0x0006000c01007387 */ /* 0x0003f60000100800 */
.L_x_23:
[----:B------:R-:W-:-:S04]  /*32f0*/  IMAD.WIDE.U32 R24, R18, 0xc, R24 ;  /* 0x0000000c12187825 */ /* 0x000fc800078e0018 */
[----:B------:R-:W-:-:S05]  /*3300*/  IMAD R13, R19, 0xc, RZ ;  /* 0x0000000c130d7824 */ /* 0x000fca00078e02ff */
[----:B------:R-:W-:-:S05]  /*3310*/  IADD3 R25, R25, R13, RZ ;  /* 0x0000000d19197210 */ /* 0x000fca0007ffe0ff */
[----:B------:R3:W5:Y:S04]  /*3320*/  LDG.E R19, desc[UR38][R24.64+0x4] ;  /* 0x0000042618137981 */ /* 0x000768000c1e1900 */
[----:B------:R3:W5:Y:S01]  /*3330*/  LDG.E R13, desc[UR38][R24.64] ;  /* 0x00000026180d7981 */ /* 0x000762000c1e1900 */
[----:B------:R-:W-:-:S13]  /*3340*/  PLOP3.LUT P1, PT, PT, PT, UP1, 0x80, 0x0 ;  /* 0x000000000000781c */ /* 0x000fda0003f2f018 */
[----:B---3--:R-:W-:Y:S05]  /*3350*/  @!P1 BRA `(.L_x_27) ;  /* 0x0000029400cc9947 */ /* 0x008fea0003800000 */
[----:B------:R-:W-:-:S06]  /*3360*/  UISETP.GT.U32.AND UP0, UPT, UR18, 0x1, UPT ;  /* 0x000000011200788c */ /* 0x000fcc000bf04070 */
[----:B------:R-:W-:-:S13]  /*3370*/  PLOP3.LUT P0, PT, PT, PT, UP0, 0x80, 0x0 ;  /* 0x000000000000781c */ /* 0x000fda0003f0f008 */
[----:B--2---:R-:W-:Y:S05]  /*3380*/  @P0 EXIT ;  /* 0x000000000000094d */ /* 0x004fea0003800000 */
.L_x_28:
[----:B------:R-:W-:-:S08]  /*3390*/  NOP ;  /* 0x0000000000007918 */ /* 0x000fd00000000000 */
[----:B------:R-:W2:Y:S02]  /*33a0*/  USETMAXREG.TRY_ALLOC.CTAPOOL UP0, 0xe8 ;  /* 0x000000e8000079c8 */ /* 0x000ea40008000600 */
[----:B--2---:R-:W-:-:S13]  /*33b0*/  PLOP3.LUT P0, PT, PT, PT, UP0, 0x80, 0x0 ;  /* 0x000000000000781c */ /* 0x004fda0003f0f008 */
[----:B------:R-:W-:Y:S05]  /*33c0*/  @!P0 BRA `(.L_x_28) ;  /* 0xfffffffc00f08947 */ /* 0x000fea000383ffff */
[----:B------:R-:W2:Y:S01]  /*33d0*/  SHFL.IDX PT, R14, R14, RZ, 0x1f ;  /* 0x00001fff0e0e7589 */ /* 0x000ea200000e0000 */
[----:B------:R-:W3:Y:S01]  /*33e0*/  S2UR UR4, SR_CTAID.Y ;  /* 0x00000000000479c3 */ /* 0x000ee20000002600 */
[----:B------:R-:W-:Y:S01]  /*33f0*/  UMOV UR36, URZ ;  /* 0x0000003f00247c82 */ /* 0x000fe20008000000 */
[----:B------:R-:W-:Y:S01]  /*3400*/  UMOV UR37, URZ ;  /* 0x0000003f00257c82 */ /* 0x000fe20008000000 */
[----:B--2---:R-:W-:Y:S01]  /*3410*/  LOP3.LUT P0, RZ, R14, 0x3, RZ, 0xc0, !PT ;  /* 0x000000030eff7812 */ /* 0x004fe2000780c0ff */
[----:B---3--:R-:W-:-:S12]  /*3420*/  UIMAD UR4, UR4, UR60, UR56 ;  /* 0x0000003c040472a4 */ /* 0x008fd8000f8e0238 */
[----:B------:R-:W-:Y:S05]  /*3430*/  @P0 BRA `(.L_x_29) ;  /* 0x0000000000a40947 */ /* 0x000fea0003800000 */
[----:B------:R-:W-:Y:S01]  /*3440*/  ELECT P0, URZ, PT ;  /* 0x00000000003f782f */ /* 0x000fe20003800000 */
[----:B------:R-:W-:-:S12]  /*3450*/  BSSY B0, `(.L_x_30) ;  /* 0x0000020000007945 */ /* 0x000fd80003800000 */
[----:B------:R-:W-:Y:S05]  /*3460*/  @!P0 BRA `(.L_x_31) ;  /* 0x0000000000788947 */ /* 0x000fea0003800000 */
[----:B------:R-:W2:Y:S01]  /*3470*/  S2UR UR6, SR_CgaCtaId ;  /* 0x00000000000679c3 */ /* 0x000ea20000008800 */
[----:B------:R-:W-:Y:S01]  /*3480*/  UISETP.NE.AND UP0, UPT, UR26, 0x1, UPT ;  /* 0x000000011a00788c */ /* 0x000fe2000bf05270 */
[----:B------:R-:W-:-:S06]  /*3490*/  UMOV UR5, 0x400 ;  /* 0x0000040000057882 */ /* 0x000fcc0000000000 */
[----:B------:R-:W3:Y:S08]  /*34a0*/  LDC.64 R4, c[0x0][0x700] ;  /* 0x0001c000ff047b82 */ /* 0x000ef00000000a00 */
[----:B----4-:R-:W3:Y:S08]  /*34b0*/  LDC.64 R6, c[0x0][0x708] ;  /* 0x0001c200ff067b82 */ /* 0x010ef00000000a00 */
[----:B-----5:R-:W4:Y:S01]  /*34c0*/  LDC.64 R8, c[0x0][0x710] ;  /* 0x0001c400ff087b82 */ /* 0x020f220000000a00 */
[----:B--2---:R-:W-:-:S04]  /*34d0*/  ULEA UR5, UR6, UR5, 0x18 ;  /* 0x0000000506057291 */ /* 0x004fc8000f8ec03f */
[----:B------:R-:W-:Y:S02]  /*34e0*/  UIADD3 UR6, UR5, 0x80, URZ ;  /* 0x0000008005067890 */ /* 0x000fe4000fffe03f */
[----:B------:R-:W-:Y:S01]  /*34f0*/  @!UP0 UIADD3 UR6, UR5, URZ, URZ ;  /* 0x0000003f05068290 */ /* 0x000fe2000fffe03f */
[----:B------:R-:W4:Y:S08]  /*3500*/  LDC.64 R10, c[0x0][0x718] ;  /* 0x0001c600ff0a7b82 */ /* 0x000f300000000a00 */
[----:B------:R-:W2:Y:S01]  /*3510*/  LDC.64 R24, c[0x0][0x720] ;  /* 0x0001c800ff187b82 */ /* 0x000ea20000000a00 */
[----:B---3--:R3:W-:Y:S07]  /*3520*/  STS.128 [UR6+0x34780], R4 ;  /* 0x03478004ff007988 */ /* 0x0087ee0008000c06 */
[----:B------:R-:W2:Y:S08]  /*3530*/  LDC.64 R26, c[0x0][0x728] ;  /* 0x0001ca00ff1a7b82 */ /* 0x000eb00000000a00 */
[----:B------:R-:W1:Y:S01]  /*3540*/  LDC.64 R28, c[0x0][0x730] ;  /* 0x0001cc00ff1c7b82 */ /* 0x000e620000000a00 */
[----:B----4-:R3:W-:Y:S07]  /*3550*/  STS.128 [UR6+0x34790], R8 ;  /* 0x03479008ff007988 */ /* 0x0107ee0008000c06 */
[----:B------:R-:W1:Y:S08]  /*3560*/  LDC.64 R30, c[0x0][0x738] ;  /* 0x0001ce00ff1e7b82 */ /* 0x000e700000000a00 */
[----:B------:R-:W4:Y:S01]  /*3570*/  LDC.64 R32, c[0x0][0x740] ;  /* 0x0001d000ff207b82 */ /* 0x000f220000000a00 */
[----:B--2---:R3:W-:Y:S07]  /*3580*/  STS.128 [UR6+0x347a0], R24 ;  /* 0x0347a018ff007988 */ /* 0x0047ee0008000c06 */
[----:B------:R-:W4:Y:S08]  /*3590*/  LDC.64 R34, c[0x0][0x748] ;  /* 0x0001d200ff227b82 */ /* 0x000f300000000a00 */
[----:B------:R-:W2:Y:S01]  /*35a0*/  LDC.64 R36, c[0x0][0x750] ;  /* 0x0001d400ff247b82 */ /* 0x000ea20000000a00 */
[----:B-1----:R3:W-:Y:S07]  /*35b0*/  STS.128 [UR6+0x347b0], R28 ;  /* 0x0347b01cff007988 */ /* 0x0027ee0008000c06 */
[----:B------:R-:W2:Y:S08]  /*35c0*/  LDC.64 R38, c[0x0][0x758] ;  /* 0x0001d600ff267b82 */ /* 0x000eb00000000a00 */
[----:B------:R-:W1:Y:S01]  /*35d0*/  LDC.64 R40, c[0x0][0x760] ;  /* 0x0001d800ff287b82 */ /* 0x000e620000000a00 */
[----:B----4-:R3:W-:Y:S07]  /*35e0*/  STS.128 [UR6+0x347c0], R32 ;  /* 0x0347c020ff007988 */ /* 0x0107ee0008000c06 */
[----:B------:R-:W1:Y:S08]  /*35f0*/  LDC.64 R42, c[0x0][0x768] ;  /* 0x0001da00ff2a7b82 */ /* 0x000e700000000a00 */
[----:B------:R-:W4:Y:S01]  /*3600*/  LDC.64 R44, c[0x0][0x770] ;  /* 0x0001dc00ff2c7b82 */ /* 0x000f220000000a00 */
[----:B--2---:R3:W-:Y:S07]  /*3610*/  STS.128 [UR6+0x347d0], R36 ;  /* 0x0347d024ff007988 */ /* 0x0047ee0008000c06 */
[----:B------:R-:W4:Y:S01]  /*3620*/  LDC.64 R46, c[0x0][0x778] ;  /* 0x0001de00ff2e7b82 */ /* 0x000f220000000a00 */
[----:B-1----:R3:W-:Y:S04]  /*3630*/  STS.128 [UR6+0x347e0], R40 ;  /* 0x0347e028ff007988 */ /* 0x0027e80008000c06 */
[----:B----4-:R3:W-:Y:S02]  /*3640*/  STS.128 [UR6+0x347f0], R44 ;  /* 0x0347f02cff007988 */ /* 0x0107e40008000c06 */
.L_x_31:
[----:B------:R-:W-:Y:S05]  /*3650*/  BSYNC B0 ;  /* 0x0000000000007941 */ /* 0x000fea0003800000 */
.L_x_30:
[----:B------:R-:W-:Y:S01]  /*3660*/  UISETP.NE.AND UP0, UPT, UR26, 0x1, UPT ;  /* 0x000000011a00788c */ /* 0x000fe2000bf05270 */
[----:B------:R-:W-:Y:S01]  /*3670*/  NOP ;  /* 0x0000000000007918 */ /* 0x000fe20000000000 */
[----:B------:R-:W-:Y:S01]  /*3680*/  ULDC UR5, c[0x0][0x884] ;  /* 0x0002210000057ab9 */ /* 0x000fe20000000800 */
[----:B------:R-:W-:Y:S01]  /*3690*/  ULDC.64 UR36, c[0x0][0x800] ;  /* 0x0002000000247ab9 */ /* 0x000fe20000000a00 */
[----:B------:R-:W-:-:S04]  /*36a0*/  USEL UR5, UR5, URZ, UP0 ;  /* 0x0000003f05057287 */ /* 0x000fc80008000000 */
[----:B------:R-:W-:-:S04]  /*36b0*/  UIADD3 UR5, UR4, UR5, URZ ;  /* 0x0000000504057290 */ /* 0x000fc8000fffe03f */
[----:B------:R-:W-:-:S12]  /*36c0*/  UIMAD.WIDE UR36, UR5, 0x80, UR36 ;  /* 0x00000080052478a5 */ /* 0x000fd8000f8e0224 */
.L_x_29:
[----:B------:R-:W-:-:S13]  /*36d0*/  ISETP.NE.AND P0, PT, RZ, UR51, PT ;  /* 0x00000033ff007c0c */ /* 0x000fda000bf05270 */
[----:B------:R-:W-:Y:S05]  /*36e0*/  @P0 BRA `(.L_x_32) ;  /* 0x00000004000c0947 */ /* 0x000fea0003800000 */
[----:B------:R-:W-:Y:S01]  /*36f0*/  ELECT P0, URZ, PT ;  /* 0x00000000003f782f */ /* 0x000fe20003800000 */
[----:B------:R-:W-:-:S12]  /*3700*/  BSSY B0, `(.L_x_33) ;  /* 0x000002c000007945 */ /* 0x000fd80003800000 */
[----:B------:R-:W-:Y:S05]  /*3710*/  @!P0 BRA `(.L_x_34) ;  /* 0x0000000000a88947 */ /* 0x000fea0003800000 */
[----:B---34-:R-:W2:Y:S08]  /*3720*/  LDC.64 R6, c[0x0][0x820] ;  /* 0x00020800ff067b82 */ /* 0x018eb00000000a00 */
[----:B------:R-:W3:Y:S01]  /*3730*/  LDC.64 R4, c[0x0][0x818] ;  /* 0x00020600ff047b82 */ /* 0x000ee20000000a00 */
[----:B--2---:R-:W-:-:S06]  /*3740*/  IMAD.WIDE R6, R18, 0x8, R6 ;  /* 0x0000000812067825 */ /* 0x004fcc00078e0206 */
[----:B------:R-:W2:Y:S01]  /*3750*/  LDG.E.64 R6, desc[UR38][R6.64] ;  /* 0x0000002606067981 */ /* 0x000ea2000c1e1b00 */
[----:B---3--:R-:W-:-:S06]  /*3760*/  IMAD.WIDE R4, R18, 0x8, R4 ;  /* 0x0000000812047825 */ /* 0x008fcc00078e0204 */
[----:B------:R-:W3:Y:S01]  /*3770*/  LDG.E.64 R4, desc[UR38][R4.64] ;  /* 0x0000002604047981 */ /* 0x000ee2000c1e1b00 */
[----:B------:R-:W4:Y:S01]  /*3780*/  S2UR UR5, SR_CgaCtaId ;  /* 0x00000000000579c3 */ /* 0x000f220000008800 */
[----:B------:R-:W-:Y:S01]  /*3790*/  UISETP.NE.AND UP0, UPT, UR26, 0x1, UPT ;  /* 0x000000011a00788c */ /* 0x000fe2000bf05270 */
[----:B-----5:R-:W-:Y:S01]  /*37a0*/  VIADD R9, R19, 0xffffffff ;  /* 0xffffffff13097836 */ /* 0x020fe20000000000 */
[----:B------:R-:W-:Y:S01]  /*37b0*/  UMOV UR4, 0x400 ;  /* 0x0000040000047882 */ /* 0x000fe20000000000 */
[----:B------:R-:W-:Y:S01]  /*37c0*/  CS2R R10, SRZ ;  /* 0x00000000000a7805 */ /* 0x000fe2000001ff00 */
[----:B----4-:R-:W-:-:S04]  /*37d0*/  ULEA UR4, UR5, UR4, 0x18 ;  /* 0x0000000405047291 */ /* 0x010fc8000f8ec03f */
[----:B------:R-:W-:-:S03]  /*37e0*/  UIADD3 UR5, UR4, 0x80, URZ ;  /* 0x0000008004057890 */ /* 0x000fc6000fffe03f */
[----:B------:R-:W-:-:S04]  /*37f0*/  @!UP0 UIADD3 UR5, UR4, URZ, URZ ;  /* 0x0000003f04058290 */ /* 0x000fc8000fffe03f */
[----:B------:R-:W-:-:S05]  /*3800*/  UIADD3 UR4, UR5, 0x34780, URZ ;  /* 0x0003478005047890 */ /* 0x000fca000fffe03f */
[----:B------:R-:W4:Y:S01]  /*3810*/  LDS R0, [UR5+0x3479c] ;  /* 0x03479c05ff007984 */ /* 0x000f220008000800 */
[----:B------:R-:W-:-:S03]  /*3820*/  IMAD.U32 R14, RZ, RZ, UR4 ;  /* 0x00000004ff0e7e24 */ /* 0x000fc6000f8e00ff */
[----:B------:R-:W-:Y:S02]  /*3830*/  STS [UR5+0x347b0], RZ ;  /* 0x0347b0ffff007988 */ /* 0x000fe40008000805 */
[----:B------:R-:W-:-:S05]  /*3840*/  SHF.R.U64 R14, R14, 0x4, RZ ;  /* 0x000000040e0e7819 */ /* 0x000fca00000012ff */
[----:B------:R-:W-:Y:S04]  /*3850*/  STS [UR5+0x34790], R14 ;  /* 0x0347900eff007988 */ /* 0x000fe80008000805 */
[----:B------:R-:W-:Y:S01]  /*3860*/  STS [UR5+0x34794], R14 ;  /* 0x0347940eff007988 */ /* 0x000fe20008000805 */
[----:B--2---:R-:W-:-:S04]  /*3870*/  SHF.L.U64.HI R21, R6, 0x1, R7 ;  /* 0x0000000106157819 */ /* 0x004fc80000010207 */
[----:B------:R-:W-:-:S04]  /*3880*/  LOP3.LUT R21, R21, 0x1fffffff, RZ, 0xc0, !PT ;  /* 0x1fffffff15157812 */ /* 0x000fc800078ec0ff */
[----:B------:R-:W-:Y:S01]  /*3890*/  SHF.R.U32.HI R7, RZ, 0x4, R21 ;  /* 0x00000004ff077819 */ /* 0x000fe20000011615 */
[----:B---3--:R-:W-:Y:S03]  /*38a0*/  STS.64 [UR5+0x34780], R4 ;  /* 0x03478004ff007988 */ /* 0x008fe60008000a05 */
[----:B----4-:R-:W-:-:S05]  /*38b0*/  LOP3.LUT R0, R0, 0xf, R7, 0xb8, !PT ;  /* 0x0000000f00007812 */ /* 0x010fca00078eb807 */
[----:B------:R2:W-:Y:S04]  /*38c0*/  STS [UR5+0x3479c], R0 ;  /* 0x03479c00ff007988 */ /* 0x0005e80008000805 */
[----:B------:R-:W3:Y:S01]  /*38d0*/  LDS R7, [UR5+0x3479c] ;  /* 0x03479c05ff077984 */ /* 0x000ee20008000800 */
[----:B--2---:R-:W-:-:S04]  /*38e0*/  SHF.L.U32 R0, R6, 0x1, RZ ;  /* 0x0000000106007819 */ /* 0x004fc800000006ff */
[----:B------:R-:W-:-:S04]  /*38f0*/  LOP3.LUT R0, R0, 0xfffffffe, RZ, 0xc0, !PT ;  /* 0xfffffffe00007812 */ /* 0x000fc800078ec0ff */
[----:B------:R-:W-:-:S05]  /*3900*/  SHF.R.U64 R0, R0, 0x4, R21 ;  /* 0x0000000400007819 */ /* 0x000fca0000001215 */
[----:B------:R-:W-:Y:S01]  /*3910*/  STS [UR5+0x3478c], R0 ;  /* 0x03478c00ff007988 */ /* 0x000fe20008000805 */
[----:B---3--:R-:W-:-:S05]  /*3920*/  LOP3.LUT R7, R7, 0xf0, RZ, 0xb8, !PT ;  /* 0x000000f007077812 */ /* 0x008fca00078eb8ff */
[----:B------:R-:W-:Y:S04]  /*3930*/  STS [UR5+0x3479c], R7 ;  /* 0x03479c07ff007988 */ /* 0x000fe80008000805 */
[----:B------:R-:W2:Y:S02]  /*3940*/  LDS R8, [UR5+0x3479c] ;  /* 0x03479c05ff087984 */ /* 0x000ea40008000800 */
[----:B--2---:R-:W-:Y:S02]  /*3950*/  LOP3.LUT R15, R8, 0xf00, RZ, 0xb8, !PT ;  /* 0x00000f00080f7812 */ /* 0x004fe400078eb8ff */
[----:B------:R-:W-:-:S03]  /*3960*/  IADD3 R8, R13, -0x1, RZ ;  /* 0xffffffff0d087810 */ /* 0x000fc60007ffe0ff */
[----:B------:R-:W-:Y:S04]  /*3970*/  STS.64 [UR5+0x34798], R14 ;  /* 0x0347980eff007988 */ /* 0x000fe80008000a05 */
[----:B-1----:R-:W1:Y:S04]  /*3980*/  LDS R12, [UR5+0x3479c] ;  /* 0x03479c05ff0c7984 */ /* 0x002e680008000800 */
[----:B------:R2:W-:Y:S01]  /*3990*/  STS.128 [UR5+0x347a0], R8 ;  /* 0x0347a008ff007988 */ /* 0x0005e20008000c05 */
[----:B-1----:R-:W-:-:S05]  /*39a0*/  LOP3.LUT R12, R12, 0xf000, RZ, 0xb8, !PT ;  /* 0x0000f0000c0c7812 */ /* 0x002fca00078eb8ff */
[----:B------:R2:W-:Y:S02]  /*39b0*/  STS [UR5+0x3479c], R12 ;  /* 0x03479c0cff007988 */ /* 0x0005e40008000805 */
.L_x_34:
[----:B------:R-:W-:Y:S05]  /*39c0*/  BSYNC B0 ;  /* 0x0000000000007941 */ /* 0x000fea0003800000 */
.L_x_33:
[----:B------:R-:W-:Y:S01]  /*39d0*/  ELECT P0, URZ, PT ;  /* 0x00000000003f782f */ /* 0x000fe20003800000 */
[----:B------:R-:W-:Y:S01]  /*39e0*/  NOP ;  /* 0x0000000000007918 */ /* 0x000fe20000000000 */
[----:B------:R-:W-:Y:S11]  /*39f0*/  BSSY B0, `(.L_x_35) ;  /* 0x0000004000007945 */ /* 0x000ff60003800000 */
[----:B------:R-:W-:Y:S05]  /*3a00*/  @!P0 BRA `(.L_x_36) ;  /* 0x0000000000088947 */ /* 0x000fea0003800000 */
[----:B------:R0:W-:Y:S01]  /*3a10*/  UTMACMDFLUSH ;  /* 0x00000000000079b7 */ /* 0x0001e20000000000 */
[----:B------:R-:W-:-:S04]  /*3a20*/  DEPBAR.LE SB0, 0x0 ;  /* 0x000080000000791a */ /* 0x000fc80000000000 */
.L_x_36:
[----:B------:R-:W-:Y:S05]  /*3a30*/  BSYNC B0 ;  /* 0x0000000000007941 */ /* 0x000fea0003800000 */
.L_x_35:
[----:B------:R-:W1:Y:S01]  /*3a40*/  S2UR UR5, SR_CgaCtaId ;  /* 0x00000000000579c3 */ /* 0x000e620000008800 */
[----:B-----5:R-:W2:Y:S01]  /*3a50*/  S2R R0, SR_LANEID ;  /* 0x0000000000007919 */ /* 0x020ea20000000000 */
[----:B------:R-:W-:Y:S01]  /*3a60*/  UISETP.NE.AND UP0, UPT, UR26, 0x1, UPT ;  /* 0x000000011a00788c */ /* 0x000fe2000bf05270 */
[----:B------:R-:W-:Y:S02]  /*3a70*/  UMOV UR4, 0x400 ;  /* 0x0000040000047882 */ /* 0x000fe40000000000 */
[----:B-1----:R-:W-:-:S04]  /*3a80*/  ULEA UR4, UR5, UR4, 0x18 ;  /* 0x0000000405047291 */ /* 0x002fc8000f8ec03f */
[----:B------:R-:W-:-:S04]  /*3a90*/  UIADD3 UR5, UR4, 0x80, URZ ;  /* 0x0000008004057890 */ /* 0x000fc8000fffe03f */
[----:B------:R-:W-:Y:S01]  /*3aa0*/  @!UP0 UIADD3 UR5, UR4, URZ, URZ ;  /* 0x0000003f04058290 */ /* 0x000fe2000fffe03f */
[----:B--2---:R-:W-:-:S05]  /*3ab0*/  SHF.L.U32 R0, R0, 0x2, RZ ;  /* 0x0000000200007819 */ /* 0x004fca00000006ff */
[----:B---3--:R-:W-:Y:S02]  /*3ac0*/  MOV R5, UR5 ;  /* 0x0000000500057c02 */ /* 0x008fe40008000f00 */
[C---:B------:R-:W-:Y:S02]  /*3ad0*/  IADD3 R4, P0, R0.reuse, UR36, RZ ;  /* 0x0000002400047c10 */ /* 0x040fe4000ff1e0ff */
[----:B----4-:R-:W-:-:S03]  /*3ae0*/  IADD3 R6, R0, 0x34780, R5 ;  /* 0x0003478000067810 */ /* 0x010fc60007ffe005 */
[----:B------:R-:W-:Y:S02]  /*3af0*/  IMAD.X R5, RZ, RZ, UR37, P0 ;  /* 0x00000025ff057e24 */ /* 0x000fe400080e06ff */
[----:B------:R-:W1:Y:S04]  /*3b00*/  LDS R7, [R6] ;  /* 0x0000000006077984 */ /* 0x000e680000000800 */
[----:B-1----:R2:W5:Y:S02]  /*3b10*/  ATOMG.E.EXCH.STRONG.GPU PT, RZ, [R4], R7 ;  /* 0x0000000704ff73a8 */ /* 0x00256400041ee100 */
.L_x_32:
[----:B-----5:R-:W-:Y:S01]  /*3b20*/  SHF.L.U32 R0, R158, 0x6, RZ ;  /* 0x000000069e007819 */ /* 0x020fe200000006ff */
[----:B------:R-:W1:Y:S01]  /*3b30*/  S2UR UR57, SR_CgaCtaId ;  /* 0x00000000003979c3 */ /* 0x000e620000008800 */
[-C--:B--23--:R-:W-:Y:S01]  /*3b40*/  LEA.HI R5, R3, R158.reuse, RZ, 0x5 ;  /* 0x0000009e03057211 */ /* 0x08cfe200078f28ff */
[----:B------:R-:W-:Y:S01]  /*3b50*/  UISETP.NE.AND UP1, UPT, UR26, 0x1, UPT ;  /* 0x000000011a00788c */ /* 0x000fe2000bf25270 */
[----:B------:R-:W-:Y:S01]  /*3b60*/  LOP3.LUT R4, R0, 0x40, RZ, 0xc0, !PT ;  /* 0x0000004000047812 */ /* 0x000fe200078ec0ff */
[----:B------:R-:W-:Y:S01]  /*3b70*/  UISETP.NE.AND UP0, UPT, UR18, URZ, UPT ;  /* 0x0000003f1200728c */ /* 0x000fe2000bf05270 */
[-C--:B------:R-:W-:Y:S01]  /*3b80*/  LEA.HI R0, R158, R158.reuse, RZ, 0x1 ;  /* 0x0000009e9e007211 */ /* 0x080fe200078f08ff */
[----:B------:R-:W-:Y:S01]  /*3b90*/  UMOV UR47, 0x400 ;  /* 0x00000400002f7882 */ /* 0x000fe20000000000 */
[----:B------:R-:W-:Y:S01]  /*3ba0*/  SHF.R.U32.HI R5, RZ, 0x1, R5 ;  /* 0x00000001ff057819 */ /* 0x000fe20000011605 */
[----:B------:R-:W-:Y:S01]  /*3bb0*/  USEL UR4, URZ, 0x1, UP0 ;  /* 0x000000013f047887 */ /* 0x000fe20008000000 */
[----:B------:R-:W-:Y:S01]  /*3bc0*/  SHF.R.S32.HI R0, RZ, 0x1, R0 ;  /* 0x00000001ff007819 */ /* 0x000fe20000011400 */
[----:B------:R-:W-:Y:S01]  /*3bd0*/  USHF.L.U32 UR50, UR18, 0x3, URZ ;  /* 0x0000000312327899 */ /* 0x000fe2000800063f */
[----:B------:R-:W-:Y:S01]  /*3be0*/  SHF.L.U32 R2, R2, 0x3, RZ ;  /* 0x0000000302027819 */ /* 0x000fe200000006ff */
[----:B------:R-:W-:Y:S01]  /*3bf0*/  ULOP3.LUT UR43, UR40, 0x1, URZ, 0xfc, !UPT ;  /* 0x00000001282b7892 */ /* 0x000fe2000f8efc3f */
[----:B------:R-:W-:Y:S01]  /*3c00*/  LOP3.LUT R5, R4, 0x30, R5, 0xf8, !PT ;  /* 0x0000003004057812 */ /* 0x000fe200078ef805 */
[----:B------:R-:W-:Y:S01]  /*3c10*/  IMAD.SHL.U32 R0, R0, 0x80, RZ ;  /* 0x0000008000007824 */ /* 0x000fe200078e00ff */
[----:B------:R-:W-:Y:S01]  /*3c20*/  ULOP3.LUT UR53, UR50, 0x8, URZ, 0xc0, !UPT ;  /* 0x0000000832357892 */ /* 0x000fe2000f8ec03f */
[----:B------:R-:W-:Y:S01]  /*3c30*/  MOV R7, 0x1 ;  /* 0x0000000100077802 */ /* 0x000fe20000000f00 */
[----:B------:R-:W-:Y:S01]  /*3c40*/  IMAD.U32 R154, RZ, RZ, UR4 ;  /* 0x00000004ff9a7e24 */ /* 0x000fe2000f8e00ff */
[----:B------:R-:W-:Y:S01]  /*3c50*/  LOP3.LUT R2, R5, 0x8, R2, 0xf8, !PT ;  /* 0x0000000805027812 */ /* 0x000fe200078ef802 */
[----:B------:R-:W-:Y:S01]  /*3c60*/  ULOP3.LUT UR52, UR59, 0x1, URZ, 0xfc, !UPT ;  /* 0x000000013b347892 */ /* 0x000fe2000f8efc3f */
[----:B------:R-:W-:Y:S01]  /*3c70*/  LEA.HI R5, R3, R158, RZ, 0x4 ;  /* 0x0000009e03057211 */ /* 0x000fe200078f20ff */
[----:B------:R-:W-:Y:S01]  /*3c80*/  ULOP3.LUT UR54, UR61, 0x1, URZ, 0xfc, !UPT ;  /* 0x000000013d367892 */ /* 0x000fe2000f8efc3f */
[----:B------:R-:W-:Y:S01]  /*3c90*/  LOP3.LUT R3, R0, 0x180, RZ, 0xc0, !PT ;  /* 0x0000018000037812 */ /* 0x000fe200078ec0ff */
[----:B------:R-:W-:Y:S01]  /*3ca0*/  ULOP3.LUT UR55, UR50, 0x8, URZ, 0xc, !UPT ;  /* 0x0000000832377892 */ /* 0x000fe2000f8e0c3f */
[----:B----4-:R-:W-:Y:S01]  /*3cb0*/  SHF.R.S32.HI R6, RZ, 0x4, R5 ;  /* 0x00000004ff067819 */ /* 0x010fe20000011405 */
[----:B-1----:R-:W-:Y:S01]  /*3cc0*/  ULEA UR47, UR57, UR47, 0x18 ;  /* 0x0000002f392f7291 */ /* 0x002fe2000f8ec03f */
[----:B------:R-:W-:Y:S01]  /*3cd0*/  LOP3.LUT R4, R3, R4, RZ, 0xfc, !PT ;  /* 0x0000000403047212 */ /* 0x000fe200078efcff */
[----:B------:R-:W-:Y:S01]  /*3ce0*/  ULOP3.LUT UR53, UR53, 0x18, URZ, 0x3c, !UPT ;  /* 0x0000001835357892 */ /* 0x000fe2000f8e3c3f */
[----:B------:R-:W-:Y:S01]  /*3cf0*/  LEA.HI R5, R5, R6, RZ, 0x1 ;  /* 0x0000000605057211 */ /* 0x000fe200078f08ff */
[----:B------:R-:W-:Y:S01]  /*3d00*/  UIADD3 UR48, UR47, 0x80, URZ ;  /* 0x000000802f307890 */ /* 0x000fe2000fffe03f */
[----:B------:R-:W-:Y:S01]  /*3d10*/  SHF.R.U32.HI R4, RZ, 0x3, R4 ;  /* 0x00000003ff047819 */ /* 0x000fe20000011604 */
[----:B------:R-:W-:Y:S01]  /*3d20*/  UIADD3 UR49, UR47, 0x34500, URZ ;  /* 0x000345002f317890 */ /* 0x000fe2000fffe03f */
[----:B------:R-:W-:Y:S01]  /*3d30*/  LOP3.LUT R5, R5, 0x7ffffe, RZ, 0xc0, !PT ;  /* 0x007ffffe05057812 */ /* 0x000fe200078ec0ff */
[----:B------:R-:W-:Y:S01]  /*3d40*/  @!UP1 UIADD3 UR48, UR47, URZ, URZ ;  /* 0x0000003f2f309290 */ /* 0x000fe2000fffe03f */
[----:B------:R-:W-:Y:S01]  /*3d50*/  LOP3.LUT R2, R4, R2, R3, 0x1e, !PT ;  /* 0x0000000204027212 */ /* 0x000fe200078e1e03 */
[----:B------:R-:W-:Y:S01]  /*3d60*/  UIADD3 UR5, UR50, UR49, URZ ;  /* 0x0000003132057290 */ /* 0x000fe2000fffe03f */
[----:B------:R-:W-:Y:S01]  /*3d70*/  IADD3 R5, R6, -R5, RZ ;  /* 0x8000000506057210 */ /* 0x000fe20007ffe0ff */
[----:B------:R-:W-:Y:S01]  /*3d80*/  UIADD3 UR48, UR48, 0x34780, URZ ;  /* 0x0003478030307890 */ /* 0x000fe2000fffe03f */
[----:B------:R-:W-:-:S02]  /*3d90*/  IADD3 R158, R158, 0x1f, RZ ;  /* 0x0000001f9e9e7810 */ /* 0x000fc40007ffe0ff */
[----:B------:R-:W-:Y:S01]  /*3da0*/  MOV R153, RZ ;  /* 0x000000ff00997202 */ /* 0x000fe20000000f00 */
[----:B------:R-:W-:-:S08]  /*3db0*/  IMAD R157, R5, 0x200, R2 ;  /* 0x00000200059d7824 */ /* 0x000fd000078e0202 */
.L_x_240:
[----:B-1-3--:R-:W1:Y:S02]  /*3dc0*/  LDC.64 R2, c[0x0][0x290] ;  /* 0x0000a400ff027b82 */ /* 0x00ae640000000a00 */
[----:B-1----:R-:W-:-:S05]  /*3dd0*/  IMAD.WIDE R2, R18, 0xc, R2 ;  /* 0x0000000c12027825 */ /* 0x002fca00078e0202 */
[----:B--2---:R-:W2:Y:S01]  /*3de0*/  LDG.E R5, desc[UR38][R2.64+0x8] ;  /* 0x0000082602057981 */ /* 0x004ea2000c1e1900 */
[----:B------:R-:W-:Y:S01]  /*3df0*/  SHF.L.U32 R11, R154, 0x1f, RZ ;  /* 0x0000001f9a0b7819 */ /* 0x000fe200000006ff */
[----:B------:R-:W-:Y:S01]  /*3e00*/  UMOV UR5, UR41 ;  /* 0x0000002900057c82 */ /* 0x000fe20008000000 */
[----:B------:R-:W-:-:S04]  /*3e10*/  MOV R8, UR49 ;  /* 0x0000003100087c02 */ /* 0x000fc80008000f00 */
[----:B------:R-:W1:Y:S01]  /*3e20*/  SYNCS.PHASECHK.TRANS64.TRYWAIT P0, [R8+UR50], R11 ;  /* 0x0000000b080075a7 */ /* 0x000e620008000172 */
[----:B--2---:R-:W-:-:S04]  /*3e30*/  IADD3 R6, R5, 0x3f, RZ ;  /* 0x0000003f05067810 */ /* 0x004fc80007ffe0ff */
[----:B------:R-:W-:-:S04]  /*3e40*/  SHF.R.S32.HI R9, RZ, 0x1f, R6 ;  /* 0x0000001fff097819 */ /* 0x000fc80000011406 */
[----:B------:R-:W-:Y:S01]  /*3e50*/  LEA.HI R6, R9, R6, RZ, 0x6 ;  /* 0x0000000609067211 */ /* 0x000fe200078f30ff */
[----:B-1----:R-:W-:Y:S06]  /*3e60*/  @!P0 BRA `(.L_x_37) ;  /* 0x0000030400948947 */ /* 0x002fec0003800000 */
.L_x_537:
[----:B------:R2:W-:Y:S01]  /*3e70*/  STL [R1+0x400], RZ ;  /* 0x000400ff01007387 */ /* 0x0005e20000100800 */
[----:B------:R-:W-:Y:S01]  /*3e80*/  ISETP.GE.AND P0, PT, R5, 0x1, PT ;  /* 0x000000010500780c */ /* 0x000fe20003f06270 */
[----:B------:R-:W-:Y:S01]  /*3e90*/  UMOV UR4, URZ ;  /* 0x0000003f00047c82 */ /* 0x000fe20008000000 */
[--C-:B------:R-:W-:Y:S01]  /*3ea0*/  IMAD.MOV.U32 R156, RZ, RZ, R18.reuse ;  /* 0x000000ffff9c7224 */ /* 0x100fe200078e0012 */
[----:B------:R2:W-:Y:S01]  /*3eb0*/  STL [R1+0x404], RZ ;  /* 0x000404ff01007387 */ /* 0x0005e20000100800 */
[----:B------:R-:W-:Y:S02]  /*3ec0*/  SHF.R.S32.HI R19, RZ, 0x1f, R18 ;  /* 0x0000001fff137819 */ /* 0x000fe40000011412 */
[----:B------:R-:W-:Y:S02]  /*3ed0*/  CS2R R150, SRZ ;  /* 0x0000000000967805 */ /* 0x000fe4000001ff00 */
[----:B------:R-:W-:Y:S01]  /*3ee0*/  MOV R2, UR42 ;  /* 0x0000002a00027c02 */ /* 0x000fe20008000f00 */
[----:B------:R2:W-:Y:S01]  /*3ef0*/  STL [R1+0x408], RZ ;  /* 0x000408ff01007387 */ /* 0x0005e20000100800 */
[----:B------:R-:W-:-:S02]  /*3f00*/  CS2R R24, SRZ ;  /* 0x0000000000187805 */ /* 0x000fc4000001ff00 */
[----:B------:R-:W-:Y:S02]  /*3f10*/  CS2R R26, SRZ ;  /* 0x00000000001a7805 */ /* 0x000fe4000001ff00 */
[----:B------:R-:W-:Y:S01]  /*3f20*/  CS2R R28, SRZ ;  /* 0x00000000001c7805 */ /* 0x000fe2000001ff00 */
[----:B------:R2:W-:Y:S01]  /*3f30*/  STL [R1+0x40c], RZ ;  /* 0x00040cff01007387 */ /* 0x0005e20000100800 */
[----:B------:R-:W-:Y:S02]  /*3f40*/  CS2R R30, SRZ ;  /* 0x00000000001e7805 */ /* 0x000fe4000001ff00 */
[----:B------:R-:W-:Y:S02]  /*3f50*/  CS2R R32, SRZ ;  /* 0x0000000000207805 */ /* 0x000fe4000001ff00 */
[----:B------:R-:W-:Y:S01]  /*3f60*/  CS2R R34, SRZ ;  /* 0x0000000000227805 */ /* 0x000fe2000001ff00 */
        /* <DEDUP_REMOVED lines=55> */
[----:B------:R-:W-:Y:S01]  /*42e0*/  SHF.R.S32.HI R6, RZ, 0x6, R6 ;  /* 0x00000006ff067819 */ /* 0x000fe20000011406 */
        /* <DEDUP_REMOVED lines=21> */
[----:B------:R-:W-:-:S03]  /*4440*/  CS2R R148, SRZ ;  /* 0x0000000000947805 */ /* 0x000fc6000001ff00 */
[----:B------:R2:W-:Y:S04]  /*4450*/  STL [R1+0x460], RZ ;  /* 0x000460ff01007387 */ /* 0x0005e80000100800 */
        /* <DEDUP_REMOVED lines=231> */
[----:B------:R2:W-:Y:S04]  /*52d0*/  STL [R1], RZ ;  /* 0x000000ff01007387 */ /* 0x0005e80000100800 */
        /* <DEDUP_REMOVED lines=126> */
[----:B------:R2:W-:Y:S01]  /*5ac0*/  STL [R1+0x1fc], RZ ;  /* 0x0001fcff01007387 */ /* 0x0005e20000100800 */
[----:B------:R-:W-:Y:S05]  /*5ad0*/  @!P0 BRA `(.L_x_38) ;  /* 0x000000b800548947 */ /* 0x000fea0003800000 */
[----:B------:R-:W-:-:S06]  /*5ae0*/  UISETP.NE.AND UP0, UPT, UR43, 0x3, UPT ;  /* 0x000000032b00788c */ /* 0x000fcc000bf05270 */
[----:B------:R-:W-:-:S13]  /*5af0*/  PLOP3.LUT P1, PT, PT, PT, UP0, 0x80, 0x0 ;  /* 0x000000000000781c */ /* 0x000fda0003f2f008 */
[----:B------:R-:W-:Y:S05]  /*5b00*/  @!P1 BRA `(.L_x_39) ;  /* 0x0000000000049947 */ /* 0x000fea0003800000 */
[----:B------:R-:W-:Y:S01]  /*5b10*/  BPT.TRAP 0x1 ;  /* 0x000000040000795c */ /* 0x000fe20000300000 */
.L_x_39:
[----:B------:R-:W-:Y:S01]  /*5b20*/  ULEA UR4, UR41, UR47, 0x3 ;  /* 0x0000002f29047291 */ /* 0x000fe2000f8e183f */
[----:B-1----:R-:W-:-:S04]  /*5b30*/  MOV R0, UR42 ;  /* 0x0000002a00007c02 */ /* 0x002fc80008000f00 */
[----:B------:R-:W-:-:S04]  /*5b40*/  SHF.L.U32 R0, R0, 0x1f, RZ ;  /* 0x0000001f00007819 */ /* 0x000fc800000006ff */
[----:B------:R1:W3:Y:S01]  /*5b50*/  SYNCS.PHASECHK.TRANS64.TRYWAIT P0, [UR4+0x34480], R0 ;  /* 0x03448000ff0075a7 */ /* 0x0002e20008000144 */
[----:B------:R-:W-:Y:S05]  /*5b60*/  @!P1 BRA `(.L_x_40) ;  /* 0x0000000000049947 */ /* 0x000fea0003800000 */
[----:B------:R-:W-:Y:S01]  /*5b70*/  BPT.TRAP 0x1 ;  /* 0x000000040000795c */ /* 0x000fe20000300000 */
.L_x_40:
[----:B---3--:R-:W-:Y:S05]  /*5b80*/  @P0 BRA `(.L_x_41) ;  /* 0x0000000000080947 */ /* 0x008fea0003800000 */
[----:B------:R-:W3:Y:S02]  /*5b90*/  SYNCS.PHASECHK.TRANS64.TRYWAIT P0, [UR4+0x34480], R0 ;  /* 0x03448000ff0075a7 */ /* 0x000ee40008000144 */
[----:B---3--:R-:W-:Y:S05]  /*5ba0*/  @!P0 BRA `(.L_x_42) ;  /* 0x000002e800608947 */ /* 0x008fea0003800000 */
.L_x_41:
[----:B------:R-:W-:Y:S01]  /*5bb0*/  UIADD3 UR5, UR47, 0x18000, URZ ;  /* 0x000180002f057890 */ /* 0x000fe2000fffe03f */
[----:B------:R-:W-:Y:S01]  /*5bc0*/  WARPGROUP.ARRIVE ;  /* 0x00000000000079c5 */ /* 0x000fe20000000000 */
[----:B------:R-:W-:Y:S01]  /*5bd0*/  USHF.R.U32.HI UR4, URZ, 0x4, UR47 ;  /* 0x000000043f047899 */ /* 0x000fe2000801162f */
[----:B------:R-:W-:Y:S01]  /*5be0*/  STL [R1+0x1170], R158 ;  /* 0x0011709e01007387 */ /* 0x000fe20000100800 */
[----:B------:R-:W-:Y:S02]  /*5bf0*/  USHF.R.U32.HI UR5, URZ, 0x4, UR5 ;  /* 0x000000043f057899 */ /* 0x000fe40008011605 */
[----:B------:R-:W-:Y:S01]  /*5c00*/  ULOP3.LUT UR4, UR4, 0x3fff, URZ, 0xc0, !UPT ;  /* 0x00003fff04047892 */ /* 0x000fe2000f8ec03f */
[----:B------:R-:W-:Y:S01]  /*5c10*/  STL [R1+0x116c], R156 ;  /* 0x00116c9c01007387 */ /* 0x000fe20000100800 */
[----:B------:R-:W-:Y:S02]  /*5c20*/  ULOP3.LUT UR5, UR5, 0x3fff, URZ, 0xc0, !UPT ;  /* 0x00003fff05057892 */ /* 0x000fe4000f8ec03f */
[----:B------:R-:W-:Y:S01]  /*5c30*/  ULOP3.LUT UR6, UR4, 0x10000, URZ, 0xfc, !UPT ;  /* 0x0001000004067892 */ /* 0x000fe2000f8efc3f */
[----:B------:R-:W-:Y:S01]  /*5c40*/  STL [R1+0x1168], R157 ;  /* 0x0011689d01007387 */ /* 0x000fe20000100800 */
[----:B------:R-:W-:-:S02]  /*5c50*/  ULOP3.LUT UR4, UR5, 0x10000, URZ, 0xfc, !UPT ;  /* 0x0001000005047892 */ /* 0x000fc4000f8efc3f */
[----:B------:R-:W-:Y:S01]  /*5c60*/  ULEA UR5, UR41, UR6, 0xb ;  /* 0x0000000629057291 */ /* 0x000fe2000f8e583f */
[----:B------:R-:W-:Y:S01]  /*5c70*/  STL [R1+0x1164], R154 ;  /* 0x0011649a01007387 */ /* 0x000fe20000100800 */
[----:B------:R-:W-:Y:S01]  /*5c80*/  ULEA UR4, UR41, UR4, 0xb ;  /* 0x0000000429047291 */ /* 0x000fe2000f8e583f */
[----:B------:R-:W-:Y:S01]  /*5c90*/  UMOV UR9, 0x40000040 ;  /* 0x4000004000097882 */ /* 0x000fe20000000000 */
[----:B------:R-:W-:Y:S01]  /*5ca0*/  UMOV UR11, 0x40000040 ;  /* 0x40000040000b7882 */ /* 0x000fe20000000000 */
[----:B------:R-:W-:Y:S02]  /*5cb0*/  STL [R1+0x1160], R153 ;  /* 0x0011609901007387 */ /* 0x000fe40000100800 */
[----:B------:R-:W-:Y:S02]  /*5cc0*/  UMOV UR8, UR5 ;  /* 0x0000000500087c82 */ /* 0x000fe40008000000 */
[----:B------:R-:W-:Y:S01]  /*5cd0*/  UMOV UR10, UR4 ;  /* 0x00000004000a7c82 */ /* 0x000fe20008000000 */
[----:B------:R-:W-:Y:S01]  /*5ce0*/  STL [R1+0xb14], R23 ;  /* 0x000b141701007387 */ /* 0x000fe20000100800 */
[----:B------:R-:W-:Y:S01]  /*5cf0*/  HGMMA.64x256x16.F32 R24, gdesc[UR8], RZ, !UPT, gsb0 ;  /* 0x03e00000081879f0 */ /* 0x000fe2000c0008ff */
[----:B------:R-:W-:-:S02]  /*5d00*/  UIADD3 UR8, UR5, 0x200, URZ ;  /* 0x0000020005087890 */ /* 0x000fc4000fffe03f */
[----:B------:R-:W-:Y:S01]  /*5d10*/  STL [R1+0xb10], R22 ;  /* 0x000b101601007387 */ /* 0x000fe20000100800 */
[----:B------:R-:W-:-:S03]  /*5d20*/  UMOV UR9, 0x40000040 ;  /* 0x4000004000097882 */ /* 0x000fc60000000000 */
[----:B------:R-:W-:Y:S04]  /*5d30*/  STL [R1+0xb0c], R19 ;  /* 0x000b0c1301007387 */ /* 0x000fe80000100800 */
[----:B------:R-:W-:Y:S04]  /*5d40*/  STL [R1+0xb08], R18 ;  /* 0x000b081201007387 */ /* 0x000fe80000100800 */
[----:B------:R-:W-:Y:S04]  /*5d50*/  STL [R1+0xb04], R17 ;  /* 0x000b041101007387 */ /* 0x000fe80000100800 */
[----:B------:R-:W-:Y:S04]  /*5d60*/  STL [R1+0xb00], R16 ;  /* 0x000b001001007387 */ /* 0x000fe80000100800 */
[----:B------:R-:W-:Y:S04]  /*5d70*/  STL [R1+0xafc], R8 ;  /* 0x000afc0801007387 */ /* 0x000fe80000100800 */
[----:B------:R-:W-:Y:S04]  /*5d80*/  STL [R1+0xaf8], R7 ;  /* 0x000af80701007387 */ /* 0x000fe80000100800 */
[----:B------:R-:W-:Y:S04]  /*5d90*/  STL [R1+0xaf4], R6 ;  /* 0x000af40601007387 */ /* 0x000fe80000100800 */
[----:B------:R-:W-:Y:S01]  /*5da0*/  STL [R1+0xaf0], R5 ;  /* 0x000af00501007387 */ /* 0x000fe20000100800 */
[----:B------:R-:W-:-:S03]  /*5db0*/  WARPGROUP.DEPBAR.LE gsb0, 0x0 ;  /* 0x00008000000079c5 */ /* 0x000fc60000010000 */
[----:B------:R-:W-:Y:S04]  /*5dc0*/  STL.64 [R1+0x400], R24 ;  /* 0x0004001801007387 */ /* 0x000fe80000100a00 */
        /* <DEDUP_REMOVED lines=62> */
[----:B------:R4:W-:Y:S02]  /*61b0*/  STL.64 [R1+0x5f8], R150 ;  /* 0x0005f89601007387 */ /* 0x0009e40000100a00 */
[----:B----4-:R-:W-:-:S06]  /*61c0*/  WARPGROUP.ARRIVE ;  /* 0x00000000000079c5 */ /* 0x010fcc0000000000 */
[----:B------:R-:W-:Y:S01]  /*61d0*/  HGMMA.64x256x16.F32 R24, gdesc[UR8], RZ, !UPT, gsb0 ;  /* 0x03e00000081879f0 */ /* 0x000fe2000c0008ff */
[----:B------:R-:W-:Y:S01]  /*61e0*/  UIADD3 UR8, UR5, 0x400, URZ ;  /* 0x0000040005087890 */ /* 0x000fe2000fffe03f */
[----:B------:R-:W-:Y:S01]  /*61f0*/  UMOV UR9, 0x40000040 ;  /* 0x4000004000097882 */ /* 0x000fe20000000000 */
[----:B------:R-:W-:Y:S02]  /*6200*/  WARPGROUP.DEPBAR.LE gsb0, 0x0 ;  /* 0x00008000000079c5 */ /* 0x000fe40000010000 */
        /* <DEDUP_REMOVED lines=69> */
[----:B------:R-:W-:Y:S01]  /*6660*/  STL.64 [R1], R24 ;  /* 0x0000001801007387 */ /* 0x000fe20000100a00 */
[----:B------:R-:W-:Y:S01]  /*6670*/  IMAD.MOV.U32 R227, RZ, RZ, R53 ;  /* 0x000000ffffe37224 */ /* 0x000fe200078e0035 */
[----:B------:R-:W-:Y:S01]  /*6680*/  MOV R226, R54 ;  /* 0x0000003600e27202 */ /* 0x000fe20000000f00 */
[----:B------:R-:W-:Y:S01]  /*6690*/  IMAD.MOV.U32 R224, RZ, RZ, R56 ;  /* 0x000000ffffe07224 */ /* 0x000fe200078e0038 */
[----:B------:R-:W-:Y:S01]  /*66a0*/  STL.64 [R1+0x8], R26 ;  /* 0x0000081a01007387 */ /* 0x000fe20000100a00 */
[----:B------:R-:W-:Y:S01]  /*66b0*/  MOV R225, R55 ;  /* 0x0000003700e17202 */ /* 0x000fe20000000f00 */
[----:B------:R-:W-:Y:S01]  /*66c0*/  IMAD.MOV.U32 R221, RZ, RZ, R59 ;  /* 0x000000ffffdd7224 */ /* 0x000fe200078e003b */
[----:B------:R-:W-:Y:S01]  /*66d0*/  MOV R223, R57 ;  /* 0x0000003900df7202 */ /* 0x000fe20000000f00 */
        /* <DEDUP_REMOVED lines=82> */
[----:B---3--:R-:W-:Y:S01]  /*6c00*/  IMAD.MOV.U32 R3, RZ, RZ, R149 ;  /* 0x000000ffff037224 */ /* 0x008fe200078e0095 */
[----:B------:R-:W-:Y:S01]  /*6c10*/  MOV R160, R120 ;  /* 0x0000007800a07202 */ /* 0x000fe20000000f00 */
[----:B------:R3:W-:Y:S01]  /*6c20*/  STL [R1+0x70], R52 ;  /* 0x0000703401007387 */ /* 0x0007e20000100800 */
[----:B------:R-:W-:-:S02]  /*6c30*/  MOV R159, R121 ;  /* 0x00000079009f7202 */ /* 0x000fc40000000f00 */
[----:B------:R-:W-:Y:S02]  /*6c40*/  MOV R157, R123 ;  /* 0x0000007b009d7202 */ /* 0x000fe40000000f00 */
[----:B------:R-:W-:Y:S02]  /*6c50*/  MOV R156, R124 ;  /* 0x0000007c009c7202 */ /* 0x000fe40000000f00 */
[----:B------:R-:W-:Y:S02]  /*6c60*/  MOV R154, R126 ;  /* 0x0000007e009a7202 */ /* 0x000fe40000000f00 */
[----:B------:R-:W-:Y:S02]  /*6c70*/  MOV R153, R127 ;  /* 0x0000007f00997202 */ /* 0x000fe40000000f00 */
[----:B------:R-:W-:Y:S02]  /*6c80*/  MOV R23, R129 ;  /* 0x0000008100177202 */ /* 0x000fe40000000f00 */
        /* <DEDUP_REMOVED lines=14> */
[----:B-1----:R-:W-:Y:S02]  /*6d70*/  MOV R0, R151 ;  /* 0x0000009700007202 */ /* 0x002fe40000000f00 */
[----:B---3--:R-:W-:-:S06]  /*6d80*/  WARPGROUP.ARRIVE ;  /* 0x00000000000079c5 */ /* 0x008fcc0000000000 */
[----:B------:R-:W-:Y:S03]  /*6d90*/  HGMMA.64x256x16.F32 R24, gdesc[UR8], RZ, !UPT, gsb0 ;  /* 0x03e00000081879f0 */ /* 0x000fe6000c0008ff */
        /* <DEDUP_REMOVED lines=64> */
[----:B------:R1:W-:Y:S04]  /*71a0*/  STL.64 [R1+0x1178], R24 ;  /* 0x0011781801007387 */ /* 0x0003e80000100a00 */
[----:B-1----:R-:W3:Y:S04]  /*71b0*/  LDL.LU R24, [R1+0x400] ;  /* 0x0004000001187983 */ /* 0x002ee80000300800 */
[----:B------:R-:W3:Y:S04]  /*71c0*/  LDL.LU R25, [R1+0x404] ;  /* 0x0004040001197983 */ /* 0x000ee80000300800 */
        /* <DEDUP_REMOVED lines=125> */
[----:B------:R-:W3:Y:S01]  /*79a0*/  LDL.LU R151, [R1+0x5fc] ;  /* 0x0005fc0001977983 */ /* 0x000ee20000300800 */
[----:B------:R-:W-:-:S02]  /*79b0*/  UIADD3 UR8, UR5, 0x2, URZ ;  /* 0x0000000205087890 */ /* 0x000fc4000fffe03f */
[----:B------:R-:W-:Y:S01]  /*79c0*/  UIADD3 UR10, UR4, 0x2, URZ ;  /* 0x00000002040a7890 */ /* 0x000fe2000fffe03f */
[----:B------:R-:W-:Y:S01]  /*79d0*/  UMOV UR9, 0x40000040 ;  /* 0x4000004000097882 */ /* 0x000fe20000000000 */
[----:B------:R-:W-:Y:S01]  /*79e0*/  UMOV UR11, 0x40000040 ;  /* 0x40000040000b7882 */ /* 0x000fe20000000000 */
[----:B---3--:R-:W-:-:S06]  /*79f0*/  WARPGROUP.ARRIVE ;  /* 0x00000000000079c5 */ /* 0x008fcc0000000000 */
[----:B------:R-:W-:Y:S03]  /*7a00*/  HGMMA.64x256x16.F32 R24, gdesc[UR8], R24, gsb0 ;  /* 0x03e00000081879f0 */ /* 0x000fe60008000818 */
[----:B------:R-:W-:Y:S02]  /*7a10*/  WARPGROUP.DEPBAR.LE gsb0, 0x0 ;  /* 0x00008000000079c5 */ /* 0x000fe40000010000 */
[----:B------:R1:W-:Y:S04]  /*7a20*/  STL.64 [R1+0x400], R24 ;  /* 0x0004001801007387 */ /* 0x0003e80000100a00 */
        /* <DEDUP_REMOVED lines=63> */
[----:B-1----:R-:W2:Y:S04]  /*7e20*/  LDL.LU R24, [R1] ;  /* 0x0000000001187983 */ /* 0x002ea80000300800 */
[----:B------:R-:W2:Y:S04]  /*7e30*/  LDL.LU R25, [R1+0x4] ;  /* 0x0000040001197983 */ /* 0x000ea80000300800 */
[----:B---3--:R-:W3:Y:S04]  /*7e40*/  LDL.LU R26, [R1+0x8] ;  /* 0x00000800011a7983 */ /* 0x008ee80000300800 */
[----:B------:R-:W3:Y:S04]  /*7e50*/  LDL.LU R27, [R1+0xc] ;  /* 0x00000c00011b7983 */ /* 0x000ee80000300800 */
[----:B----4-:R-:W4:Y:S04]  /*7e60*/  LDL.LU R28, [R1+0x10] ;  /* 0x00001000011c7983 */ /* 0x010f280000300800 */
[----:B------:R-:W4:Y:S04]  /*7e70*/  LDL.LU R29, [R1+0x14] ;  /* 0x00001400011d7983 */ /* 0x000f280000300800 */
[----:B--2---:R-:W2:Y:S04]  /*7e80*/  LDL.LU R30, [R1+0x18] ;  /* 0x00001800011e7983 */ /* 0x004ea80000300800 */
[----:B------:R-:W2:Y:S04]  /*7e90*/  LDL.LU R31, [R1+0x1c] ;  /* 0x00001c00011f7983 */ /* 0x000ea80000300800 */
[----:B------:R-:W3:Y:S04]  /*7ea0*/  LDL.LU R32, [R1+0x20] ;  /* 0x0000200001207983 */ /* 0x000ee80000300800 */
[----:B------:R-:W3:Y:S04]  /*7eb0*/  LDL.LU R33, [R1+0x24] ;  /* 0x0000240001217983 */ /* 0x000ee80000300800 */
[----:B------:R-:W4:Y:S04]  /*7ec0*/  LDL.LU R34, [R1+0x28] ;  /* 0x0000280001227983 */ /* 0x000f280000300800 */
[----:B------:R-:W4:Y:S04]  /*7ed0*/  LDL.LU R35, [R1+0x2c] ;  /* 0x00002c0001237983 */ /* 0x000f280000300800 */
[----:B------:R-:W2:Y:S04]  /*7ee0*/  LDL.LU R36, [R1+0x30] ;  /* 0x0000300001247983 */ /* 0x000ea80000300800 */
        /* <DEDUP_REMOVED lines=15> */
[----:B------:R-:W4:Y:S01]  /*7fe0*/  LDL.LU R52, [R1+0x70] ;  /* 0x0000700001347983 */ /* 0x000f220000300800 */
        /* <DEDUP_REMOVED lines=126> */
[----:B------:R-:W-:-:S02]  /*87d0*/  MOV R57, R223 ;  /* 0x000000df00397202 */ /* 0x000fc40000000f00 */
[----:B------:R-:W-:Y:S01]  /*87e0*/  MOV R54, R226 ;  /* 0x000000e200367202 */ /* 0x000fe20000000f00 */
[----:B------:R-:W-:Y:S01]  /*87f0*/  STL.64 [R1+0x1480], R90 ;  /* 0x0014805a01007387 */ /* 0x000fe20000100a00 */
[----:B------:R-:W-:-:S03]  /*8800*/  MOV R55, R225 ;  /* 0x000000e100377202 */ /* 0x000fc60000000f00 */
        /* <DEDUP_REMOVED lines=18> */
[----:B----4-:R-:W-:Y:S04]  /*8930*/  STL.64 [R1+0x13e8], R52 ;  /* 0x0013e83401007387 */ /* 0x010fe80000100a00 */
[----:B---3--:R-:W-:Y:S04]  /*8940*/  STL.64 [R1+0x13e0], R50 ;  /* 0x0013e03201007387 */ /* 0x008fe80000100a00 */
[----:B--2---:R-:W-:Y:S04]  /*8950*/  STL.64 [R1+0x13d8], R48 ;  /* 0x0013d83001007387 */ /* 0x004fe80000100a00 */
        /* <DEDUP_REMOVED lines=12> */
[----:B-1----:R-:W2:Y:S04]  /*8a20*/  LDL.LU.64 R24, [R1+0x200] ;  /* 0x0002000001187983 */ /* 0x002ea80000300a00 */
[----:B------:R-:W2:Y:S04]  /*8a30*/  LDL.LU.64 R26, [R1+0x208] ;  /* 0x00020800011a7983 */ /* 0x000ea80000300a00 */
        /* <DEDUP_REMOVED lines=61> */
[----:B------:R-:W2:Y:S01]  /*8e10*/  LDL.LU.64 R150, [R1+0x3f8] ;  /* 0x0003f80001967983 */ /* 0x000ea20000300a00 */
[----:B------:R-:W-:Y:S01]  /*8e20*/  UIADD3 UR8, UR5, 0x202, URZ ;  /* 0x0000020205087890 */ /* 0x000fe2000fffe03f */
[----:B------:R-:W-:Y:S01]  /*8e30*/  UMOV UR9, 0x40000040 ;  /* 0x4000004000097882 */ /* 0x000fe20000000000 */
[----:B--2---:R-:W-:-:S07]  /*8e40*/  WARPGROUP.ARRIVE ;  /* 0x00000000000079c5 */ /* 0x004fce0000000000 */
[----:B------:R-:W-:Y:S03]  /*8e50*/  HGMMA.64x256x16.F32 R24, gdesc[UR8], R24, gsb0 ;  /* 0x03e00000081879f0 */ /* 0x000fe60008000818 */
[----:B------:R-:W-:Y:S02]  /*8e60*/  WARPGROUP.DEPBAR.LE gsb0, 0x0 ;  /* 0x00008000000079c5 */ /* 0x000fe40000010000 */
        /* <DEDUP_REMOVED lines=56> */
[----:B------:R1:W-:Y:S01]  /*91f0*/  STL [R1+0x270], R52 ;  /* 0x0002703401007387 */ /* 0x0003e20000100800 */
[----:B------:R-:W-:Y:S01]  /*9200*/  MOV R177, R108 ;  /* 0x0000006c00b17202 */ /* 0x000fe20000000f00 */
[----:B------:R-:W-:Y:S01]  /*9210*/  IMAD.MOV.U32 R178, RZ, RZ, R107 ;  /* 0x000000ffffb27224 */ /* 0x000fe200078e006b */
[----:B------:R-:W-:Y:S01]  /*9220*/  MOV R176, R109 ;  /* 0x0000006d00b07202 */ /* 0x000fe20000000f00 */
[----:B------:R-:W2:Y:S01]  /*9230*/  LDL.LU.64 R150, [R1+0x1570] ;  /* 0x0015700001967983 */ /* 0x000ea20000300a00 */
        /* <DEDUP_REMOVED lines=122> */
[----:B------:R-:W-:Y:S04]  /*99e0*/  STL.64 [R1], R24 ;  /* 0x0000001801007387 */ /* 0x000fe80000100a00 */
        /* <DEDUP_REMOVED lines=196> */
[----:B-1----:R-:W2:Y:S04]  /*a630*/  LDL.LU.64 R24, [R1] ;  /* 0x0000000001187983 */ /* 0x002ea80000300a00 */
[----:B------:R-:W3:Y:S04]  /*a640*/  LDL.LU.64 R26, [R1+0x8] ;  /* 0x00000800011a7983 */ /* 0x000ee80000300a00 */
[----:B------:R-:W4:Y:S04]  /*a650*/  LDL.LU.64 R28, [R1+0x10] ;  /* 0x00001000011c7983 */ /* 0x000f280000300a00 */
[----:B------:R-:W2:Y:S04]  /*a660*/  LDL.LU.64 R30, [R1+0x18] ;  /* 0x00001800011e7983 */ /* 0x000ea80000300a00 */
        /* <DEDUP_REMOVED lines=60> */
[----:B--2---:R-:W-:Y:S04]  /*aa30*/  STL.64 [R1+0xf58], R150 ;  /* 0x000f589601007387 */ /* 0x004fe80000100a00 */
[----:B----4-:R-:W-:Y:S04]  /*aa40*/  STL.64 [R1+0xf50], R148 ;  /* 0x000f509401007387 */ /* 0x010fe80000100a00 */
[----:B---3--:R-:W-:Y:S04]  /*aa50*/  STL.64 [R1+0xf48], R146 ;  /* 0x000f489201007387 */ /* 0x008fe80000100a00 */
        /* <DEDUP_REMOVED lines=61> */
[----:B-1----:R-:W2:Y:S04]  /*ae30*/  LDL.LU R24, [R1+0x200] ;  /* 0x0002000001187983 */ /* 0x002ea80000300800 */
        /* <DEDUP_REMOVED lines=28> */
[----:B------:R-:W-:Y:S01]  /*b000*/  IMAD.MOV.U32 R53, RZ, RZ, R158 ;  /* 0x000000ffff357224 */ /* 0x000fe200078e009e */
[----:B------:R-:W-:Y:S01]  /*b010*/  MOV R54, R156 ;  /* 0x0000009c00367202 */ /* 0x000fe20000000f00 */
[----:B------:R-:W-:Y:S01]  /*b020*/  IMAD.MOV.U32 R149, RZ, RZ, R3 ;  /* 0x000000ffff957224 */ /* 0x000fe200078e0003 */
[----:B------:R-:W2:Y:S01]  /*b030*/  LDL.LU R158, [R1+0x1170] ;  /* 0x00117000019e7983 */ /* 0x000ea20000300800 */
[----:B------:R-:W-:-:S02]  /*b040*/  MOV R150, R2 ;  /* 0x0000000200967202 */ /* 0x000fc40000000f00 */
[----:B------:R-:W-:Y:S01]  /*b050*/  MOV R151, R0 ;  /* 0x0000000000977202 */ /* 0x000fe20000000f00 */
[----:B------:R-:W2:Y:S01]  /*b060*/  LDL.LU R156, [R1+0x116c] ;  /* 0x00116c00019c7983 */ /* 0x000ea20000300800 */
[----:B------:R-:W-:Y:S01]  /*b070*/  MOV R55, R157 ;  /* 0x0000009d00377202 */ /* 0x000fe20000000f00 */
[----:B------:R-:W-:Y:S01]  /*b080*/  IMAD.MOV.U32 R56, RZ, RZ, R154 ;  /* 0x000000ffff387224 */ /* 0x000fe200078e009a */
[----:B------:R-:W-:Y:S01]  /*b090*/  MOV R148, R4 ;  /* 0x0000000400947202 */ /* 0x000fe20000000f00 */
[----:B------:R-:W2:Y:S01]  /*b0a0*/  LDL.LU R157, [R1+0x1168] ;  /* 0x00116800019d7983 */ /* 0x000ea20000300800 */
        /* <DEDUP_REMOVED lines=27> */
[----:B------:R-:W-:-:S03]  /*b260*/  MOV R129, R23 ;  /* 0x0000001700817202 */ /* 0x000fc60000000f00 */
[----:B------:R-:W-:Y:S01]  /*b270*/  STL.64 [R1+0x1130], R140 ;  /* 0x0011308c01007387 */ /* 0x000fe20000100a00 */
[----:B------:R-:W-:Y:S01]  /*b280*/  MOV R126, R159 ;  /* 0x0000009f007e7202 */ /* 0x000fe20000000f00 */
[----:B------:R-:W-:Y:S01]  /*b290*/  IMAD.MOV.U32 R125, RZ, RZ, R160 ;  /* 0x000000ffff7d7224 */ /* 0x000fe200078e00a0 */
[----:B------:R-:W-:Y:S01]  /*b2a0*/  MOV R127, R155 ;  /* 0x0000009b007f7202 */ /* 0x000fe20000000f00 */
[----:B------:R-:W-:Y:S01]  /*b2b0*/  STL.64 [R1+0x1128], R138 ;  /* 0x0011288a01007387 */ /* 0x000fe20000100a00 */
[----:B------:R-:W-:Y:S01]  /*b2c0*/  MOV R124, R161 ;  /* 0x000000a1007c7202 */ /* 0x000fe20000000f00 */
[----:B------:R-:W-:Y:S02]  /*b2d0*/  IMAD.MOV.U32 R122, RZ, RZ, R163 ;  /* 0x000000ffff7a7224 */ /* 0x000fe400078e00a3 */
        /* <DEDUP_REMOVED lines=186> */
[----:B------:R-:W-:-:S02]  /*be80*/  UIADD3 UR8, UR5, 0x4, URZ ;  /* 0x0000000405087890 */ /* 0x000fc4000fffe03f */
[----:B------:R-:W-:Y:S01]  /*be90*/  UIADD3 UR10, UR4, 0x4, URZ ;  /* 0x00000004040a7890 */ /* 0x000fe2000fffe03f */
[----:B------:R-:W-:Y:S01]  /*bea0*/  UMOV UR9, 0x40000040 ;  /* 0x4000004000097882 */ /* 0x000fe20000000000 */
[----:B------:R-:W-:Y:S01]  /*beb0*/  UMOV UR11, 0x40000040 ;  /* 0x40000040000b7882 */ /* 0x000fe20000000000 */
[----:B--2---:R-:W-:-:S06]  /*bec0*/  WARPGROUP.ARRIVE ;  /* 0x00000000000079c5 */ /* 0x004fcc0000000000 */
        /* <DEDUP_REMOVED lines=52> */
[----:B------:R-:W-:Y:S01]  /*c210*/  STL.64 [R1+0x590], R124 ;  /* 0x0005907c01007387 */ /* 0x000fe20000100a00 */
[----:B------:R-:W-:-:S03]  /*c220*/  MOV R221, R150 ;  /* 0x0000009600dd7202 */ /* 0x000fc60000000f00 */
[----:B------:R-:W-:Y:S01]  /*c230*/  STL.64 [R1+0x598], R126 ;  /* 0x0005987e01007387 */ /* 0x000fe20000100a00 */
[----:B------:R-:W-:-:S03]  /*c240*/  MOV R220, R151 ;  /* 0x0000009700dc7202 */ /* 0x000fc60000000f00 */
[----:B------:R-:W-:Y:S01]  /*c250*/  STL.64 [R1+0x5a0], R128 ;  /* 0x0005a08001007387 */ /* 0x000fe20000100a00 */
[----:B------:R-:W-:Y:S01]  /*c260*/  MOV R223, R148 ;  /* 0x0000009400df7202 */ /* 0x000fe20000000f00 */
[----:B------:R-:W-:Y:S02]  /*c270*/  IMAD.MOV.U32 R222, RZ, RZ, R149 ;  /* 0x000000ffffde7224 */ /* 0x000fe400078e0095 */
[----:B------:R-:W-:Y:S01]  /*c280*/  STL.64 [R1+0x5a8], R130 ;  /* 0x0005a88201007387 */ /* 0x000fe20000100a00 */
[----:B------:R-:W-:Y:S01]  /*c290*/  IMAD.MOV.U32 R225, RZ, RZ, R146 ;  /* 0x000000ffffe17224 */ /* 0x000fe200078e0092 */
[----:B------:R-:W-:Y:S02]  /*c2a0*/  MOV R224, R147 ;  /* 0x0000009300e07202 */ /* 0x000fe40000000f00 */
[----:B------:R1:W-:Y:S01]  /*c2b0*/  STL.64 [R1+0x5b0], R132 ;  /* 0x0005b08401007387 */ /* 0x0003e20000100a00 */
[----:B------:R-:W-:-:S03]  /*c2c0*/  MOV R227, R144 ;  /* 0x0000009000e37202 */ /* 0x000fc60000000f00 */
[----:B------:R-:W2:Y:S01]  /*c2d0*/  LDL.LU.64 R150, [R1+0x1158] ;  /* 0x0011580001967983 */ /* 0x000ea20000300a00 */
[----:B------:R-:W-:Y:S01]  /*c2e0*/  MOV R226, R145 ;  /* 0x0000009100e27202 */ /* 0x000fe20000000f00 */
[----:B------:R-:W-:Y:S02]  /*c2f0*/  IMAD.MOV.U32 R5, RZ, RZ, R143 ;  /* 0x000000ffff057224 */ /* 0x000fe400078e008f */
[----:B------:R-:W2:Y:S01]  /*c300*/  LDL.LU.64 R148, [R1+0x1150] ;  /* 0x0011500001947983 */ /* 0x000ea20000300a00 */
[----:B------:R-:W-:Y:S01]  /*c310*/  MOV R6, R142 ;  /* 0x0000008e00067202 */ /* 0x000fe20000000f00 */
[----:B------:R-:W-:Y:S02]  /*c320*/  IMAD.MOV.U32 R8, RZ, RZ, R140 ;  /* 0x000000ffff087224 */ /* 0x000fe400078e008c */
[----:B------:R-:W2:Y:S01]  /*c330*/  LDL.LU.64 R146, [R1+0x1148] ;  /* 0x0011480001927983 */ /* 0x000ea20000300a00 */
[----:B------:R-:W-:-:S03]  /*c340*/  MOV R7, R141 ;  /* 0x0000008d00077202 */ /* 0x000fc60000000f00 */
[----:B------:R-:W2:Y:S01]  /*c350*/  LDL.LU.64 R144, [R1+0x1140] ;  /* 0x0011400001907983 */ /* 0x000ea20000300a00 */
[----:B------:R-:W-:Y:S01]  /*c360*/  MOV R17, R138 ;  /* 0x0000008a00117202 */ /* 0x000fe20000000f00 */
[----:B------:R-:W-:Y:S01]  /*c370*/  IMAD.MOV.U32 R18, RZ, RZ, R137 ;  /* 0x000000ffff127224 */ /* 0x000fe200078e0089 */
[----:B------:R-:W-:Y:S01]  /*c380*/  MOV R16, R139 ;  /* 0x0000008b00107202 */ /* 0x000fe20000000f00 */
[----:B------:R-:W2:Y:S01]  /*c390*/  LDL.LU.64 R142, [R1+0x1138] ;  /* 0x00113800018e7983 */ /* 0x000ea20000300a00 */
[----:B------:R-:W-:Y:S01]  /*c3a0*/  MOV R19, R136 ;  /* 0x0000008800137202 */ /* 0x000fe20000000f00 */
[----:B------:R-:W-:Y:S02]  /*c3b0*/  IMAD.MOV.U32 R23, RZ, RZ, R134 ;  /* 0x000000ffff177224 */ /* 0x000fe400078e0086 */
[----:B------:R-:W2:Y:S01]  /*c3c0*/  LDL.LU.64 R140, [R1+0x1130] ;  /* 0x00113000018c7983 */ /* 0x000ea20000300a00 */
[----:B------:R-:W-:-:S03]  /*c3d0*/  MOV R22, R135 ;  /* 0x0000008700167202 */ /* 0x000fc60000000f00 */
        /* <DEDUP_REMOVED lines=59> */
[----:B------:R-:W-:-:S02]  /*c790*/  UMOV UR9, 0x40000040 ;  /* 0x4000004000097882 */ /* 0x000fc40000000000 */
[----:B------:R-:W-:Y:S04]  /*c7a0*/  STL [R1+0xb5c], R220 ;  /* 0x000b5cdc01007387 */ /* 0x000fe80000100800 */
        /* <DEDUP_REMOVED lines=168> */
[----:B------:R-:W-:-:S03]  /*d230*/  IMAD.MOV.U32 R0, RZ, RZ, R151 ;  /* 0x000000ffff007224 */ /* 0x000fc600078e0097 */
[----:B------:R-:W-:Y:S01]  /*d240*/  STL.64 [R1+0x70], R52 ;  /* 0x0000703401007387 */ /* 0x000fe20000100a00 */
[----:B------:R-:W-:Y:S01]  /*d250*/  IMAD.MOV.U32 R4, RZ, RZ, R148 ;  /* 0x000000ffff047224 */ /* 0x000fe200078e0094 */
[----:B------:R-:W-:Y:S02]  /*d260*/  MOV R3, R149 ;  /* 0x0000009500037202 */ /* 0x000fe40000000f00 */
[----:B------:R-:W-:Y:S01]  /*d270*/  STL.64 [R1+0x78], R54 ;  /* 0x0000783601007387 */ /* 0x000fe20000100a00 */
[----:B------:R-:W-:-:S03]  /*d280*/  MOV R10, R146 ;  /* 0x00000092000a7202 */ /* 0x000fc60000000f00 */
[----:B------:R1:W-:Y:S01]  /*d290*/  STL.64 [R1+0x80], R56 ;  /* 0x0000803801007387 */ /* 0x0003e20000100a00 */
        /* <DEDUP_REMOVED lines=156> */
[----:B------:R-:W-:Y:S04]  /*dc60*/  STL.64 [R1+0x6e0], R156 ;  /* 0x0006e09c01007387 */ /* 0x000fe80000100a00 */
        /* <DEDUP_REMOVED lines=64> */
[----:B------:R-:W3:Y:S01]  /*e070*/  LDL.LU R133, [R1+0x84] ;  /* 0x0000840001857983 */ /* 0x000ee20000300800 */
[----:B------:R-:W-:Y:S01]  /*e080*/  MOV R134, R220 ;  /* 0x000000dc00867202 */ /* 0x000fe20000000f00 */
[----:B------:R-:W-:Y:S01]  /*e090*/  IMAD.MOV.U32 R136, RZ, RZ, R222 ;  /* 0x000000ffff887224 */ /* 0x000fe200078e00de */
[----:B------:R-:W-:Y:S01]  /*e0a0*/  MOV R135, R221 ;  /* 0x000000dd00877202 */ /* 0x000fe20000000f00 */
[----:B------:R-:W4:Y:S01]  /*e0b0*/  LDL.LU R220, [R1+0xb5c] ;  /* 0x000b5c0001dc7983 */ /* 0x000f220000300800 */
[----:B------:R-:W-:-:S03]  /*e0c0*/  MOV R137, R223 ;  /* 0x000000df00897202 */ /* 0x000fc60000000f00 */
[----:B------:R-:W4:Y:S01]  /*e0d0*/  LDL.LU R221, [R1+0xb58] ;  /* 0x000b580001dd7983 */ /* 0x000f220000300800 */
[----:B------:R-:W-:Y:S01]  /*e0e0*/  MOV R138, R224 ;  /* 0x000000e0008a7202 */ /* 0x000fe20000000f00 */
[----:B------:R-:W-:Y:S02]  /*e0f0*/  IMAD.MOV.U32 R139, RZ, RZ, R225 ;  /* 0x000000ffff8b7224 */ /* 0x000fe400078e00e1 */
[----:B------:R-:W4:Y:S01]  /*e100*/  LDL.LU R222, [R1+0xb54] ;  /* 0x000b540001de7983 */ /* 0x000f220000300800 */
[----:B------:R-:W-:-:S03]  /*e110*/  MOV R140, R226 ;  /* 0x000000e2008c7202 */ /* 0x000fc60000000f00 */
[----:B------:R-:W4:Y:S01]  /*e120*/  LDL.LU R223, [R1+0xb50] ;  /* 0x000b500001df7983 */ /* 0x000f220000300800 */
[----:B------:R-:W-:-:S03]  /*e130*/  MOV R141, R227 ;  /* 0x000000e3008d7202 */ /* 0x000fc60000000f00 */
[----:B------:R-:W4:Y:S01]  /*e140*/  LDL.LU R224, [R1+0xb4c] ;  /* 0x000b4c0001e07983 */ /* 0x000f220000300800 */
[----:B------:R-:W-:-:S03]  /*e150*/  IMAD.MOV.U32 R142, RZ, RZ, R5 ;  /* 0x000000ffff8e7224 */ /* 0x000fc600078e0005 */
        /* <DEDUP_REMOVED lines=11> */
[----:B------:R-:W-:Y:S01]  /*e210*/  IMAD.MOV.U32 R148, RZ, RZ, R18 ;  /* 0x000000ffff947224 */ /* 0x000fe200078e0012 */
[----:B------:R-:W-:Y:S02]  /*e220*/  MOV R150, R22 ;  /* 0x0000001600967202 */ /* 0x000fe40000000f00 */
[----:B------:R-:W4:Y:S01]  /*e230*/  LDL.LU R8, [R1+0xb30] ;  /* 0x000b300001087983 */ /* 0x000f220000300800 */
[----:B------:R-:W-:Y:S01]  /*e240*/  IMAD.MOV.U32 R151, RZ, RZ, R23 ;  /* 0x000000ffff977224 */ /* 0x000fe200078e0017 */
[----:B------:R-:W-:Y:S02]  /*e250*/  MOV R149, R19 ;  /* 0x0000001300957202 */ /* 0x000fe40000000f00 */
[----:B------:R-:W4:Y:S04]  /*e260*/  LDL.LU R16, [R1+0xb2c] ;  /* 0x000b2c0001107983 */ /* 0x000f280000300800 */
[----:B------:R-:W4:Y:S04]  /*e270*/  LDL.LU R17, [R1+0xb28] ;  /* 0x000b280001117983 */ /* 0x000f280000300800 */
[----:B------:R-:W4:Y:S04]  /*e280*/  LDL.LU R18, [R1+0xb24] ;  /* 0x000b240001127983 */ /* 0x000f280000300800 */
[----:B------:R-:W4:Y:S04]  /*e290*/  LDL.LU R19, [R1+0xb20] ;  /* 0x000b200001137983 */ /* 0x000f280000300800 */
[----:B------:R-:W4:Y:S04]  /*e2a0*/  LDL.LU R22, [R1+0xb1c] ;  /* 0x000b1c0001167983 */ /* 0x000f280000300800 */
[----:B------:R-:W4:Y:S04]  /*e2b0*/  LDL.LU R23, [R1+0xb18] ;  /* 0x000b180001177983 */ /* 0x000f280000300800 */
        /* <DEDUP_REMOVED lines=9> */
[----:B---3--:R-:W-:Y:S04]  /*e350*/  STL.64 [R1+0x8a0], R132 ;  /* 0x0008a08401007387 */ /* 0x008fe80000100a00 */
[----:B--2---:R-:W-:Y:S04]  /*e360*/  STL.64 [R1+0x898], R130 ;  /* 0x0008988201007387 */ /* 0x004fe80000100a00 */
[----:B----4-:R-:W-:Y:S04]  /*e370*/  STL.64 [R1+0x890], R128 ;  /* 0x0008908001007387 */ /* 0x010fe80000100a00 */
        /* <DEDUP_REMOVED lines=353> */
[----:B------:R-:W2:Y:S01]  /*f990*/  LDL.LU R133, [R1+0x5b4] ;  /* 0x0005b40001857983 */ /* 0x000ea20000300800 */
        /* <DEDUP_REMOVED lines=13> */
[----:B------:R-:W-:Y:S01]  /*fa70*/  UIADD3 UR8, UR5, 0x6, URZ ;  /* 0x0000000605087890 */ /* 0x000fe2000fffe03f */
[----:B------:R-:W-:Y:S01]  /*fa80*/  MOV R144, R227 ;  /* 0x000000e300907202 */ /* 0x000fe20000000f00 */
[----:B------:R-:W-:Y:S01]  /*fa90*/  UIADD3 UR10, UR4, 0x6, URZ ;  /* 0x00000006040a7890 */ /* 0x000fe2000fffe03f */
[----:B------:R-:W-:Y:S01]  /*faa0*/  MOV R146, R225 ;  /* 0x000000e100927202 */ /* 0x000fe20000000f00 */
[----:B------:R-:W-:Y:S01]  /*fab0*/  UMOV UR9, 0x40000040 ;  /* 0x4000004000097882 */ /* 0x000fe20000000000 */
[----:B------:R-:W-:Y:S01]  /*fac0*/  MOV R147, R224 ;  /* 0x000000e000937202 */ /* 0x000fe20000000f00 */
[----:B------:R-:W-:Y:S01]  /*fad0*/  UMOV UR11, 0x40000040 ;  /* 0x40000040000b7882 */ /* 0x000fe20000000000 */
[----:B------:R-:W-:Y:S01]  /*fae0*/  MOV R149, R222 ;  /* 0x000000de00957202 */ /* 0x000fe20000000f00 */
[----:B------:R3:W5:Y:S01]  /*faf0*/  LDL.LU R23, [R1+0xb14] ;  /* 0x000b140001177983 */ /* 0x0007620000300800 */
[----:B------:R-:W-:-:S03]  /*fb00*/  MOV R150, R221 ;  /* 0x000000dd00967202 */ /* 0x000fc60000000f00 */
[----:B------:R3:W5:Y:S04]  /*fb10*/  LDL.LU R22, [R1+0xb10] ;  /* 0x000b100001167983 */ /* 0x0007680000300800 */
[----:B------:R3:W5:Y:S04]  /*fb20*/  LDL.LU R19, [R1+0xb0c] ;  /* 0x000b0c0001137983 */ /* 0x0007680000300800 */
[----:B------:R3:W5:Y:S04]  /*fb30*/  LDL.LU R18, [R1+0xb08] ;  /* 0x000b080001127983 */ /* 0x0007680000300800 */
[----:B------:R3:W5:Y:S04]  /*fb40*/  LDL.LU R17, [R1+0xb04] ;  /* 0x000b040001117983 */ /* 0x0007680000300800 */
[----:B------:R3:W5:Y:S04]  /*fb50*/  LDL.LU R16, [R1+0xb00] ;  /* 0x000b000001107983 */ /* 0x0007680000300800 */
[----:B------:R3:W5:Y:S04]  /*fb60*/  LDL.LU R8, [R1+0xafc] ;  /* 0x000afc0001087983 */ /* 0x0007680000300800 */
[----:B------:R3:W5:Y:S04]  /*fb70*/  LDL.LU R7, [R1+0xaf8] ;  /* 0x000af80001077983 */ /* 0x0007680000300800 */
[----:B------:R3:W5:Y:S04]  /*fb80*/  LDL.LU R6, [R1+0xaf4] ;  /* 0x000af40001067983 */ /* 0x0007680000300800 */
[----:B------:R3:W5:Y:S01]  /*fb90*/  LDL.LU R5, [R1+0xaf0] ;  /* 0x000af00001057983 */ /* 0x0007620000300800 */
        /* <DEDUP_REMOVED lines=238> */
[----:B------:R-:W-:-:S02]  /*10a80*/  MOV R219, R13 ;  /* 0x0000000d00db7202 */ /* 0x000fc40000000f00 */
[----:B------:R-:W-:Y:S02]  /*10a90*/  MOV R220, R12 ;  /* 0x0000000c00dc7202 */ /* 0x000fe40000000f00 */
[----:B------:R-:W-:Y:S02]  /*10aa0*/  MOV R222, R10 ;  /* 0x0000000a00de7202 */ /* 0x000fe40000000f00 */
[----:B------:R-:W-:Y:S02]  /*10ab0*/  MOV R223, R9 ;  /* 0x0000000900df7202 */ /* 0x000fe40000000f00 */
[----:B------:R-:W-:Y:S02]  /*10ac0*/  MOV R225, R3 ;  /* 0x0000000300e17202 */ /* 0x000fe40000000f00 */
[----:B------:R-:W-:Y:S01]  /*10ad0*/  MOV R226, R2 ;  /* 0x0000000200e27202 */ /* 0x000fe20000000f00 */
[----:B------:R-:W-:Y:S01]  /*10ae0*/  UIADD3 UR8, UR5, 0x406, URZ ;  /* 0x0000040605087890 */ /* 0x000fe2000fffe03f */
[----:B------:R-:W4:Y:S01]  /*10af0*/  LDL.LU.64 R98, [R1+0x818] ;  /* 0x0008180001627983 */ /* 0x000f220000300a00 */
[----:B------:R-:W-:-:S03]  /*10b00*/  UMOV UR9, 0x40000040 ;  /* 0x4000004000097882 */ /* 0x000fc60000000000 */
[----:B------:R-:W4:Y:S04]  /*10b10*/  LDL.LU.64 R96, [R1+0x810] ;  /* 0x0008100001607983 */ /* 0x000f280000300a00 */
        /* <DEDUP_REMOVED lines=35> */
[----:B------:R-:W4:Y:S01]  /*10d50*/  LDL.LU.64 R24, [R1+0x6f0] ;  /* 0x0006f00001187983 */ /* 0x000f220000300a00 */
[----:B--2---:R-:W-:-:S06]  /*10d60*/  WARPGROUP.ARRIVE ;  /* 0x00000000000079c5 */ /* 0x004fcc0000000000 */
        /* <DEDUP_REMOVED lines=66> */
[----:B-1----:R3:W5:Y:S04]  /*11190*/  LDL.LU R158, [R1+0x6e8] ;  /* 0x0006e800019e7983 */ /* 0x0027680000300800 */
[----:B------:R3:W5:Y:S04]  /*111a0*/  LDL.LU.64 R156, [R1+0x6e0] ;  /* 0x0006e000019c7983 */ /* 0x0007680000300a00 */
[----:B------:R3:W5:Y:S04]  /*111b0*/  LDL.LU R154, [R1+0x6dc] ;  /* 0x0006dc00019a7983 */ /* 0x0007680000300800 */
[----:B------:R3:W5:Y:S04]  /*111c0*/  LDL.LU R153, [R1+0x6d8] ;  /* 0x0006d80001997983 */ /* 0x0007680000300800 */
        /* <DEDUP_REMOVED lines=26> */
[----:B------:R-:W-:Y:S01]  /*11370*/  UIADD3 UR8, UR5, 0x606, URZ ;  /* 0x0000060605087890 */ /* 0x000fe2000fffe03f */
[----:B------:R-:W-:Y:S01]  /*11380*/  UMOV UR9, 0x40000040 ;  /* 0x4000004000097882 */ /* 0x000fe20000000000 */
[----:B------:R-:W-:-:S04]  /*11390*/  UIADD3 UR5, UR41, 0x1, URZ ;  /* 0x0000000129057890 */ /* 0x000fc8000fffe03f */
[----:B------:R-:W-:-:S04]  /*113a0*/  UISETP.NE.AND UP0, UPT, UR5, 0x3, UPT ;  /* 0x000000030500788c */ /* 0x000fc8000bf05270 */
[----:B------:R-:W-:-:S04]  /*113b0*/  USEL UR4, URZ, 0x1, UP0 ;  /* 0x000000013f047887 */ /* 0x000fc80008000000 */
[----:B------:R-:W-:Y:S02]  /*113c0*/  ULOP3.LUT UR4, UR42, UR4, URZ, 0x3c, !UPT ;  /* 0x000000042a047292 */ /* 0x000fe4000f8e3c3f */
[----:B------:R-:W-:-:S04]  /*113d0*/  USEL UR5, UR5, URZ, UP0 ;  /* 0x0000003f05057287 */ /* 0x000fc80008000000 */
[----:B------:R-:W-:Y:S01]  /*113e0*/  MOV R2, UR4 ;  /* 0x0000000400027c02 */ /* 0x000fe20008000f00 */
[----:B------:R-:W-:Y:S01]  /*113f0*/  UMOV UR4, 0x1 ;  /* 0x0000000100047882 */ /* 0x000fe20000000000 */
[----:B----4-:R-:W-:-:S06]  /*11400*/  WARPGROUP.ARRIVE ;  /* 0x00000000000079c5 */ /* 0x010fcc0000000000 */
[----:B---3--:R-:W-:Y:S03]  /*11410*/  HGMMA.64x256x16.F32 R24, gdesc[UR8], R24, gsb0 ;  /* 0x03e00000081879f0 */ /* 0x008fe60008000818 */
[----:B------:R-:W-:Y:S02]  /*11420*/  WARPGROUP.DEPBAR.LE gsb0, 0x0 ;  /* 0x00008000000079c5 */ /* 0x000fe40000010000 */
.L_x_38:
[----:B-1---5:R-:W-:-:S04]  /*11430*/  VIMNMX R0, R6, 0x1, PT ;  /* 0x0000000106007848 */ /* 0x022fc80003fe0100 */
[----:B------:R-:W-:-:S04]  /*11440*/  IADD3 R6, R6, -R0, RZ ;  /* 0x8000000006067210 */ /* 0x000fc80007ffe0ff */
[----:B------:R-:W-:-:S13]  /*11450*/  ISETP.GE.AND P0, PT, R6, 0x1, PT ;  /* 0x000000010600780c */ /* 0x000fda0003f06270 */
[----:B------:R-:W-:Y:S05]  /*11460*/  @!P0 BRA `(.L_x_43) ;  /* 0x000000dc00a48947 */ /* 0x000fea0003800000 */
[----:B------:R-:W-:Y:S01]  /*11470*/  IMAD.MOV.U32 R3, RZ, RZ, R6 ;  /* 0x000000ffff037224 */ /* 0x000fe200078e0006 */
[----:B------:R-:W-:-:S07]  /*11480*/  MOV R0, UR41 ;  /* 0x0000002900007c02 */ /* 0x000fce0008000f00 */
.L_x_50:
[----:B------:R-:W-:-:S06]  /*11490*/  UISETP.NE.AND UP0, UPT, UR43, 0x3, UPT ;  /* 0x000000032b00788c */ /* 0x000fcc000bf05270 */
[----:B------:R-:W-:-:S13]  /*114a0*/  PLOP3.LUT P1, PT, PT, PT, UP0, 0x80, 0x0 ;  /* 0x000000000000781c */ /* 0x000fda0003f2f008 */
[----:B------:R-:W-:Y:S05]  /*114b0*/  @!P1 BRA `(.L_x_44) ;  /* 0x0000000000049947 */ /* 0x000fea0003800000 */
[----:B------:R-:W-:Y:S01]  /*114c0*/  BPT.TRAP 0x1 ;  /* 0x000000040000795c */ /* 0x000fe20000300000 */
.L_x_44:
[----:B------:R-:W-:Y:S01]  /*114d0*/  ULEA UR6, UR5, UR47, 0x3 ;  /* 0x0000002f05067291 */ /* 0x000fe2000f8e183f */
[----:B------:R-:W-:-:S08]  /*114e0*/  SHF.L.U32 R4, R2, 0x1f, RZ ;  /* 0x0000001f02047819 */ /* 0x000fd000000006ff */
[----:B------:R1:W3:Y:S01]  /*114f0*/  SYNCS.PHASECHK.TRANS64.TRYWAIT P0, [UR6+0x34480], R4 ;  /* 0x03448004ff0075a7 */ /* 0x0002e20008000146 */
[----:B------:R-:W-:Y:S05]  /*11500*/  @!P1 BRA `(.L_x_45) ;  /* 0x0000000000049947 */ /* 0x000fea0003800000 */
[----:B------:R-:W-:Y:S01]  /*11510*/  BPT.TRAP 0x1 ;  /* 0x000000040000795c */ /* 0x000fe20000300000 */
.L_x_45:
[----:B---3--:R-:W-:Y:S05]  /*11520*/  @P0 BRA `(.L_x_46) ;  /* 0x0000000000080947 */ /* 0x008fea0003800000 */
[----:B------:R-:W3:Y:S02]  /*11530*/  SYNCS.PHASECHK.TRANS64.TRYWAIT P0, [UR6+0x34480], R4 ;  /* 0x03448004ff0075a7 */ /* 0x000ee40008000146 */
[----:B---3--:R-:W-:Y:S05]  /*11540*/  @!P0 BRA `(.L_x_47) ;  /* 0x0000023000108947 */ /* 0x008fea0003800000 */
.L_x_46:
        /* <DEDUP_REMOVED lines=64> */
[----:B----4-:R-:W4:Y:S04]  /*11950*/  LDL.LU.64 R24, [R1] ;  /* 0x0000000001187983 */ /* 0x010f280000300a00 */
        /* <DEDUP_REMOVED lines=127> */
[----:B--2---:R-:W2:Y:S04]  /*12150*/  LDL.LU.64 R24, [R1+0x200] ;  /* 0x0002000001187983 */ /* 0x004ea80000300a00 */
        /* <DEDUP_REMOVED lines=201> */
[----:B------:R-:W-:Y:S01]  /*12df0*/  UISETP.NE.U32.AND UP0, UPT, UR4, URZ, UPT ;  /* 0x0000003f0400728c */ /* 0x000fe2000bf05070 */
[----:B------:R-:W-:Y:S01]  /*12e00*/  STL [R1+0x1174], R154 ;  /* 0x0011749a01007387 */ /* 0x000fe20000100800 */
[----:B------:R-:W-:Y:S02]  /*12e10*/  ULEA UR7, UR5, UR6, 0xb ;  /* 0x0000000605077291 */ /* 0x000fe4000f8e583f */
[----:B------:R-:W-:Y:S01]  /*12e20*/  ULEA UR6, UR5, UR8, 0xb ;  /* 0x0000000805067291 */ /* 0x000fe2000f8e583f */
[----:B------:R-:W-:Y:S01]  /*12e30*/  STL [R1+0x1170], R153 ;  /* 0x0011709901007387 */ /* 0x000fe20000100800 */
[----:B------:R-:W-:Y:S01]  /*12e40*/  UMOV UR9, 0x40000040 ;  /* 0x4000004000097882 */ /* 0x000fe20000000000 */
[----:B------:R-:W-:Y:S02]  /*12e50*/  UMOV UR11, 0x40000040 ;  /* 0x40000040000b7882 */ /* 0x000fe40000000000 */
[----:B------:R-:W-:Y:S01]  /*12e60*/  UMOV UR8, UR7 ;  /* 0x0000000700087c82 */ /* 0x000fe20008000000 */
[----:B------:R-:W-:Y:S01]  /*12e70*/  STL [R1+0xb20], R23 ;  /* 0x000b201701007387 */ /* 0x000fe20000100800 */
[----:B------:R-:W-:-:S03]  /*12e80*/  UMOV UR10, UR6 ;  /* 0x00000006000a7c82 */ /* 0x000fc60008000000 */
        /* <DEDUP_REMOVED lines=13> */
[----:B------:R-:W-:Y:S03]  /*12f60*/  HGMMA.64x256x16.F32 R24, gdesc[UR8], R24, UP0, gsb0 ;  /* 0x03e00000081879f0 */ /* 0x000fe6000b800818 */
        /* <DEDUP_REMOVED lines=267> */
[----:B------:R-:W-:Y:S01]  /*14020*/  STL.64 [R1], R24 ;  /* 0x0000001801007387 */ /* 0x000fe20000100a00 */
[----:B------:R-:W-:Y:S01]  /*14030*/  IMAD.MOV.U32 R2, RZ, RZ, R150 ;  /* 0x000000ffff027224 */ /* 0x000fe200078e0096 */
[----:B------:R-:W-:Y:S01]  /*14040*/  MOV R0, R151 ;  /* 0x0000009700007202 */ /* 0x000fe20000000f00 */
[----:B------:R-:W-:Y:S01]  /*14050*/  IMAD.MOV.U32 R5, RZ, RZ, R147 ;  /* 0x000000ffff057224 */ /* 0x000fe200078e0093 */
[----:B------:R-:W-:Y:S01]  /*14060*/  STL.64 [R1+0x8], R26 ;  /* 0x0000081a01007387 */ /* 0x000fe20000100a00 */
[----:B-1----:R-:W-:Y:S01]  /*14070*/  MOV R4, R148 ;  /* 0x0000009400047202 */ /* 0x002fe20000000f00 */
        /* <DEDUP_REMOVED lines=123> */
[----:B------:R-:W-:-:S02]  /*14830*/  MOV R224, R56 ;  /* 0x0000003800e07202 */ /* 0x000fc40000000f00 */
[----:B------:R-:W-:Y:S01]  /*14840*/  MOV R225, R55 ;  /* 0x0000003700e17202 */ /* 0x000fe20000000f00 */
[----:B------:R-:W2:Y:S01]  /*14850*/  LDL.LU.64 R114, [R1+0x16f0] ;  /* 0x0016f00001727983 */ /* 0x000ea20000300a00 */
[----:B------:R-:W-:-:S03]  /*14860*/  MOV R227, R53 ;  /* 0x0000003500e37202 */ /* 0x000fc60000000f00 */
        /* <DEDUP_REMOVED lines=242> */
[----:B------:R-:W-:-:S02]  /*15790*/  UIADD3 UR8, UR7, 0x2, URZ ;  /* 0x0000000207087890 */ /* 0x000fc4000fffe03f */
[----:B------:R-:W-:Y:S01]  /*157a0*/  UIADD3 UR10, UR6, 0x2, URZ ;  /* 0x00000002060a7890 */ /* 0x000fe2000fffe03f */
[----:B------:R-:W-:Y:S01]  /*157b0*/  UMOV UR9, 0x40000040 ;  /* 0x4000004000097882 */ /* 0x000fe20000000000 */
[----:B------:R-:W-:Y:S01]  /*157c0*/  UMOV UR11, 0x40000040 ;  /* 0x40000040000b7882 */ /* 0x000fe20000000000 */
[----:B--2---:R-:W-:-:S06]  /*157d0*/  WARPGROUP.ARRIVE ;  /* 0x00000000000079c5 */ /* 0x004fcc0000000000 */
[----:B------:R-:W-:Y:S03]  /*157e0*/  HGMMA.64x256x16.F32 R24, gdesc[UR8], R24, UP0, gsb0 ;  /* 0x03e00000081879f0 */ /* 0x000fe6000b800818 */
        /* <DEDUP_REMOVED lines=65> */
[----:B-1----:R-:W4:Y:S04]  /*15c00*/  LDL.LU R24, [R1] ;  /* 0x0000000001187983 */ /* 0x002f280000300800 */
[----:B------:R-:W4:Y:S04]  /*15c10*/  LDL.LU R25, [R1+0x4] ;  /* 0x0000040001197983 */ /* 0x000f280000300800 */
[----:B--2---:R-:W2:Y:S04]  /*15c20*/  LDL.LU R26, [R1+0x8] ;  /* 0x00000800011a7983 */ /* 0x004ea80000300800 */
[----:B------:R-:W2:Y:S04]  /*15c30*/  LDL.LU R27, [R1+0xc] ;  /* 0x00000c00011b7983 */ /* 0x000ea80000300800 */
[----:B---3--:R-:W3:Y:S04]  /*15c40*/  LDL.LU R28, [R1+0x10] ;  /* 0x00001000011c7983 */ /* 0x008ee80000300800 */
[----:B------:R-:W3:Y:S04]  /*15c50*/  LDL.LU R29, [R1+0x14] ;  /* 0x00001400011d7983 */ /* 0x000ee80000300800 */
[----:B----4-:R-:W4:Y:S04]  /*15c60*/  LDL.LU R30, [R1+0x18] ;  /* 0x00001800011e7983 */ /* 0x010f280000300800 */
        /* <DEDUP_REMOVED lines=21> */
[----:B------:R-:W3:Y:S01]  /*15dc0*/  LDL.LU R52, [R1+0x70] ;  /* 0x0000700001347983 */ /* 0x000ee20000300800 */
[----:B------:R-:W-:Y:S01]  /*15dd0*/  IMAD.MOV.U32 R150, RZ, RZ, R2 ;  /* 0x000000ffff967224 */ /* 0x000fe200078e0002 */
[----:B------:R-:W-:Y:S01]  /*15de0*/  MOV R151, R0 ;  /* 0x0000000000977202 */ /* 0x000fe20000000f00 */
[----:B------:R-:W-:Y:S01]  /*15df0*/  IMAD.MOV.U32 R147, RZ, RZ, R5 ;  /* 0x000000ffff937224 */ /* 0x000fe200078e0005 */
[----:B------:R-:W-:-:S02]  /*15e00*/  MOV R148, R4 ;  /* 0x0000000400947202 */ /* 0x000fc40000000f00 */
[----:B------:R-:W-:Y:S01]  /*15e10*/  MOV R149, R3 ;  /* 0x0000000300957202 */ /* 0x000fe20000000f00 */
[----:B------:R-:W-:Y:S01]  /*15e20*/  IMAD.MOV.U32 R144, RZ, RZ, R8 ;  /* 0x000000ffff907224 */ /* 0x000fe200078e0008 */
[----:B------:R-:W-:Y:S02]  /*15e30*/  MOV R146, R6 ;  /* 0x0000000600927202 */ /* 0x000fe40000000f00 */
        /* <DEDUP_REMOVED lines=236> */
[----:B------:R-:W-:-:S03]  /*16d00*/  IMAD.MOV.U32 R2, RZ, RZ, R150 ;  /* 0x000000ffff027224 */ /* 0x000fc600078e0096 */
[----:B------:R-:W-:Y:S01]  /*16d10*/  STL.64 [R1+0x258], R46 ;  /* 0x0002582e01007387 */ /* 0x000fe20000100a00 */
[----:B------:R-:W-:-:S03]  /*16d20*/  MOV R0, R151 ;  /* 0x0000009700007202 */ /* 0x000fc60000000f00 */
[----:B------:R-:W-:Y:S01]  /*16d30*/  STL.64 [R1+0x260], R48 ;  /* 0x0002603001007387 */ /* 0x000fe20000100a00 */
[----:B------:R-:W-:-:S03]  /*16d40*/  MOV R4, R148 ;  /* 0x0000009400047202 */ /* 0x000fc60000000f00 */
[----:B------:R-:W-:Y:S01]  /*16d50*/  STL.64 [R1+0x268], R50 ;  /* 0x0002683201007387 */ /* 0x000fe20000100a00 */
[----:B------:R-:W-:Y:S01]  /*16d60*/  MOV R3, R149 ;  /* 0x0000009500037202 */ /* 0x000fe20000000f00 */
[----:B------:R-:W-:Y:S02]  /*16d70*/  IMAD.MOV.U32 R5, RZ, RZ, R147 ;  /* 0x000000ffff057224 */ /* 0x000fe400078e0093 */
[----:B------:R1:W-:Y:S01]  /*16d80*/  STL [R1+0x270], R52 ;  /* 0x0002703401007387 */ /* 0x0003e20000100800 */
        /* <DEDUP_REMOVED lines=140> */
[----:B------:R-:W-:-:S03]  /*17650*/  MOV R158, R53 ;  /* 0x00000035009e7202 */ /* 0x000fc60000000f00 */
        /* <DEDUP_REMOVED lines=415> */
[----:B------:R-:W-:-:S02]  /*19050*/  IMAD.MOV.U32 R126, RZ, RZ, R159 ;  /* 0x000000ffff7e7224 */ /* 0x000fc400078e009f */
        /* <DEDUP_REMOVED lines=102> */
[----:B------:R-:W-:Y:S02]  /*196c0*/  MOV R58, R227 ;  /* 0x000000e3003a7202 */ /* 0x000fe40000000f00 */
[----:B------:R-:W-:Y:S01]  /*196d0*/  MOV R59, R226 ;  /* 0x000000e2003b7202 */ /* 0x000fe20000000f00 */
        /* <DEDUP_REMOVED lines=154> */
[----:B------:R1:W-:Y:S01]  /*1a080*/  STL.64 [R1+0x5b0], R132 ;  /* 0x0005b08401007387 */ /* 0x0003e20000100a00 */
        /* <DEDUP_REMOVED lines=477> */
[----:B------:R-:W-:Y:S01]  /*1be60*/  IMAD.MOV.U32 R134, RZ, RZ, R223 ;  /* 0x000000ffff867224 */ /* 0x000fe200078e00df */
[----:B------:R-:W-:-:S02]  /*1be70*/  MOV R135, R224 ;  /* 0x000000e000877202 */ /* 0x000fc40000000f00 */
[----:B------:R-:W4:Y:S01]  /*1be80*/  LDL.LU R223, [R1+0xb68] ;  /* 0x000b680001df7983 */ /* 0x000f220000300800 */
[----:B------:R-:W-:Y:S01]  /*1be90*/  MOV R136, R225 ;  /* 0x000000e100887202 */ /* 0x000fe20000000f00 */
[----:B------:R-:W-:Y:S02]  /*1bea0*/  IMAD.MOV.U32 R137, RZ, RZ, R226 ;  /* 0x000000ffff897224 */ /* 0x000fe400078e00e2 */
        /* <DEDUP_REMOVED lines=415> */
[----:B------:R-:W-:-:S02]  /*1d8a0*/  MOV R146, R0 ;  /* 0x0000000000927202 */ /* 0x000fc40000000f00 */
[----:B------:R-:W-:Y:S01]  /*1d8b0*/  MOV R147, R227 ;  /* 0x000000e300937202 */ /* 0x000fe20000000f00 */
[----:B------:R1:W5:Y:S01]  /*1d8c0*/  LDL.LU R22, [R1+0xb1c] ;  /* 0x000b1c0001167983 */ /* 0x0003620000300800 */
[----:B------:R-:W-:Y:S02]  /*1d8d0*/  MOV R149, R225 ;  /* 0x000000e100957202 */ /* 0x000fe40000000f00 */
        /* <DEDUP_REMOVED lines=250> */
[----:B------:R-:W-:Y:S01]  /*1e880*/  MOV R227, R4 ;  /* 0x0000000400e37202 */ /* 0x000fe20000000f00 */
[----:B------:R-:W-:Y:S01]  /*1e890*/  UIADD3 UR8, UR7, 0x406, URZ ;  /* 0x0000040607087890 */ /* 0x000fe2000fffe03f */
[----:B------:R-:W-:Y:S01]  /*1e8a0*/  MOV R219, R20 ;  /* 0x0000001400db7202 */ /* 0x000fe20000000f00 */
[----:B------:R-:W-:Y:S01]  /*1e8b0*/  UMOV UR9, 0x40000040 ;  /* 0x4000004000097882 */ /* 0x000fe20000000000 */
[----:B------:R-:W-:Y:S01]  /*1e8c0*/  MOV R220, R15 ;  /* 0x0000000f00dc7202 */ /* 0x000fe20000000f00 */
[----:B------:R-:W3:Y:S01]  /*1e8d0*/  LDL.LU.64 R98, [R1+0x818] ;  /* 0x0008180001627983 */ /* 0x000ee20000300a00 */
[----:B------:R-:W-:-:S03]  /*1e8e0*/  MOV R222, R13 ;  /* 0x0000000d00de7202 */ /* 0x000fc60000000f00 */
[----:B------:R-:W3:Y:S04]  /*1e8f0*/  LDL.LU.64 R96, [R1+0x810] ;  /* 0x0008100001607983 */ /* 0x000ee80000300a00 */
        /* <DEDUP_REMOVED lines=35> */
[----:B------:R-:W3:Y:S01]  /*1eb30*/  LDL.LU.64 R24, [R1+0x6f0] ;  /* 0x0006f00001187983 */ /* 0x000ee20000300a00 */
[----:B--2---:R-:W-:-:S06]  /*1eb40*/  WARPGROUP.ARRIVE ;  /* 0x00000000000079c5 */ /* 0x004fcc0000000000 */
        /* <DEDUP_REMOVED lines=66> */
[----:B--2---:R1:W5:Y:S04]  /*1ef70*/  LDL.LU R158, [R1+0x6e8] ;  /* 0x0006e800019e7983 */ /* 0x0043680000300800 */
[----:B------:R1:W5:Y:S04]  /*1ef80*/  LDL.LU.64 R156, [R1+0x6e0] ;  /* 0x0006e000019c7983 */ /* 0x0003680000300a00 */
[----:B------:R1:W5:Y:S04]  /*1ef90*/  LDL.LU R154, [R1+0x6dc] ;  /* 0x0006dc00019a7983 */ /* 0x0003680000300800 */
[----:B------:R1:W5:Y:S04]  /*1efa0*/  LDL.LU R153, [R1+0x6d8] ;  /* 0x0006d80001997983 */ /* 0x0003680000300800 */
        /* <DEDUP_REMOVED lines=26> */
[----:B------:R-:W-:Y:S01]  /*1f150*/  UIADD3 UR8, UR7, 0x606, URZ ;  /* 0x0000060607087890 */ /* 0x000fe2000fffe03f */
[----:B------:R-:W-:Y:S01]  /*1f160*/  UMOV UR9, 0x40000040 ;  /* 0x4000004000097882 */ /* 0x000fe20000000000 */
[----:B---3--:R-:W-:-:S07]  /*1f170*/  WARPGROUP.ARRIVE ;  /* 0x00000000000079c5 */ /* 0x008fce0000000000 */
[----:B------:R-:W-:Y:S03]  /*1f180*/  HGMMA.64x256x16.F32 R24, gdesc[UR8], R24, UP0, gsb0 ;  /* 0x03e00000081879f0 */ /* 0x000fe6000b800818 */
[----:B------:R-:W-:Y:S02]  /*1f190*/  WARPGROUP.DEPBAR.LE gsb0, 0x0 ;  /* 0x00008000000079c5 */ /* 0x000fe40000010000 */
[----:B-1----:R-:W-:Y:S05]  /*1f1a0*/  @!P1 BRA `(.L_x_48) ;  /* 0x0000000000049947 */ /* 0x002fea0003800000 */
[----:B------:R-:W-:Y:S01]  /*1f1b0*/  BPT.TRAP 0x1 ;  /* 0x000000040000795c */ /* 0x000fe20000300000 */
.L_x_48:
[----:B-----5:R-:W-:Y:S01]  /*1f1c0*/  ISETP.NE.AND P0, PT, R22, RZ, PT ;  /* 0x000000ff1600720c */ /* 0x020fe20003f05270 */
[----:B------:R-:W-:-:S12]  /*1f1d0*/  UISETP.GT.U32.AND UP0, UPT, UR40, 0x1, UPT ;  /* 0x000000012800788c */ /* 0x000fd8000bf04070 */
[----:B------:R-:W-:-:S04]  /*1f1e0*/  @P0 LEA R4, R0, UR47, 0x3 ;  /* 0x0000002f00040c11 */ /* 0x000fc8000f8e18ff */
[----:B------:R-:W-:-:S04]  /*1f1f0*/  @P0 IADD3 R4, R4, 0x34498, RZ ;  /* 0x0003449804040810 */ /* 0x000fc80007ffe0ff */
[----:B------:R-:W-:-:S04]  /*1f200*/  @P0 PRMT R4, R23, 0x654, R4 ;  /* 0x0000065417040816 */ /* 0x000fc80000000004 */
[----:B------:R1:W-:Y:S01]  /*1f210*/  @P0 SYNCS.ARRIVE.TRANS64.RED.A1T0 RZ, [R4+URZ], RZ ;  /* 0x000000ff04ff09a7 */ /* 0x0003e2000810043f */
[----:B------:R-:W-:-:S13]  /*1f220*/  PLOP3.LUT P0, PT, PT, PT, UP0, 0x80, 0x0 ;  /* 0x000000000000781c */ /* 0x000fda0003f0f008 */
[----:B-1----:R-:W-:Y:S05]  /*1f230*/  @P0 BRA `(.L_x_49) ;  /* 0x0000000000040947 */ /* 0x002fea0003800000 */
[----:B------:R-:W-:Y:S01]  /*1f240*/  BPT.TRAP 0x1 ;  /* 0x000000040000795c */ /* 0x000fe20000300000 */
.L_x_49:
[----:B------:R-:W-:Y:S01]  /*1f250*/  UIADD3 UR5, UR5, 0x1, URZ ;  /* 0x0000000105057890 */ /* 0x000fe2000fffe03f */
[C---:B------:R-:W-:Y:S01]  /*1f260*/  ISETP.GT.AND P1, PT, R3.reuse, 0x1, PT ;  /* 0x000000010300780c */ /* 0x040fe20003f24270 */
[----:B------:R-:W-:Y:S01]  /*1f270*/  VIADD R0, R0, 0x1 ;  /* 0x0000000100007836 */ /* 0x000fe20000000000 */
[----:B------:R-:W-:Y:S01]  /*1f280*/  IADD3 R3, R3, -0x1, RZ ;  /* 0xffffffff03037810 */ /* 0x000fe20007ffe0ff */
[----:B------:R-:W-:-:S03]  /*1f290*/  UISETP.NE.AND UP0, UPT, UR5, 0x3, UPT ;  /* 0x000000030500788c */ /* 0x000fc6000bf05270 */
[C---:B------:R-:W-:Y:S01]  /*1f2a0*/  ISETP.NE.AND P0, PT, R0.reuse, 0x3, PT ;  /* 0x000000030000780c */ /* 0x040fe20003f05270 */
[----:B------:R-:W-:Y:S02]  /*1f2b0*/  USEL UR6, URZ, 0x1, UP0 ;  /* 0x000000013f067887 */ /* 0x000fe40008000000 */
[----:B------:R-:W-:Y:S01]  /*1f2c0*/  USEL UR5, UR5, URZ, UP0 ;  /* 0x0000003f05057287 */ /* 0x000fe20008000000 */
[----:B------:R-:W-:-:S03]  /*1f2d0*/  SEL R0, R0, RZ, P0 ;  /* 0x000000ff00007207 */ /* 0x000fc60000000000 */
[----:B------:R-:W-:Y:S01]  /*1f2e0*/  LOP3.LUT R2, R2, UR6, RZ, 0x3c, !PT ;  /* 0x0000000602027c12 */ /* 0x000fe2000f8e3cff */
[----:B------:R-:W-:Y:S07]  /*1f2f0*/  @P1 BRA `(.L_x_50) ;  /* 0xffffff2000641947 */ /* 0x000fee000383ffff */
.L_x_43:
[----:B------:R-:W-:Y:S02]  /*1f300*/  ISETP.GE.AND P0, PT, R5, 0x1, PT ;  /* 0x000000010500780c */ /* 0x000fe40003f06270 */
[----:B------:R-:W-:-:S04]  /*1f310*/  MOV R0, UR55 ;  /* 0x0000003700007c02 */ /* 0x000fc80008000f00 */
[----:B------:R1:W-:Y:S07]  /*1f320*/  SYNCS.ARRIVE.TRANS64.A1T0 RZ, [R0+UR49], RZ ;  /* 0x000000ff00ff79a7 */ /* 0x0003ee0008100031 */
[----:B------:R-:W-:Y:S05]  /*1f330*/  @!P0 BRA `(.L_x_51) ;  /* 0x0000000000448947 */ /* 0x000fea0003800000 */
[----:B------:R-:W-:-:S06]  /*1f340*/  UISETP.NE.AND UP0, UPT, UR43, 0x3, UPT ;  /* 0x000000032b00788c */ /* 0x000fcc000bf05270 */
[----:B------:R-:W-:-:S13]  /*1f350*/  PLOP3.LUT P0, PT, PT, PT, UP0, 0x80, 0x0 ;  /* 0x000000000000781c */ /* 0x000fda0003f0f008 */
[----:B------:R-:W-:Y:S05]  /*1f360*/  @!P0 BRA `(.L_x_52) ;  /* 0x0000000000048947 */ /* 0x000fea0003800000 */
[----:B------:R-:W-:Y:S01]  /*1f370*/  BPT.TRAP 0x1 ;  /* 0x000000040000795c */ /* 0x000fe20000300000 */
.L_x_52:
[----:B------:R-:W-:Y:S01]  /*1f380*/  ISETP.NE.AND P0, PT, R22, RZ, PT ;  /* 0x000000ff1600720c */ /* 0x000fe20003f05270 */
[----:B------:R-:W-:-:S12]  /*1f390*/  UISETP.GT.U32.AND UP0, UPT, UR40, 0x1, UPT ;  /* 0x000000012800788c */ /* 0x000fd8000bf04070 */
[----:B------:R-:W-:-:S05]  /*1f3a0*/  @P0 IADD3 R6, R6, UR41, RZ ;  /* 0x0000002906060c10 */ /* 0x000fca000fffe0ff */
[----:B------:R-:W-:-:S05]  /*1f3b0*/  @P0 IMAD.WIDE.U32 R2, R6, -0x55555555, RZ ;  /* 0xaaaaaaab06020825 */ /* 0x000fca00078e00ff */
[----:B-1----:R-:W-:-:S05]  /*1f3c0*/  @P0 SHF.R.U32.HI R0, RZ, 0x1, R3 ;  /* 0x00000001ff000819 */ /* 0x002fca0000011603 */
[----:B------:R-:W-:-:S05]  /*1f3d0*/  @P0 IMAD R0, R0, -0x3, R6 ;  /* 0xfffffffd00000824 */ /* 0x000fca00078e0206 */
[----:B------:R-:W-:-:S05]  /*1f3e0*/  @P0 LEA R0, R0, UR47, 0x3 ;  /* 0x0000002f00000c11 */ /* 0x000fca000f8e18ff */
[----:B------:R-:W-:-:S05]  /*1f3f0*/  @P0 VIADD R0, R0, 0x34498 ;  /* 0x0003449800000836 */ /* 0x000fca0000000000 */
[----:B------:R-:W-:-:S04]  /*1f400*/  @P0 PRMT R0, R23, 0x654, R0 ;  /* 0x0000065417000816 */ /* 0x000fc80000000000 */
[----:B------:R3:W-:Y:S01]  /*1f410*/  @P0 SYNCS.ARRIVE.TRANS64.RED.A1T0 RZ, [R0+URZ], RZ ;  /* 0x000000ff00ff09a7 */ /* 0x0007e2000810043f */
[----:B------:R-:W-:-:S13]  /*1f420*/  PLOP3.LUT P0, PT, PT, PT, UP0, 0x80, 0x0 ;  /* 0x000000000000781c */ /* 0x000fda0003f0f008 */
[----:B---3--:R-:W-:Y:S05]  /*1f430*/  @P0 BRA `(.L_x_51) ;  /* 0x0000000000040947 */ /* 0x008fea0003800000 */
[----:B------:R-:W-:Y:S01]  /*1f440*/  BPT.TRAP 0x1 ;  /* 0x000000040000795c */ /* 0x000fe20000300000 */
.L_x_51:
[----:B-1----:R-:W-:Y:S02]  /*1f450*/  SHF.L.U32 R0, R154, 0x1f, RZ ;  /* 0x0000001f9a007819 */ /* 0x002fe400000006ff */
[----:B------:R-:W-:Y:S02]  /*1f460*/  R2UR UR4, R5 ;  /* 0x00000000050472ca */ /* 0x000fe400000e0000 */
[----:B------:R-:W1:Y:S11]  /*1f470*/  SYNCS.PHASECHK.TRANS64.TRYWAIT P0, [R8+UR50+0x10], R0 ;  /* 0x00001000080075a7 */ /* 0x000e760008000172 */
[----:B------:R-:W-:-:S04]  /*1f480*/  UIADD3 UR4, UR4, 0x3f, URZ ;  /* 0x0000003f04047890 */ /* 0x000fc8000fffe03f */
[----:B------:R-:W-:-:S04]  /*1f490*/  USHF.R.S32.HI UR5, URZ, 0x1f, UR4 ;  /* 0x0000001f3f057899 */ /* 0x000fc80008011404 */
[----:B------:R-:W-:-:S04]  /*1f4a0*/  ULEA.HI UR5, UR5, UR4, URZ, 0x6 ;  /* 0x0000000405057291 */ /* 0x000fc8000f8f303f */
[----:B------:R-:W-:Y:S01]  /*1f4b0*/  USHF.R.S32.HI UR5, URZ, 0x6, UR5 ;  /* 0x000000063f057899 */ /* 0x000fe20008011405 */
[----:B-1----:R-:W-:Y:S11]  /*1f4c0*/  @!P0 BRA `(.L_x_53) ;  /* 0x0000015000488947 */ /* 0x002ff60003800000 */
.L_x_538:
[----:B------:R-:W-:Y:S01]  /*1f4d0*/  UIADD3 UR41, UR5, UR41, URZ ;  /* 0x0000002905297290 */ /* 0x000fe2000fffe03f */
[----:B------:R-:W-:Y:S01]  /*1f4e0*/  LOP3.LUT P0, RZ, R7, 0xff, RZ, 0xc0, !PT ;  /* 0x000000ff07ff7812 */ /* 0x000fe2000780c0ff */
[----:B------:R-:W-:Y:S02]  /*1f4f0*/  UISETP.GE.U32.AND UP1, UPT, UR5, 0x3, UPT ;  /* 0x000000030500788c */ /* 0x000fe4000bf26070 */
[----:B------:R-:W-:-:S04]  /*1f500*/  UISETP.GT.U32.AND UP0, UPT, UR41, 0x2, UPT ;  /* 0x000000022900788c */ /* 0x000fc8000bf04070 */
[----:B------:R-:W-:Y:S02]  /*1f510*/  UISETP.LT.U32.AND UP0, UPT, UR5, 0x3, UP0 ;  /* 0x000000030500788c */ /* 0x000fe40008701070 */
[----:B------:R-:W-:Y:S02]  /*1f520*/  UIMAD.WIDE.U32 UR4, UR41, -0x55555555, URZ ;  /* 0xaaaaaaab290478a5 */ /* 0x000fe4000f8e003f */
[----:B------:R-:W-:Y:S02]  /*1f530*/  USEL UR6, URZ, 0x1, !UP0 ;  /* 0x000000013f067887 */ /* 0x000fe4000c000000 */
[----:B------:R-:W-:Y:S02]  /*1f540*/  USHF.R.U32.HI UR4, URZ, 0x1, UR5 ;  /* 0x000000013f047899 */ /* 0x000fe40008011605 */
[----:B------:R-:W-:Y:S02]  /*1f550*/  ULOP3.LUT UR42, UR42, UR6, URZ, 0x3c, !UPT ;  /* 0x000000062a2a7292 */ /* 0x000fe4000f8e3c3f */
[----:B------:R-:W-:-:S02]  /*1f560*/  UIMAD UR41, UR4, -0x3, UR41 ;  /* 0xfffffffd042978a4 */ /* 0x000fc4000f8e0229 */
[----:B------:R-:W-:Y:S01]  /*1f570*/  @UP1 ULOP3.LUT UR42, UR42, 0x1, UR4, 0x78, !UPT ;  /* 0x000000012a2a1892 */ /* 0x000fe2000f8e7804 */
[----:B------:R-:W-:Y:S11]  /*1f580*/  @!P0 BRA `(.L_x_54) ;  /* 0x00000000000c8947 */ /* 0x000ff60003800000 */
[----:B------:R-:W-:-:S04]  /*1f590*/  DEPBAR {5,4,3,2,1,0} ;  /* 0x0000003f0000791a */ /* 0x000fc80000000000 */
[----:B------:R3:W-:Y:S02]  /*1f5a0*/  UTMACCTL.IV [UR36] ;  /* 0x00000000240079b9 */ /* 0x0007e40008000000 */
[----:B---3--:R-:W-:Y:S01]  /*1f5b0*/  NOP ;  /* 0x0000000000007918 */ /* 0x008fe20000000000 */
.L_x_54:
[----:B------:R-:W-:Y:S01]  /*1f5c0*/  UIADD3 UR4, UR47, 0x30000, URZ ;  /* 0x000300002f047890 */ /* 0x000fe2000fffe03f */
[----:B------:R-:W-:Y:S02]  /*1f5d0*/  R2UR UR45, R16 ;  /* 0x00000000102d72ca */ /* 0x000fe400000e0000 */
[----:B------:R-:W-:Y:S01]  /*1f5e0*/  R2UR UR46, R17 ;  /* 0x00000000112e72ca */ /* 0x000fe200000e0000 */
[----:B------:R-:W-:-:S06]  /*1f5f0*/  ULOP3.LUT UP0, URZ, UR4, 0x3ff, URZ, 0xc0, !UPT ;  /* 0x000003ff043f7892 */ /* 0x000fcc000f80c03f */
[----:B------:R-:W-:-:S04]  /*1f600*/  PLOP3.LUT P0, PT, PT, PT, UP0, 0x80, 0x0 ;  /* 0x000000000000781c */ /* 0x000fc80003f0f008 */
[----:B------:R-:W-:Y:S02]  /*1f610*/  USHF.L.U32 UR45, UR45, 0x8, URZ ;  /* 0x000000082d2d7899 */ /* 0x000fe4000800063f */
[----:B------:R-:W-:-:S07]  /*1f620*/  USHF.L.U32 UR46, UR46, 0x8, URZ ;  /* 0x000000082e2e7899 */ /* 0x000fce000800063f */
[----:B------:R-:W-:Y:S05]  /*1f630*/  @!P0 BRA `(.L_x_55) ;  /* 0x00000000007c8947 */ /* 0x000fea0003800000 */
[----:B------:R-:W-:Y:S01]  /*1f640*/  MOV R16, 0x0 ;  /* 0x0000000000107802 */ /* 0x000fe20000000f00 */
[----:B------:R-:W-:Y:S01]  /*1f650*/  ULDC.64 UR4, c[0x4][0x68] ;  /* 0x01001a0000047ab9 */ /* 0x000fe20000000a00 */
[----:B------:R-:W-:Y:S01]  /*1f660*/  ULDC.64 UR6, c[0x4][0x70] ;  /* 0x01001c0000067ab9 */ /* 0x000fe20000000a00 */
[----:B------:R-:W-:Y:S01]  /*1f670*/  ULDC.64 UR8, c[0x4][0x8] ;  /* 0x0100020000087ab9 */ /* 0x000fe20000000a00 */
[----:B-1----:R1:W3:Y:S01]  /*1f680*/  LDC.64 R2, c[0x4][R16] ;  /* 0x0100000010027b82 */ /* 0x0022e20000000a00 */
[----:B------:R-:W-:Y:S01]  /*1f690*/  MOV R4, UR4 ;  /* 0x0000000400047c02 */ /* 0x000fe20008000f00 */
[----:B------:R-:W-:Y:S01]  /*1f6a0*/  IMAD.U32 R7, RZ, RZ, UR7 ;  /* 0x00000007ff077e24 */ /* 0x000fe2000f8e00ff */
[----:B------:R-:W-:Y:S01]  /*1f6b0*/  MOV R5, UR5 ;  /* 0x0000000500057c02 */ /* 0x000fe20008000f00 */
[----:B------:R-:W-:Y:S01]  /*1f6c0*/  IMAD.MOV.U32 R12, RZ, RZ, 0x1 ;  /* 0x00000001ff0c7424 */ /* 0x000fe200078e00ff */
[----:B------:R-:W-:Y:S02]  /*1f6d0*/  MOV R6, UR6 ;  /* 0x0000000600067c02 */ /* 0x000fe40008000f00 */
[----:B------:R-:W-:-:S02]  /*1f6e0*/  MOV R10, UR8 ;  /* 0x00000008000a7c02 */ /* 0x000fc40008000f00 */
[----:B------:R-:W-:Y:S02]  /*1f6f0*/  MOV R11, UR9 ;  /* 0x00000009000b7c02 */ /* 0x000fe40008000f00 */
[----:B------:R-:W-:Y:S02]  /*1f700*/  MOV R8, 0x70 ;  /* 0x0000007000087802 */ /* 0x000fe40000000f00 */
[----:B-1----:R-:W-:-:S07]  /*1f710*/  MOV R13, RZ ;  /* 0x000000ff000d7202 */ /* 0x002fce0000000f00 */
[----:B------:R-:W-:-:S07]  /*1f720*/  LEPC R20, `(.L_x_56) ;  /* 0x000000001014794e */ /* 0x000fce0000000000 */
[----:B--23--:R-:W-:Y:S05]  /*1f730*/  CALL.ABS.NOINC R2 ;  /* 0x0000000002007343 */ /* 0x00cfea0003c00000 */
.L_x_56:
[----:B------:R1:W2:Y:S01]  /*1f740*/  LDC.64 R2, c[0x4][R16] ;  /* 0x0100000010027b82 */ /* 0x0002a20000000a00 */
[----:B------:R-:W-:Y:S01]  /*1f750*/  ULDC.64 UR4, c[0x4][0x68] ;  /* 0x01001a0000047ab9 */ /* 0x000fe20000000a00 */
[----:B------:R-:W-:Y:S01]  /*1f760*/  ULDC.64 UR6, c[0x4][0x70] ;  /* 0x01001c0000067ab9 */ /* 0x000fe20000000a00 */
[----:B------:R-:W-:Y:S01]  /*1f770*/  ULDC.64 UR8, c[0x4][0x8] ;  /* 0x0100020000087ab9 */ /* 0x000fe20000000a00 */
        /* <DEDUP_REMOVED lines=10> */
[----:B--2---:R-:W-:Y:S05]  /*1f820*/  CALL.ABS.NOINC R2 ;  /* 0x0000000002007343 */ /* 0x004fea0003c00000 */
.L_x_55:
[----:B------:R-:W-:Y:S02]  /*1f830*/  ULDC.64 UR4, c[0x0][0x590] ;  /* 0x0001640000047ab9 */ /* 0x000fe40000000a00 */
[----:B------:R-:W-:-:S04]  /*1f840*/  ISETP.NE.U32.AND P0, PT, RZ, UR4, PT ;  /* 0x00000004ff007c0c */ /* 0x000fc8000bf05070 */
[----:B------:R-:W-:-:S13]  /*1f850*/  ISETP.NE.AND.EX P0, PT, RZ, UR5, PT, P0 ;  /* 0x00000005ff007c0c */ /* 0x000fda000bf05300 */
[----:B------:R-:W-:Y:S05]  /*1f860*/  @!P0 BRA `(.L_x_57) ;  /* 0x0000000000148947 */ /* 0x000fea0003800000 */
[----:B-1----:R-:W-:-:S04]  /*1f870*/  LEA R2, P0, R18, UR4, 0x3 ;  /* 0x0000000412027c11 */ /* 0x002fc8000f8018ff */
[----:B------:R-:W-:-:S06]  /*1f880*/  LEA.HI.X R3, R18, UR5, R19, 0x3, P0 ;  /* 0x0000000512037c11 */ /* 0x000fcc00080f1c13 */
[----:B------:R-:W3:Y:S04]  /*1f890*/  LDG.E.64 R2, desc[UR38][R2.64] ;  /* 0x0000002602027981 */ /* 0x000ee8000c1e1b00 */
[----:B---3--:R1:W5:Y:S01]  /*1f8a0*/  LD.E R0, desc[UR38][R2.64] ;  /* 0x0000002602007980 */ /* 0x008362000c101900 */
[----:B------:R-:W-:Y:S05]  /*1f8b0*/  BRA `(.L_x_58) ;  /* 0x0000000000307947 */ /* 0x000fea0003800000 */
.L_x_57:
[----:B------:R-:W-:Y:S02]  /*1f8c0*/  ULDC.64 UR4, c[0x0][0x588] ;  /* 0x0001620000047ab9 */ /* 0x000fe40000000a00 */
[----:B------:R-:W-:-:S04]  /*1f8d0*/  ISETP.NE.U32.AND P0, PT, RZ, UR4, PT ;  /* 0x00000004ff007c0c */ /* 0x000fc8000bf05070 */
[----:B------:R-:W-:-:S13]  /*1f8e0*/  ISETP.NE.AND.EX P0, PT, RZ, UR5, PT, P0 ;  /* 0x00000005ff007c0c */ /* 0x000fda000bf05300 */
[----:B------:R-:W-:Y:S05]  /*1f8f0*/  @!P0 BRA `(.L_x_59) ;  /* 0x0000000000188947 */ /* 0x000fea0003800000 */
[----:B------:R-:W3:Y:S01]  /*1f900*/  LDC.64 R4, c[0x0][0x588] ;  /* 0x00016200ff047b82 */ /* 0x000ee20000000a00 */
[----:B------:R-:W-:Y:S02]  /*1f910*/  ULDC UR4, c[0x0][0x598] ;  /* 0x0001660000047ab9 */ /* 0x000fe40000000800 */
[----:B-1----:R-:W-:-:S04]  /*1f920*/  IMAD R2, R18, UR4, RZ ;  /* 0x0000000412027c24 */ /* 0x002fc8000f8e02ff */
[----:B---3--:R-:W-:-:S05]  /*1f930*/  IMAD.WIDE R2, R2, 0x4, R4 ;  /* 0x0000000402027825 */ /* 0x008fca00078e0204 */
[----:B------:R3:W5:Y:S01]  /*1f940*/  LDG.E R0, desc[UR38][R2.64] ;  /* 0x0000002602007981 */ /* 0x000762000c1e1900 */
[----:B------:R-:W-:Y:S05]  /*1f950*/  BRA `(.L_x_58) ;  /* 0x0000000000087947 */ /* 0x000fea0003800000 */
.L_x_59:
[----:B------:R-:W-:Y:S02]  /*1f960*/  ULDC UR4, c[0x0][0x580] ;  /* 0x0001600000047ab9 */ /* 0x000fe40000000800 */
[----:B-1----:R-:W-:-:S07]  /*1f970*/  MOV R0, UR4 ;  /* 0x0000000400007c02 */ /* 0x002fce0008000f00 */
.L_x_58:
[----:B------:R-:W-:Y:S02]  /*1f980*/  ULDC.64 UR4, c[0x0][0x5b8] ;  /* 0x00016e0000047ab9 */ /* 0x000fe40000000a00 */
[----:B------:R-:W-:-:S04]  /*1f990*/  ISETP.NE.U32.AND P0, PT, RZ, UR4, PT ;  /* 0x00000004ff007c0c */ /* 0x000fc8000bf05070 */
[----:B------:R-:W-:-:S13]  /*1f9a0*/  ISETP.NE.AND.EX P0, PT, RZ, UR5, PT, P0 ;  /* 0x00000005ff007c0c */ /* 0x000fda000bf05300 */
[----:B------:R-:W-:Y:S05]  /*1f9b0*/  @!P0 BRA `(.L_x_60) ;  /* 0x0000000000148947 */ /* 0x000fea0003800000 */
[----:B-1-3--:R-:W-:-:S04]  /*1f9c0*/  LEA R2, P0, R18, UR4, 0x3 ;  /* 0x0000000412027c11 */ /* 0x00afc8000f8018ff */
[----:B------:R-:W-:-:S06]  /*1f9d0*/  LEA.HI.X R3, R18, UR5, R19, 0x3, P0 ;  /* 0x0000000512037c11 */ /* 0x000fcc00080f1c13 */
[----:B------:R-:W3:Y:S04]  /*1f9e0*/  LDG.E.64 R2, desc[UR38][R2.64] ;  /* 0x0000002602027981 */ /* 0x000ee8000c1e1b00 */
[----:B---3--:R3:W5:Y:S01]  /*1f9f0*/  LD.E R2, desc[UR38][R2.64] ;  /* 0x0000002602027980 */ /* 0x008762000c101900 */
[----:B------:R-:W-:Y:S05]  /*1fa00*/  BRA `(.L_x_61) ;  /* 0x0000000000307947 */ /* 0x000fea0003800000 */
.L_x_60:
[----:B------:R-:W-:Y:S02]  /*1fa10*/  ULDC.64 UR4, c[0x0][0x5b0] ;  /* 0x00016c0000047ab9 */ /* 0x000fe40000000a00 */
[----:B------:R-:W-:-:S04]  /*1fa20*/  ISETP.NE.U32.AND P0, PT, RZ, UR4, PT ;  /* 0x00000004ff007c0c */ /* 0x000fc8000bf05070 */
[----:B------:R-:W-:-:S13]  /*1fa30*/  ISETP.NE.AND.EX P0, PT, RZ, UR5, PT, P0 ;  /* 0x00000005ff007c0c */ /* 0x000fda000bf05300 */
[----:B------:R-:W-:Y:S05]  /*1fa40*/  @!P0 BRA `(.L_x_62) ;  /* 0x0000000000188947 */ /* 0x000fea0003800000 */
[----:B------:R-:W4:Y:S01]  /*1fa50*/  LDC.64 R4, c[0x0][0x5b0] ;  /* 0x00016c00ff047b82 */ /* 0x000f220000000a00 */
[----:B------:R-:W-:Y:S02]  /*1fa60*/  ULDC UR4, c[0x0][0x5c0] ;  /* 0x0001700000047ab9 */ /* 0x000fe40000000800 */
[----:B-1-3--:R-:W-:-:S04]  /*1fa70*/  IMAD R2, R18, UR4, RZ ;  /* 0x0000000412027c24 */ /* 0x00afc8000f8e02ff */
[----:B----4-:R-:W-:-:S06]  /*1fa80*/  IMAD.WIDE R2, R2, 0x4, R4 ;  /* 0x0000000402027825 */ /* 0x010fcc00078e0204 */
[----:B------:R1:W5:Y:S01]  /*1fa90*/  LDG.E R2, desc[UR38][R2.64] ;  /* 0x0000002602027981 */ /* 0x000362000c1e1900 */
[----:B------:R-:W-:Y:S05]  /*1faa0*/  BRA `(.L_x_61) ;  /* 0x0000000000087947 */ /* 0x000fea0003800000 */
.L_x_62:
[----:B------:R-:W-:Y:S02]  /*1fab0*/  ULDC UR4, c[0x0][0x5a8] ;  /* 0x00016a0000047ab9 */ /* 0x000fe40000000800 */
[----:B-1-3--:R-:W-:-:S07]  /*1fac0*/  IMAD.U32 R2, RZ, RZ, UR4 ;  /* 0x00000004ff027e24 */ /* 0x00afce000f8e00ff */
.L_x_61:
[----:B------:R-:W-:Y:S01]  /*1fad0*/  ISETP.GT.U32.AND P0, PT, R158, 0x3e, PT ;  /* 0x0000003e9e00780c */ /* 0x000fe20003f04070 */
[----:B------:R-:W-:Y:S01]  /*1fae0*/  BSSY B0, `(.L_x_63) ;  /* 0x0000007000007945 */ /* 0x000fe20003800000 */
[----:B------:R-:W-:-:S11]  /*1faf0*/  PRMT R16, RZ, 0x7610, R16 ;  /* 0x00007610ff107816 */ /* 0x000fd60000000010 */
[----:B------:R-:W-:Y:S05]  /*1fb00*/  @P0 BRA `(.L_x_64) ;  /* 0x0000000000100947 */ /* 0x000fea0003800000 */
[----:B------:R-:W-:-:S03]  /*1fb10*/  UMOV UR4, 0xffffffff ;  /* 0xffffffff00047882 */ /* 0x000fc60000000000 */
[----:B------:R-:W-:Y:S05]  /*1fb20*/  BRA.DIV UR4, `(.L_x_65) ;  /* 0x0000014a04cc7947 */ /* 0x000fea000b800000 */
[----:B------:R-:W-:-:S13]  /*1fb30*/  ELECT P6, URZ, PT ;  /* 0x00000000003f782f */ /* 0x000fda00038c0000 */
.L_x_540:
[----:B------:R-:W-:-:S07]  /*1fb40*/  SEL R16, RZ, 0x1, !P6 ;  /* 0x00000001ff107807 */ /* 0x000fce0007000000 */
.L_x_64:
[----:B------:R-:W-:Y:S05]  /*1fb50*/  BSYNC B0 ;  /* 0x0000000000007941 */ /* 0x000fea0003800000 */
.L_x_63:
[----:B-1-3--:R-:W-:-:S04]  /*1fb60*/  MOV R3, UR54 ;  /* 0x0000003600037c02 */ /* 0x00afc80008000f00 */
[----:B------:R-:W-:-:S13]  /*1fb70*/  ISETP.NE.AND P0, PT, R3, 0x3, PT ;  /* 0x000000030300780c */ /* 0x000fda0003f05270 */
[----:B------:R-:W-:Y:S05]  /*1fb80*/  @!P0 BRA `(.L_x_66) ;  /* 0x0000000000048947 */ /* 0x000fea0003800000 */
[----:B------:R-:W-:Y:S01]  /*1fb90*/  BPT.TRAP 0x1 ;  /* 0x000000040000795c */ /* 0x000fe20000300000 */
.L_x_66:
[----:B------:R-:W-:Y:S02]  /*1fba0*/  SHF.L.U32 R159, RZ, 0x1f, RZ ;  /* 0x0000001fff9f7819 */ /* 0x000fe400000006ff */
[----:B-----5:R-:W-:Y:S02]  /*1fbb0*/  FSETP.NEU.AND P1, PT, R0, RZ, PT ;  /* 0x000000ff0000720b */ /* 0x020fe40003f2d000 */
[----:B------:R-:W1:Y:S02]  /*1fbc0*/  SYNCS.PHASECHK.TRANS64.TRYWAIT P2, [UR47+0x344b0], R159 ;  /* 0x0344b09fff0075a7 */ /* 0x000e64000804016f */
[----:B-1----:R-:W-:Y:S09]  /*1fbd0*/  @!P2 BRA `(.L_x_67) ;  /* 0x0000014800b8a947 */ /* 0x002ff20003800000 */
.L_x_541:
[----:B------:R-:W3:Y:S04]  /*1fbe0*/  LDL.LU R5, [R1+0x400] ;  /* 0x0004000001057983 */ /* 0x000ee80000300800 */
[----:B------:R-:W4:Y:S04]  /*1fbf0*/  LDL.LU R3, [R1+0x404] ;  /* 0x0004040001037983 */ /* 0x000f280000300800 */
[----:B------:R-:W5:Y:S04]  /*1fc00*/  LDL.LU R13, [R1+0x408] ;  /* 0x00040800010d7983 */ /* 0x000f680000300800 */
[----:B------:R-:W2:Y:S01]  /*1fc10*/  LDL.LU R12, [R1+0x40c] ;  /* 0x00040c00010c7983 */ /* 0x000ea20000300800 */
[----:B------:R-:W-:Y:S01]  /*1fc20*/  MOV R8, RZ ;  /* 0x000000ff00087202 */ /* 0x000fe20000000f00 */
[----:B------:R-:W-:Y:S05]  /*1fc30*/  @P1 WARPSYNC.ALL ;  /* 0x0000000000001948 */ /* 0x000fea0003800000 */
[----:B-1----:R-:W-:Y:S01]  /*1fc40*/  @P1 LEA R4, R157, UR47, 0x1 ;  /* 0x0000002f9d041c11 */ /* 0x002fe2000f8e08ff */
[----:B------:R-:W-:Y:S04]  /*1fc50*/  BSSY B0, `(.L_x_68) ;  /* 0x0000010000007945 */ /* 0x000fe80003800000 */
[----:B------:R-:W1:Y:S02]  /*1fc60*/  @P1 LDSM.16.MT88.4 R8, [R4+0x30000] ;  /* 0x030000000408183b */ /* 0x000e640000004200 */
[----:B-1----:R-:W-:-:S02]  /*1fc70*/  HADD2.F32 R6, -RZ, R8.H0_H0 ;  /* 0x20000008ff067230 */ /* 0x002fc40000004100 */
[-C--:B---3--:R-:W-:Y:S01]  /*1fc80*/  FMUL R7, R5, R2.reuse ;  /* 0x0000000205077220 */ /* 0x088fe20000400000 */
[----:B------:R-:W-:Y:S02]  /*1fc90*/  HADD2.F32 R5, -RZ, R8.H1_H1 ;  /* 0x30000008ff057230 */ /* 0x000fe40000004100 */
[----:B----4-:R-:W-:Y:S01]  /*1fca0*/  FMUL R3, R3, R2 ;  /* 0x0000000203037220 */ /* 0x010fe20000400000 */
[----:B------:R-:W-:-:S03]  /*1fcb0*/  FFMA R152, R6, R0, R7 ;  /* 0x0000000006987223 */ /* 0x000fc60000000007 */
[----:B------:R-:W-:Y:S01]  /*1fcc0*/  FFMA R21, R5, R0, R3 ;  /* 0x0000000005157223 */ /* 0x000fe20000000003 */
[-C--:B-----5:R-:W-:Y:S01]  /*1fcd0*/  FMUL R14, R13, R2.reuse ;  /* 0x000000020d0e7220 */ /* 0x0a0fe20000400000 */
[----:B------:R-:W1:Y:S01]  /*1fce0*/  @P1 LDSM.16.MT88.4 R4, [R4+0x30800] ;  /* 0x030800000404183b */ /* 0x000e620000004200 */
[----:B--2---:R-:W-:Y:S01]  /*1fcf0*/  FMUL R13, R12, R2 ;  /* 0x000000020c0d7220 */ /* 0x004fe20000400000 */
[----:B------:R-:W-:Y:S06]  /*1fd00*/  @P1 BRA `(.L_x_69) ;  /* 0x0000000000101947 */ /* 0x000fec0003800000 */
[----:B------:R-:W-:Y:S02]  /*1fd10*/  MOV R9, RZ ;  /* 0x000000ff00097202 */ /* 0x000fe40000000f00 */
[----:B------:R-:W-:Y:S02]  /*1fd20*/  CS2R R10, SRZ ;  /* 0x00000000000a7805 */ /* 0x000fe4000001ff00 */
[----:B-1----:R-:W-:Y:S02]  /*1fd30*/  CS2R R4, SRZ ;  /* 0x0000000000047805 */ /* 0x002fe4000001ff00 */
[----:B------:R-:W-:-:S07]  /*1fd40*/  CS2R R6, SRZ ;  /* 0x0000000000067805 */ /* 0x000fce000001ff00 */
.L_x_69:
[----:B------:R-:W-:Y:S05]  /*1fd50*/  BSYNC B0 ;  /* 0x0000000000007941 */ /* 0x000fea0003800000 */
.L_x_68:
[----:B------:R-:W2:Y:S04]  /*1fd60*/  LDL.LU R18, [R1+0x410] ;  /* 0x0004100001127983 */ /* 0x000ea80000300800 */
[----:B------:R-:W3:Y:S04]  /*1fd70*/  LDL.LU R17, [R1+0x414] ;  /* 0x0004140001117983 */ /* 0x000ee80000300800 */
[----:B------:R-:W4:Y:S04]  /*1fd80*/  LDL.LU R167, [R1+0x418] ;  /* 0x0004180001a77983 */ /* 0x000f280000300800 */
[----:B------:R-:W5:Y:S04]  /*1fd90*/  LDL.LU R15, [R1+0x41c] ;  /* 0x00041c00010f7983 */ /* 0x000f680000300800 */
[----:B------:R-:W5:Y:S04]  /*1fda0*/  LDL.LU R166, [R1+0x420] ;  /* 0x0004200001a67983 */ /* 0x000f680000300800 */
[----:B------:R-:W5:Y:S04]  /*1fdb0*/  LDL.LU R165, [R1+0x424] ;  /* 0x0004240001a57983 */ /* 0x000f680000300800 */
[----:B------:R-:W5:Y:S04]  /*1fdc0*/  LDL.LU R164, [R1+0x428] ;  /* 0x0004280001a47983 */ /* 0x000f680000300800 */
[----:B------:R-:W5:Y:S04]  /*1fdd0*/  LDL.LU R163, [R1+0x42c] ;  /* 0x00042c0001a37983 */ /* 0x000f680000300800 */
[----:B------:R-:W5:Y:S04]  /*1fde0*/  LDL.LU R162, [R1+0x430] ;  /* 0x0004300001a27983 */ /* 0x000f680000300800 */
[----:B------:R-:W5:Y:S04]  /*1fdf0*/  LDL.LU R161, [R1+0x434] ;  /* 0x0004340001a17983 */ /* 0x000f680000300800 */
[----:B------:R-:W5:Y:S04]  /*1fe00*/  LDL.LU R160, [R1+0x438] ;  /* 0x0004380001a07983 */ /* 0x000f680000300800 */
[----:B------:R-:W5:Y:S01]  /*1fe10*/  LDL.LU R155, [R1+0x43c] ;  /* 0x00043c00019b7983 */ /* 0x000f620000300800 */
[--C-:B------:R-:W-:Y:S01]  /*1fe20*/  HADD2.F32 R12, -RZ, R9.reuse.H0_H0 ;  /* 0x20000009ff0c7230 */ /* 0x100fe20000004100 */
[----:B------:R-:W-:Y:S05]  /*1fe30*/  WARPSYNC.ALL ;  /* 0x0000000000007948 */ /* 0x000fea0003800000 */
[----:B------:R-:W-:-:S02]  /*1fe40*/  HADD2.F32 R3, -RZ, R9.H1_H1 ;  /* 0x30000009ff037230 */ /* 0x000fc40000004100 */
[-C--:B------:R-:W-:Y:S01]  /*1fe50*/  FFMA R20, R12, R0.reuse, R14 ;  /* 0x000000000c147223 */ /* 0x080fe2000000000e */
[--C-:B------:R-:W-:Y:S01]  /*1fe60*/  HADD2.F32 R12, -RZ, R10.reuse.H1_H1 ;  /* 0x3000000aff0c7230 */ /* 0x100fe20000004100 */
[----:B------:R-:W-:Y:S01]  /*1fe70*/  PRMT R16, R16, 0x9910, RZ ;  /* 0x0000991010107816 */ /* 0x000fe200000000ff */
[----:B------:R-:W-:Y:S01]  /*1fe80*/  BSSY B0, `(.L_x_70) ;  /* 0x000003e000007945 */ /* 0x000fe20003800000 */
[----:B------:R-:W-:Y:S01]  /*1fe90*/  FFMA R19, R3, R0, R13 ;  /* 0x0000000003137223 */ /* 0x000fe2000000000d */
[----:B------:R-:W-:Y:S02]  /*1fea0*/  HADD2.F32 R13, -RZ, R10.H0_H0 ;  /* 0x2000000aff0d7230 */ /* 0x000fe40000004100 */
[-C--:B--2---:R-:W-:Y:S01]  /*1feb0*/  FMUL R14, R18, R2.reuse ;  /* 0x00000002120e7220 */ /* 0x084fe20000400000 */
[----:B---3--:R-:W-:-:S03]  /*1fec0*/  FMUL R3, R17, R2 ;  /* 0x0000000211037220 */ /* 0x008fc60000400000 */
[-C--:B------:R-:W-:Y:S01]  /*1fed0*/  FFMA R18, R13, R0.reuse, R14 ;  /* 0x000000000d127223 */ /* 0x080fe2000000000e */
[--C-:B------:R-:W-:Y:S02]  /*1fee0*/  HADD2.F32 R13, -RZ, R11.reuse.H0_H0 ;  /* 0x2000000bff0d7230 */ /* 0x100fe40000004100 */
[----:B------:R-:W-:Y:S01]  /*1fef0*/  FFMA R17, R12, R0, R3 ;  /* 0x000000000c117223 */ /* 0x000fe20000000003 */
[----:B------:R-:W-:Y:S02]  /*1ff00*/  HADD2.F32 R12, -RZ, R11.H1_H1 ;  /* 0x3000000bff0c7230 */ /* 0x000fe40000004100 */
[-C--:B----4-:R-:W-:Y:S01]  /*1ff10*/  FMUL R14, R167, R2.reuse ;  /* 0x00000002a70e7220 */ /* 0x090fe20000400000 */
[----:B-----5:R-:W-:-:S03]  /*1ff20*/  FMUL R3, R15, R2 ;  /* 0x000000020f037220 */ /* 0x020fc60000400000 */
[----:B------:R-:W-:Y:S01]  /*1ff30*/  FFMA R15, R13, R0, R14 ;  /* 0x000000000d0f7223 */ /* 0x000fe2000000000e */
[----:B------:R-:W-:Y:S01]  /*1ff40*/  F2FP.F16.F32.PACK_AB R13, R19, R20 ;  /* 0x00000014130d723e */ /* 0x000fe200000000ff */
[----:B------:R-:W-:Y:S01]  /*1ff50*/  FFMA R3, R12, R0, R3 ;  /* 0x000000000c037223 */ /* 0x000fe20000000003 */
[----:B------:R-:W-:Y:S02]  /*1ff60*/  F2FP.F16.F32.PACK_AB R12, R21, R152 ;  /* 0x00000098150c723e */ /* 0x000fe400000000ff */
[----:B------:R-:W-:Y:S02]  /*1ff70*/  F2FP.F16.F32.PACK_AB R14, R17, R18 ;  /* 0x00000012110e723e */ /* 0x000fe400000000ff */
[----:B------:R-:W-:Y:S02]  /*1ff80*/  F2FP.F16.F32.PACK_AB R15, R3, R15 ;  /* 0x0000000f030f723e */ /* 0x000fe400000000ff */
[----:B------:R-:W-:-:S05]  /*1ff90*/  LEA R3, R157, UR47, 0x1 ;  /* 0x0000002f9d037c11 */ /* 0x000fca000f8e08ff */
[----:B------:R1:W-:Y:S02]  /*1ffa0*/  STSM.16.MT88.4 [R3+0x30000], R12 ;  /* 0x0300000c03007844 */ /* 0x0003e40000004200 */
[--C-:B-1----:R-:W-:Y:S02]  /*1ffb0*/  HADD2.F32 R13, -RZ, R4.reuse.H1_H1 ;  /* 0x30000004ff0d7230 */ /* 0x102fe40000004100 */
[-C--:B------:R-:W-:Y:S01]  /*1ffc0*/  FMUL R12, R165, R2.reuse ;  /* 0x00000002a50c7220 */ /* 0x080fe20000400000 */
[----:B------:R-:W-:Y:S02]  /*1ffd0*/  HADD2.F32 R14, -RZ, R4.H0_H0 ;  /* 0x20000004ff0e7230 */ /* 0x000fe40000004100 */
[----:B------:R-:W-:Y:S01]  /*1ffe0*/  FMUL R15, R166, R2 ;  /* 0x00000002a60f7220 */ /* 0x000fe20000400000 */
[-C--:B------:R-:W-:Y:S01]  /*1fff0*/  FFMA R21, R13, R0.reuse, R12 ;  /* 0x000000000d157223 */ /* 0x080fe2000000000c */
[--C-:B------:R-:W-:Y:S02]  /*20000*/  HADD2.F32 R13, -RZ, R5.reuse.H1_H1 ;  /* 0x30000005ff0d7230 */ /* 0x100fe40000004100 */
[----:B------:R-:W-:Y:S01]  /*20010*/  FFMA R152, R14, R0, R15 ;  /* 0x000000000e987223 */ /* 0x000fe2000000000f */
[----:B------:R-:W-:Y:S01]  /*20020*/  FMUL R12, R163, R2 ;  /* 0x00000002a30c7220 */ /* 0x000fe20000400000 */
[----:B------:R-:W-:-:S02]  /*20030*/  HADD2.F32 R14, -RZ, R5.H0_H0 ;  /* 0x20000005ff0e7230 */ /* 0x000fc40000004100 */
[----:B------:R-:W-:Y:S01]  /*20040*/  FMUL R15, R164, R2 ;  /* 0x00000002a40f7220 */ /* 0x000fe20000400000 */
[-C--:B------:R-:W-:Y:S01]  /*20050*/  FFMA R19, R13, R0.reuse, R12 ;  /* 0x000000000d137223 */ /* 0x080fe2000000000c */
[--C-:B------:R-:W-:Y:S02]  /*20060*/  HADD2.F32 R13, -RZ, R6.reuse.H1_H1 ;  /* 0x30000006ff0d7230 */ /* 0x100fe40000004100 */
[----:B------:R-:W-:Y:S01]  /*20070*/  FFMA R20, R14, R0, R15 ;  /* 0x000000000e147223 */ /* 0x000fe2000000000f */
[-C--:B------:R-:W-:Y:S01]  /*20080*/  FMUL R12, R161, R2.reuse ;  /* 0x00000002a10c7220 */ /* 0x080fe20000400000 */
[----:B------:R-:W-:Y:S02]  /*20090*/  HADD2.F32 R14, -RZ, R6.H0_H0 ;  /* 0x20000006ff0e7230 */ /* 0x000fe40000004100 */
[----:B------:R-:W-:Y:S01]  /*200a0*/  FMUL R15, R162, R2 ;  /* 0x00000002a20f7220 */ /* 0x000fe20000400000 */
[----:B------:R-:W-:Y:S01]  /*200b0*/  FFMA R17, R13, R0, R12 ;  /* 0x000000000d117223 */ /* 0x000fe2000000000c */
[----:B------:R-:W-:-:S02]  /*200c0*/  HADD2.F32 R13, -RZ, R7.H0_H0 ;  /* 0x20000007ff0d7230 */ /* 0x000fc40000004100 */
[----:B------:R-:W-:Y:S01]  /*200d0*/  FFMA R18, R14, R0, R15 ;  /* 0x000000000e127223 */ /* 0x000fe2000000000f */
[----:B------:R-:W-:Y:S02]  /*200e0*/  HADD2.F32 R12, -RZ, R7.H1_H1 ;  /* 0x30000007ff0c7230 */ /* 0x000fe40000004100 */
[-C--:B------:R-:W-:Y:S01]  /*200f0*/  FMUL R14, R160, R2.reuse ;  /* 0x00000002a00e7220 */ /* 0x080fe20000400000 */
[----:B------:R-:W-:Y:S01]  /*20100*/  FMUL R15, R155, R2 ;  /* 0x000000029b0f7220 */ /* 0x000fe20000400000 */
[----:B------:R-:W-:Y:S02]  /*20110*/  IMAD.MOV.U32 R155, RZ, RZ, R16 ;  /* 0x000000ffff9b7224 */ /* 0x000fe400078e0010 */
[-C--:B------:R-:W-:Y:S01]  /*20120*/  FFMA R16, R13, R0.reuse, R14 ;  /* 0x000000000d107223 */ /* 0x080fe2000000000e */
[----:B------:R-:W-:Y:S01]  /*20130*/  FFMA R15, R12, R0, R15 ;  /* 0x000000000c0f7223 */ /* 0x000fe2000000000f */
[----:B------:R-:W-:Y:S02]  /*20140*/  F2FP.F16.F32.PACK_AB R12, R21, R152 ;  /* 0x00000098150c723e */ /* 0x000fe400000000ff */
[----:B------:R-:W-:-:S02]  /*20150*/  F2FP.F16.F32.PACK_AB R13, R19, R20 ;  /* 0x00000014130d723e */ /* 0x000fc400000000ff */
[----:B------:R-:W-:Y:S02]  /*20160*/  F2FP.F16.F32.PACK_AB R14, R17, R18 ;  /* 0x00000012110e723e */ /* 0x000fe400000000ff */
[----:B------:R-:W-:Y:S02]  /*20170*/  F2FP.F16.F32.PACK_AB R15, R15, R16 ;  /* 0x000000100f0f723e */ /* 0x000fe400000000ff */
[----:B------:R-:W-:-:S03]  /*20180*/  ISETP.NE.AND P2, PT, R155, RZ, PT ;  /* 0x000000ff9b00720c */ /* 0x000fc60003f45270 */
[----:B------:R1:W-:Y:S01]  /*20190*/  STSM.16.MT88.4 [R3+0x30800], R12 ;  /* 0x0308000c03007844 */ /* 0x0003e20000004200 */
[----:B------:R-:W-:Y:S01]  /*201a0*/  @!PT LDS RZ, [RZ] ;  /* 0x00000000fffff984 */ /* 0x000fe20000000800 */
[----:B------:R-:W-:Y:S01]  /*201b0*/  @!PT LDS RZ, [RZ] ;  /* 0x00000000fffff984 */ /* 0x000fe20000000800 */
[----:B------:R-:W-:Y:S01]  /*201c0*/  @!PT LDS RZ, [RZ] ;  /* 0x00000000fffff984 */ /* 0x000fe20000000800 */
[----:B------:R-:W-:Y:S01]  /*201d0*/  @!PT LDS RZ, [RZ] ;  /* 0x00000000fffff984 */ /* 0x000fe20000000800 */
[----:B------:R2:W-:Y:S06]  /*201e0*/  MEMBAR.ALL.CTA ;  /* 0x0000000000007992 */ /* 0x0005ec0000008000 */
[----:B--2---:R-:W2:Y:S02]  /*201f0*/  FENCE.VIEW.ASYNC.S ;  /* 0x00000000000073c6 */ /* 0x004ea40000000000 */
[----:B--2---:R-:W-:Y:S06]  /*20200*/  BAR.SYNC.DEFER_BLOCKING 0x1, 0x80 ;  /* 0x0042000000007b1d */ /* 0x004fec0000010000 */
[----:B------:R-:W-:Y:S05]  /*20210*/  @!P2 BRA `(.L_x_71) ;  /* 0x000000000010a947 */ /* 0x000fea0003800000 */
[----:B------:R-:W-:-:S09]  /*20220*/  UIADD3 UR44, UR47, 0x30000, URZ ;  /* 0x000300002f2c7890 */ /* 0x000fd2000fffe03f */
[----:B------:R2:W-:Y:S01]  /*20230*/  UTMASTG.2D [UR44], [UR36] ;  /* 0x0000002c240073b5 */ /* 0x0005e20008008000 */
[----:B------:R0:W-:Y:S01]  /*20240*/  UTMACMDFLUSH ;  /* 0x00000000000079b7 */ /* 0x0001e20000000000 */
[----:B--2---:R-:W-:-:S04]  /*20250*/  DEPBAR.LE SB0, 0x1 ;  /* 0x000080400000791a */ /* 0x004fc80000000000 */
.L_x_71:
[----:B------:R-:W-:Y:S05]  /*20260*/  BSYNC B0 ;  /* 0x0000000000007941 */ /* 0x000fea0003800000 */
.L_x_70:
[----:B------:R-:W-:Y:S06]  /*20270*/  BAR.SYNC.DEFER_BLOCKING 0x1, 0x80 ;  /* 0x0042000000007b1d */ /* 0x000fec0000010000 */
[----:B------:R-:W-:Y:S05]  /*20280*/  @!P0 BRA `(.L_x_72) ;  /* 0x0000000000048947 */ /* 0x000fea0003800000 */
[----:B------:R-:W-:Y:S01]  /*20290*/  BPT.TRAP 0x1 ;  /* 0x000000040000795c */ /* 0x000fe20000300000 */
.L_x_72:
[----:B------:R-:W2:Y:S02]  /*202a0*/  SYNCS.PHASECHK.TRANS64.TRYWAIT P3, [UR47+0x344b8], R159 ;  /* 0x0344b89fff0075a7 */ /* 0x000ea4000806016f */
[----:B--2---:R-:W-:Y:S05]  /*202b0*/  @!P3 BRA `(.L_x_73) ;  /* 0x000001440018b947 */ /* 0x004fea0003800000 */
.L_x_542:
[----:B-1----:R-:W2:Y:S04]  /*202c0*/  LDL.LU R13, [R1+0x200] ;  /* 0x00020000010d7983 */ /* 0x002ea80000300800 */
        /* <DEDUP_REMOVED lines=15> */
[----:B------:R-:W-:Y:S05]  /*203c0*/  @P1 WARPSYNC.ALL ;  /* 0x0000000000001948 */ /* 0x000fea0003800000 */
[----:B------:R-:W1:Y:S04]  /*203d0*/  @P1 LDSM.16.MT88.4 R8, [R3+0x31000] ;  /* 0x031000000308183b */ /* 0x000e680000004200 */
[----:B------:R-:W5:Y:S01]  /*203e0*/  @P1 LDSM.16.MT88.4 R4, [R3+0x31800] ;  /* 0x031800000304183b */ /* 0x000f620000004200 */
[----:B------:R-:W-:Y:S05]  /*203f0*/  WARPSYNC.ALL ;  /* 0x0000000000007948 */ /* 0x000fea0003800000 */
[----:B------:R-:W-:Y:S01]  /*20400*/  BSSY B0, `(.L_x_74) ;  /* 0x0000049000007945 */ /* 0x000fe20003800000 */
[----:B--2---:R-:W-:Y:S01]  /*20410*/  FMUL R15, R13, R2 ;  /* 0x000000020d0f7220 */ /* 0x004fe20000400000 */
[----:B-1----:R-:W-:-:S02]  /*20420*/  HADD2.F32 R13, -RZ, R8.H0_H0 ;  /* 0x20000008ff0d7230 */ /* 0x002fc40000004100 */
[----:B---3--:R-:W-:Y:S01]  /*20430*/  FMUL R14, R12, R2 ;  /* 0x000000020c0e7220 */ /* 0x008fe20000400000 */
[----:B------:R-:W-:Y:S02]  /*20440*/  HADD2.F32 R12, -RZ, R8.H1_H1 ;  /* 0x30000008ff0c7230 */ /* 0x000fe40000004100 */
[----:B------:R-:W-:Y:S01]  /*20450*/  FFMA R152, R13, R0, R15 ;  /* 0x000000000d987223 */ /* 0x000fe2000000000f */
[--C-:B------:R-:W-:Y:S02]  /*20460*/  HADD2.F32 R13, -RZ, R9.reuse.H0_H0 ;  /* 0x20000009ff0d7230 */ /* 0x100fe40000004100 */
[----:B----4-:R-:W-:Y:S01]  /*20470*/  FMUL R15, R20, R2 ;  /* 0x00000002140f7220 */ /* 0x010fe20000400000 */
[----:B------:R-:W-:Y:S01]  /*20480*/  FFMA R21, R12, R0, R14 ;  /* 0x000000000c157223 */ /* 0x000fe2000000000e */
[----:B------:R-:W-:Y:S02]  /*20490*/  HADD2.F32 R12, -RZ, R9.H1_H1 ;  /* 0x30000009ff0c7230 */ /* 0x000fe40000004100 */
[----:B-----5:R-:W-:Y:S01]  /*204a0*/  FMUL R14, R19, R2 ;  /* 0x00000002130e7220 */ /* 0x020fe20000400000 */
[----:B------:R-:W-:Y:S01]  /*204b0*/  FFMA R20, R13, R0, R15 ;  /* 0x000000000d147223 */ /* 0x000fe2000000000f */
[----:B------:R-:W-:-:S02]  /*204c0*/  HADD2.F32 R13, -RZ, R10.H0_H0 ;  /* 0x2000000aff0d7230 */ /* 0x000fc40000004100 */
[----:B------:R-:W-:Y:S01]  /*204d0*/  FFMA R19, R12, R0, R14 ;  /* 0x000000000c137223 */ /* 0x000fe2000000000e */
[-C--:B------:R-:W-:Y:S01]  /*204e0*/  FMUL R15, R18, R2.reuse ;  /* 0x00000002120f7220 */ /* 0x080fe20000400000 */
[----:B------:R-:W-:Y:S02]  /*204f0*/  HADD2.F32 R12, -RZ, R10.H1_H1 ;  /* 0x3000000aff0c7230 */ /* 0x000fe40000004100 */
[----:B------:R-:W-:Y:S01]  /*20500*/  FMUL R14, R17, R2 ;  /* 0x00000002110e7220 */ /* 0x000fe20000400000 */
[-C--:B------:R-:W-:Y:S01]  /*20510*/  FFMA R18, R13, R0.reuse, R15 ;  /* 0x000000000d127223 */ /* 0x080fe2000000000f */
[--C-:B------:R-:W-:Y:S02]  /*20520*/  HADD2.F32 R13, -RZ, R11.reuse.H0_H0 ;  /* 0x2000000bff0d7230 */ /* 0x100fe40000004100 */
[----:B------:R-:W-:Y:S01]  /*20530*/  FFMA R17, R12, R0, R14 ;  /* 0x000000000c117223 */ /* 0x000fe2000000000e */
[----:B------:R-:W-:Y:S01]  /*20540*/  FMUL R15, R167, R2 ;  /* 0x00000002a70f7220 */ /* 0x000fe20000400000 */
[----:B------:R-:W-:-:S02]  /*20550*/  HADD2.F32 R12, -RZ, R11.H1_H1 ;  /* 0x3000000bff0c7230 */ /* 0x000fc40000004100 */
[----:B------:R-:W-:Y:S01]  /*20560*/  FMUL R14, R16, R2 ;  /* 0x00000002100e7220 */ /* 0x000fe20000400000 */
[----:B------:R-:W-:Y:S01]  /*20570*/  FFMA R16, R13, R0, R15 ;  /* 0x000000000d107223 */ /* 0x000fe2000000000f */
[----:B------:R-:W-:Y:S02]  /*20580*/  F2FP.F16.F32.PACK_AB R13, R19, R20 ;  /* 0x00000014130d723e */ /* 0x000fe400000000ff */
[----:B------:R-:W-:Y:S01]  /*20590*/  FFMA R15, R12, R0, R14 ;  /* 0x000000000c0f7223 */ /* 0x000fe2000000000e */
[----:B------:R-:W-:Y:S02]  /*205a0*/  F2FP.F16.F32.PACK_AB R12, R21, R152 ;  /* 0x00000098150c723e */ /* 0x000fe400000000ff */
[----:B------:R-:W-:Y:S02]  /*205b0*/  F2FP.F16.F32.PACK_AB R14, R17, R18 ;  /* 0x00000012110e723e */ /* 0x000fe400000000ff */
[----:B------:R-:W-:-:S05]  /*205c0*/  F2FP.F16.F32.PACK_AB R15, R15, R16 ;  /* 0x000000100f0f723e */ /* 0x000fca00000000ff */
[----:B------:R1:W-:Y:S02]  /*205d0*/  STSM.16.MT88.4 [R3+0x31000], R12 ;  /* 0x0310000c03007844 */ /* 0x0003e40000004200 */
[--C-:B-1----:R-:W-:Y:S02]  /*205e0*/  HADD2.F32 R13, -RZ, R4.reuse.H0_H0 ;  /* 0x20000004ff0d7230 */ /* 0x102fe40000004100 */
        /* <DEDUP_REMOVED lines=9> */
[-C--:B------:R-:W-:Y:S01]  /*20680*/  FFMA R20, R13, R0.reuse, R15 ;  /* 0x000000000d147223 */ /* 0x080fe2000000000f */
[--C-:B------:R-:W-:Y:S02]  /*20690*/  HADD2.F32 R13, -RZ, R6.reuse.H0_H0 ;  /* 0x20000006ff0d7230 */ /* 0x100fe40000004100 */
[----:B------:R-:W-:Y:S01]  /*206a0*/  FFMA R19, R12, R0, R14 ;  /* 0x000000000c137223 */ /* 0x000fe2000000000e */
[-C--:B------:R-:W-:Y:S01]  /*206b0*/  FMUL R15, R162, R2.reuse ;  /* 0x00000002a20f7220 */ /* 0x080fe20000400000 */
[----:B------:R-:W-:Y:S02]  /*206c0*/  HADD2.F32 R12, -RZ, R6.H1_H1 ;  /* 0x30000006ff0c7230 */ /* 0x000fe40000004100 */
[----:B------:R-:W-:Y:S01]  /*206d0*/  FMUL R14, R161, R2 ;  /* 0x00000002a10e7220 */ /* 0x000fe20000400000 */
[----:B------:R-:W-:Y:S01]  /*206e0*/  FFMA R18, R13, R0, R15 ;  /* 0x000000000d127223 */ /* 0x000fe2000000000f */
[----:B------:R-:W-:-:S02]  /*206f0*/  HADD2.F32 R13, -RZ, R7.H0_H0 ;  /* 0x20000007ff0d7230 */ /* 0x000fc40000004100 */
[----:B------:R-:W-:Y:S01]  /*20700*/  FFMA R17, R12, R0, R14 ;  /* 0x000000000c117223 */ /* 0x000fe2000000000e */
[-C--:B------:R-:W-:Y:S01]  /*20710*/  FMUL R15, R160, R2.reuse ;  /* 0x00000002a00f7220 */ /* 0x080fe20000400000 */
[----:B------:R-:W-:Y:S02]  /*20720*/  HADD2.F32 R12, -RZ, R7.H1_H1 ;  /* 0x30000007ff0c7230 */ /* 0x000fe40000004100 */
[----:B------:R-:W-:Y:S01]  /*20730*/  FMUL R14, R155, R2 ;  /* 0x000000029b0e7220 */ /* 0x000fe20000400000 */
[----:B------:R-:W-:Y:S01]  /*20740*/  FFMA R16, R13, R0, R15 ;  /* 0x000000000d107223 */ /* 0x000fe2000000000f */
[----:B------:R-:W-:Y:S02]  /*20750*/  F2FP.F16.F32.PACK_AB R13, R19, R20 ;  /* 0x00000014130d723e */ /* 0x000fe400000000ff */
[----:B------:R-:W-:Y:S01]  /*20760*/  FFMA R15, R12, R0, R14 ;  /* 0x000000000c0f7223 */ /* 0x000fe2000000000e */
[----:B------:R-:W-:Y:S02]  /*20770*/  F2FP.F16.F32.PACK_AB R12, R21, R152 ;  /* 0x00000098150c723e */ /* 0x000fe400000000ff */
[----:B------:R-:W-:-:S02]  /*20780*/  F2FP.F16.F32.PACK_AB R14, R17, R18 ;  /* 0x00000012110e723e */ /* 0x000fc400000000ff */
[----:B------:R-:W-:-:S05]  /*20790*/  F2FP.F16.F32.PACK_AB R15, R15, R16 ;  /* 0x000000100f0f723e */ /* 0x000fca00000000ff */
        /* <DEDUP_REMOVED lines=9> */
[----:B------:R-:W-:Y:S02]  /*20830*/  UIADD3 UR5, UR45, 0x40, URZ ;  /* 0x000000402d057890 */ /* 0x000fe4000fffe03f */
[----:B------:R-:W-:Y:S01]  /*20840*/  UIADD3 UR4, UR47, 0x31000, URZ ;  /* 0x000310002f047890 */ /* 0x000fe2000fffe03f */
[----:B------:R-:W-:-:S08]  /*20850*/  UMOV UR6, UR46 ;  /* 0x0000002e00067c82 */ /* 0x000fd00008000000 */
[----:B------:R2:W-:Y:S01]  /*20860*/  UTMASTG.2D [UR4], [UR36] ;  /* 0x00000004240073b5 */ /* 0x0005e20008008000 */
[----:B------:R0:W-:Y:S01]  /*20870*/  UTMACMDFLUSH ;  /* 0x00000000000079b7 */ /* 0x0001e20000000000 */
[----:B--2---:R-:W-:-:S04]  /*20880*/  DEPBAR.LE SB0, 0x1 ;  /* 0x000080400000791a */ /* 0x004fc80000000000 */
.L_x_75:
[----:B------:R-:W-:Y:S05]  /*20890*/  BSYNC B0 ;  /* 0x0000000000007941 */ /* 0x000fea0003800000 */
.L_x_74:
[----:B------:R-:W-:Y:S06]  /*208a0*/  BAR.SYNC.DEFER_BLOCKING 0x1, 0x80 ;  /* 0x0042000000007b1d */ /* 0x000fec0000010000 */
[----:B------:R-:W-:Y:S05]  /*208b0*/  @!P0 BRA `(.L_x_76) ;  /* 0x0000000000048947 */ /* 0x000fea0003800000 */
[----:B------:R-:W-:Y:S01]  /*208c0*/  BPT.TRAP 0x1 ;  /* 0x000000040000795c */ /* 0x000fe20000300000 */
.L_x_76:
[----:B------:R-:W-:-:S04]  /*208d0*/  UIADD3 UR4, UR47, 0x344d0, URZ ;  /* 0x000344d02f047890 */ /* 0x000fc8000fffe03f */
[----:B------:R-:W-:-:S09]  /*208e0*/  UPRMT UR4, UR57, 0x654, UR4 ;  /* 0x0000065439047896 */ /* 0x000fd20008000004 */
[----:B------:R-:W-:Y:S01]  /*208f0*/  SYNCS.ARRIVE.TRANS64.RED.A1T0 RZ, [UR4], RZ ;  /* 0x000000ffffff79a7 */ /* 0x000fe20008100404 */
[----:B------:R-:W-:Y:S05]  /*20900*/  @!P0 BRA `(.L_x_77) ;  /* 0x0000000000048947 */ /* 0x000fea0003800000 */
[----:B------:R-:W-:Y:S01]  /*20910*/  BPT.TRAP 0x1 ;  /* 0x000000040000795c */ /* 0x000fe20000300000 */
.L_x_77:
[----:B------:R-:W2:Y:S02]  /*20920*/  SYNCS.PHASECHK.TRANS64.TRYWAIT P3, [UR47+0x344c0], R159 ;  /* 0x0344c09fff0075a7 */ /* 0x000ea4000806016f */
[----:B--2---:R-:W-:Y:S05]  /*20930*/  @!P3 BRA `(.L_x_78) ;  /* 0x0000013c0090b947 */ /* 0x004fea0003800000 */
.L_x_543:
[----:B-1----:R-:W2:Y:S04]  /*20940*/  LDL.LU R13, [R1] ;  /* 0x00000000010d7983 */ /* 0x002ea80000300800 */
        /* <DEDUP_REMOVED lines=92> */
.L_x_80:
[----:B------:R-:W-:Y:S05]  /*20f10*/  BSYNC B0 ;  /* 0x0000000000007941 */ /* 0x000fea0003800000 */
.L_x_79:
[----:B------:R-:W-:Y:S06]  /*20f20*/  BAR.SYNC.DEFER_BLOCKING 0x1, 0x80 ;  /* 0x0042000000007b1d */ /* 0x000fec0000010000 */
[----:B------:R-:W-:Y:S05]  /*20f30*/  @!P0 BRA `(.L_x_81) ;  /* 0x0000000000048947 */ /* 0x000fea0003800000 */
[----:B------:R-:W-:Y:S01]  /*20f40*/  BPT.TRAP 0x1 ;  /* 0x000000040000795c */ /* 0x000fe20000300000 */
.L_x_81:
[----:B------:R-:W-:-:S04]  /*20f50*/  UIADD3 UR5, UR47, 0x344d8, URZ ;  /* 0x000344d82f057890 */ /* 0x000fc8000fffe03f */
[----:B------:R-:W-:-:S09]  /*20f60*/  UPRMT UR5, UR57, 0x654, UR5 ;  /* 0x0000065439057896 */ /* 0x000fd20008000005 */
[----:B------:R-:W-:Y:S01]  /*20f70*/  SYNCS.ARRIVE.TRANS64.RED.A1T0 RZ, [UR5], RZ ;  /* 0x000000ffffff79a7 */ /* 0x000fe20008100405 */
[----:B------:R-:W-:Y:S05]  /*20f80*/  @!P0 BRA `(.L_x_82) ;  /* 0x0000000000048947 */ /* 0x000fea0003800000 */
[----:B------:R-:W-:Y:S01]  /*20f90*/  BPT.TRAP 0x1 ;  /* 0x000000040000795c */ /* 0x000fe20000300000 */
.L_x_82:
[----:B------:R-:W2:Y:S02]  /*20fa0*/  SYNCS.PHASECHK.TRANS64.TRYWAIT P3, [UR47+0x344c8], R159 ;  /* 0x0344c89fff0075a7 */ /* 0x000ea4000806016f */
[----:B--2---:R-:W-:Y:S05]  /*20fb0*/  @!P3 BRA `(.L_x_83) ;  /* 0x000001380008b947 */ /* 0x004fea0003800000 */
.L_x_544:
[----:B------:R-:W-:Y:S05]  /*20fc0*/  @P1 WARPSYNC.ALL ;  /* 0x0000000000001948 */ /* 0x000fea0003800000 */
[----:B------:R-:W1:Y:S01]  /*20fd0*/  @P1 LDSM.16.MT88.4 R8, [R3+0x33000] ;  /* 0x033000000308183b */ /* 0x000e620000004200 */
[-C--:B------:R-:W-:Y:S01]  /*20fe0*/  FMUL R24, R24, R2.reuse ;  /* 0x0000000218187220 */ /* 0x080fe20000400000 */
[-C--:B------:R-:W-:Y:S01]  /*20ff0*/  FMUL R25, R25, R2.reuse ;  /* 0x0000000219197220 */ /* 0x080fe20000400000 */
[-C--:B------:R-:W-:Y:S01]  /*21000*/  FMUL R26, R26, R2.reuse ;  /* 0x000000021a1a7220 */ /* 0x080fe20000400000 */
[----:B------:R-:W2:Y:S01]  /*21010*/  @P1 LDSM.16.MT88.4 R4, [R3+0x33800] ;  /* 0x033800000304183b */ /* 0x000ea20000004200 */
[-C--:B------:R-:W-:Y:S01]  /*21020*/  FMUL R27, R27, R2.reuse ;  /* 0x000000021b1b7220 */ /* 0x080fe20000400000 */
[-C--:B------:R-:W-:Y:S01]  /*21030*/  FMUL R28, R28, R2.reuse ;  /* 0x000000021c1c7220 */ /* 0x080fe20000400000 */
[-C--:B------:R-:W-:Y:S01]  /*21040*/  FMUL R29, R29, R2.reuse ;  /* 0x000000021d1d7220 */ /* 0x080fe20000400000 */
[-C--:B------:R-:W-:Y:S01]  /*21050*/  FMUL R30, R30, R2.reuse ;  /* 0x000000021e1e7220 */ /* 0x080fe20000400000 */
[-C--:B------:R-:W-:Y:S01]  /*21060*/  FMUL R31, R31, R2.reuse ;  /* 0x000000021f1f7220 */ /* 0x080fe20000400000 */
[----:B------:R-:W-:Y:S05]  /*21070*/  WARPSYNC.ALL ;  /* 0x0000000000007948 */ /* 0x000fea0003800000 */
[-C--:B------:R-:W-:Y:S01]  /*21080*/  FMUL R32, R32, R2.reuse ;  /* 0x0000000220207220 */ /* 0x080fe20000400000 */
[-C--:B------:R-:W-:Y:S01]  /*21090*/  FMUL R33, R33, R2.reuse ;  /* 0x0000000221217220 */ /* 0x080fe20000400000 */
[-C--:B------:R-:W-:Y:S01]  /*210a0*/  FMUL R34, R34, R2.reuse ;  /* 0x0000000222227220 */ /* 0x080fe20000400000 */
[-C--:B------:R-:W-:Y:S01]  /*210b0*/  FMUL R35, R35, R2.reuse ;  /* 0x0000000223237220 */ /* 0x080fe20000400000 */
[-C--:B------:R-:W-:Y:S01]  /*210c0*/  FMUL R36, R36, R2.reuse ;  /* 0x0000000224247220 */ /* 0x080fe20000400000 */
[-C--:B------:R-:W-:Y:S01]  /*210d0*/  FMUL R37, R37, R2.reuse ;  /* 0x0000000225257220 */ /* 0x080fe20000400000 */
[-C--:B------:R-:W-:Y:S01]  /*210e0*/  FMUL R38, R38, R2.reuse ;  /* 0x0000000226267220 */ /* 0x080fe20000400000 */
[----:B------:R-:W-:Y:S01]  /*210f0*/  FMUL R39, R39, R2 ;  /* 0x0000000227277220 */ /* 0x000fe20000400000 */
[----:B------:R-:W-:Y:S01]  /*21100*/  BSSY B0, `(.L_x_84) ;  /* 0x0000039000007945 */ /* 0x000fe20003800000 */
[----:B-1----:R-:W-:-:S02]  /*21110*/  HADD2.F32 R13, -RZ, R8.H0_H0 ;  /* 0x20000008ff0d7230 */ /* 0x002fc40000004100 */
[----:B------:R-:W-:-:S03]  /*21120*/  HADD2.F32 R12, -RZ, R8.H1_H1 ;  /* 0x30000008ff0c7230 */ /* 0x000fc60000004100 */
[-C--:B------:R-:W-:Y:S01]  /*21130*/  FFMA R24, R13, R0.reuse, R24 ;  /* 0x000000000d187223 */ /* 0x080fe20000000018 */
[--C-:B------:R-:W-:Y:S02]  /*21140*/  HADD2.F32 R13, -RZ, R9.reuse.H0_H0 ;  /* 0x20000009ff0d7230 */ /* 0x100fe40000004100 */
[-C--:B------:R-:W-:Y:S01]  /*21150*/  FFMA R25, R12, R0.reuse, R25 ;  /* 0x000000000c197223 */ /* 0x080fe20000000019 */
[----:B------:R-:W-:Y:S02]  /*21160*/  HADD2.F32 R12, -RZ, R9.H1_H1 ;  /* 0x30000009ff0c7230 */ /* 0x000fe40000004100 */
[-C--:B------:R-:W-:Y:S01]  /*21170*/  FFMA R26, R13, R0.reuse, R26 ;  /* 0x000000000d1a7223 */ /* 0x080fe2000000001a */
[--C-:B------:R-:W-:Y:S02]  /*21180*/  HADD2.F32 R13, -RZ, R10.reuse.H0_H0 ;  /* 0x2000000aff0d7230 */ /* 0x100fe40000004100 */
[----:B------:R-:W-:Y:S01]  /*21190*/  FFMA R27, R12, R0, R27 ;  /* 0x000000000c1b7223 */ /* 0x000fe2000000001b */
[----:B------:R-:W-:-:S02]  /*211a0*/  HADD2.F32 R12, -RZ, R10.H1_H1 ;  /* 0x3000000aff0c7230 */ /* 0x000fc40000004100 */
[-C--:B------:R-:W-:Y:S01]  /*211b0*/  FFMA R28, R13, R0.reuse, R28 ;  /* 0x000000000d1c7223 */ /* 0x080fe2000000001c */
[--C-:B------:R-:W-:Y:S02]  /*211c0*/  HADD2.F32 R13, -RZ, R11.reuse.H0_H0 ;  /* 0x2000000bff0d7230 */ /* 0x100fe40000004100 */
[-C--:B------:R-:W-:Y:S01]  /*211d0*/  FFMA R14, R12, R0.reuse, R29 ;  /* 0x000000000c0e7223 */ /* 0x080fe2000000001d */
[----:B------:R-:W-:Y:S02]  /*211e0*/  HADD2.F32 R12, -RZ, R11.H1_H1 ;  /* 0x3000000bff0c7230 */ /* 0x000fe40000004100 */
[----:B------:R-:W-:Y:S01]  /*211f0*/  FFMA R30, R13, R0, R30 ;  /* 0x000000000d1e7223 */ /* 0x000fe2000000001e */
[----:B------:R-:W-:Y:S02]  /*21200*/  F2FP.F16.F32.PACK_AB R13, R27, R26 ;  /* 0x0000001a1b0d723e */ /* 0x000fe400000000ff */
[----:B------:R-:W-:Y:S01]  /*21210*/  FFMA R15, R12, R0, R31 ;  /* 0x000000000c0f7223 */ /* 0x000fe2000000001f */
[----:B------:R-:W-:-:S02]  /*21220*/  F2FP.F16.F32.PACK_AB R12, R25, R24 ;  /* 0x00000018190c723e */ /* 0x000fc400000000ff */
[----:B------:R-:W-:Y:S02]  /*21230*/  F2FP.F16.F32.PACK_AB R14, R14, R28 ;  /* 0x0000001c0e0e723e */ /* 0x000fe400000000ff */
[----:B------:R-:W-:-:S05]  /*21240*/  F2FP.F16.F32.PACK_AB R15, R15, R30 ;  /* 0x0000001e0f0f723e */ /* 0x000fca00000000ff */
[----:B------:R2:W-:Y:S02]  /*21250*/  STSM.16.MT88.4 [R3+0x33000], R12 ;  /* 0x0330000c03007844 */ /* 0x0005e40000004200 */
[--C-:B--2---:R-:W-:Y:S02]  /*21260*/  HADD2.F32 R13, -RZ, R4.reuse.H0_H0 ;  /* 0x20000004ff0d7230 */ /* 0x104fe40000004100 */
        /* <DEDUP_REMOVED lines=34> */
.L_x_85:
[----:B------:R-:W-:Y:S05]  /*21490*/  BSYNC B0 ;  /* 0x0000000000007941 */ /* 0x000fea0003800000 */
.L_x_84:
[----:B------:R-:W-:Y:S06]  /*214a0*/  BAR.SYNC.DEFER_BLOCKING 0x1, 0x80 ;  /* 0x0042000000007b1d */ /* 0x000fec0000010000 */
[----:B------:R-:W-:Y:S05]  /*214b0*/  @!P0 BRA `(.L_x_86) ;  /* 0x0000000000048947 */ /* 0x000fea0003800000 */
[----:B------:R-:W-:Y:S01]  /*214c0*/  BPT.TRAP 0x1 ;  /* 0x000000040000795c */ /* 0x000fe20000300000 */
.L_x_86:
[----:B------:R-:W-:-:S04]  /*214d0*/  UIADD3 UR6, UR47, 0x344e0, URZ ;  /* 0x000344e02f067890 */ /* 0x000fc8000fffe03f */
[----:B------:R-:W-:-:S09]  /*214e0*/  UPRMT UR6, UR57, 0x654, UR6 ;  /* 0x0000065439067896 */ /* 0x000fd20008000006 */
[----:B------:R-:W-:Y:S01]  /*214f0*/  SYNCS.ARRIVE.TRANS64.RED.A1T0 RZ, [UR6], RZ ;  /* 0x000000ffffff79a7 */ /* 0x000fe20008100406 */
[----:B------:R-:W-:Y:S05]  /*21500*/  @!P0 BRA `(.L_x_87) ;  /* 0x0000000000048947 */ /* 0x000fea0003800000 */
[----:B------:R-:W-:Y:S01]  /*21510*/  BPT.TRAP 0x1 ;  /* 0x000000040000795c */ /* 0x000fe20000300000 */
.L_x_87:
[----:B------:R-:W-:-:S04]  /*21520*/  MOV R25, 0x1 ;  /* 0x0000000100197802 */ /* 0x000fc80000000f00 */
[----:B------:R-:W-:-:S04]  /*21530*/  SHF.L.U32 R25, R25, 0x1f, RZ ;  /* 0x0000001f19197819 */ /* 0x000fc800000006ff */
[----:B------:R-:W2:Y:S02]  /*21540*/  SYNCS.PHASECHK.TRANS64.TRYWAIT P3, [UR47+0x344b0], R25 ;  /* 0x0344b019ff0075a7 */ /* 0x000ea4000806016f */
[----:B--2---:R-:W-:Y:S05]  /*21550*/  @!P3 BRA `(.L_x_88) ;  /* 0x0000013000b8b947 */ /* 0x004fea0003800000 */
.L_x_545:
        /* <DEDUP_REMOVED lines=22> */
[----:B-1----:R-:W-:-:S05]  /*216c0*/  HADD2.F32 R12, -RZ, R8.H0_H0 ;  /* 0x20000008ff0c7230 */ /* 0x002fca0000004100 */
[----:B------:R-:W-:Y:S01]  /*216d0*/  FFMA R21, R12, R0, R13 ;  /* 0x000000000c157223 */ /* 0x000fe2000000000d */
[----:B------:R-:W-:Y:S02]  /*216e0*/  HADD2.F32 R12, -RZ, R8.H1_H1 ;  /* 0x30000008ff0c7230 */ /* 0x000fe40000004100 */
[----:B---3--:R-:W-:-:S04]  /*216f0*/  FMUL R13, R20, R2 ;  /* 0x00000002140d7220 */ /* 0x008fc80000400000 */
[----:B------:R-:W-:Y:S01]  /*21700*/  FFMA R20, R12, R0, R13 ;  /* 0x000000000c147223 */ /* 0x000fe2000000000d */
[----:B------:R-:W-:Y:S02]  /*21710*/  HADD2.F32 R12, -RZ, R9.H0_H0 ;  /* 0x20000009ff0c7230 */ /* 0x000fe40000004100 */
[----:B----4-:R-:W-:-:S04]  /*21720*/  FMUL R13, R19, R2 ;  /* 0x00000002130d7220 */ /* 0x010fc80000400000 */
[----:B------:R-:W-:Y:S01]  /*21730*/  FFMA R19, R12, R0, R13 ;  /* 0x000000000c137223 */ /* 0x000fe2000000000d */
[----:B------:R-:W-:Y:S02]  /*21740*/  HADD2.F32 R12, -RZ, R9.H1_H1 ;  /* 0x30000009ff0c7230 */ /* 0x000fe40000004100 */
[----:B-----5:R-:W-:-:S04]  /*21750*/  FMUL R13, R18, R2 ;  /* 0x00000002120d7220 */ /* 0x020fc80000400000 */
[----:B------:R-:W-:Y:S01]  /*21760*/  FFMA R18, R12, R0, R13 ;  /* 0x000000000c127223 */ /* 0x000fe2000000000d */
[----:B------:R-:W-:Y:S02]  /*21770*/  HADD2.F32 R12, -RZ, R10.H0_H0 ;  /* 0x2000000aff0c7230 */ /* 0x000fe40000004100 */
[----:B------:R-:W-:-:S04]  /*21780*/  FMUL R13, R17, R2 ;  /* 0x00000002110d7220 */ /* 0x000fc80000400000 */
[----:B------:R-:W-:Y:S01]  /*21790*/  FFMA R17, R12, R0, R13 ;  /* 0x000000000c117223 */ /* 0x000fe2000000000d */
[----:B------:R-:W-:Y:S02]  /*217a0*/  HADD2.F32 R12, -RZ, R10.H1_H1 ;  /* 0x3000000aff0c7230 */ /* 0x000fe40000004100 */
[----:B------:R-:W-:-:S04]  /*217b0*/  FMUL R13, R14, R2 ;  /* 0x000000020e0d7220 */ /* 0x000fc80000400000 */
[----:B------:R-:W-:Y:S01]  /*217c0*/  FFMA R14, R12, R0, R13 ;  /* 0x000000000c0e7223 */ /* 0x000fe2000000000d */
[--C-:B------:R-:W-:Y:S02]  /*217d0*/  HADD2.F32 R12, -RZ, R11.reuse.H0_H0 ;  /* 0x2000000bff0c7230 */ /* 0x100fe40000004100 */
[----:B------:R-:W-:Y:S02]  /*217e0*/  FMUL R13, R16, R2 ;  /* 0x00000002100d7220 */ /* 0x000fe40000400000 */
[----:B------:R-:W-:Y:S02]  /*217f0*/  F2FP.F16.F32.PACK_AB R14, R14, R17 ;  /* 0x000000110e0e723e */ /* 0x000fe400000000ff */
[----:B------:R-:W-:Y:S01]  /*21800*/  FFMA R16, R12, R0, R13 ;  /* 0x000000000c107223 */ /* 0x000fe2000000000d */
[----:B------:R-:W-:Y:S02]  /*21810*/  HADD2.F32 R12, -RZ, R11.H1_H1 ;  /* 0x3000000bff0c7230 */ /* 0x000fe40000004100 */
[----:B------:R-:W-:-:S04]  /*21820*/  FMUL R13, R15, R2 ;  /* 0x000000020f0d7220 */ /* 0x000fc80000400000 */
        /* <DEDUP_REMOVED lines=48> */
.L_x_90:
[----:B------:R-:W-:Y:S05]  /*21b30*/  BSYNC B0 ;  /* 0x0000000000007941 */ /* 0x000fea0003800000 */
.L_x_89:
[----:B------:R-:W-:Y:S06]  /*21b40*/  BAR.SYNC.DEFER_BLOCKING 0x1, 0x80 ;  /* 0x0042000000007b1d */ /* 0x000fec0000010000 */
[----:B------:R-:W-:Y:S05]  /*21b50*/  @!P0 BRA `(.L_x_91) ;  /* 0x0000000000048947 */ /* 0x000fea0003800000 */
[----:B------:R-:W-:Y:S01]  /*21b60*/  BPT.TRAP 0x1 ;  /* 0x000000040000795c */ /* 0x000fe20000300000 */
.L_x_91:
[----:B------:R-:W-:-:S04]  /*21b70*/  UIADD3 UR7, UR47, 0x344e8, URZ ;  /* 0x000344e82f077890 */ /* 0x000fc8000fffe03f */
[----:B------:R-:W-:-:S09]  /*21b80*/  UPRMT UR7, UR57, 0x654, UR7 ;  /* 0x0000065439077896 */ /* 0x000fd20008000007 */
[----:B------:R-:W-:Y:S01]  /*21b90*/  SYNCS.ARRIVE.TRANS64.RED.A1T0 RZ, [UR7], RZ ;  /* 0x000000ffffff79a7 */ /* 0x000fe20008100407 */
[----:B------:R-:W-:Y:S05]  /*21ba0*/  @!P0 BRA `(.L_x_92) ;  /* 0x0000000000048947 */ /* 0x000fea0003800000 */
[----:B------:R-:W-:Y:S01]  /*21bb0*/  BPT.TRAP 0x1 ;  /* 0x000000040000795c */ /* 0x000fe20000300000 */
.L_x_92:
[----:B------:R-:W2:Y:S02]  /*21bc0*/  SYNCS.PHASECHK.TRANS64.TRYWAIT P3, [UR47+0x344b8], R25 ;  /* 0x0344b819ff0075a7 */ /* 0x000ea4000806016f */
[----:B--2---:R-:W-:Y:S05]  /*21bd0*/  @!P3 BRA `(.L_x_93) ;  /* 0x0000012c0030b947 */ /* 0x004fea0003800000 */
.L_x_546:
        /* <DEDUP_REMOVED lines=88> */
[----:B------:R-:W-:Y:S02]  /*22160*/  UIADD3 UR9, UR45, 0x40, URZ ;  /* 0x000000402d097890 */ /* 0x000fe4000fffe03f */
[----:B------:R-:W-:-:S09]  /*22170*/  UIADD3 UR8, UR47, 0x31000, URZ ;  /* 0x000310002f087890 */ /* 0x000fd2000fffe03f */
[----:B------:R2:W-:Y:S01]  /*22180*/  UTMASTG.2D [UR8], [UR36] ;  /* 0x00000008240073b5 */ /* 0x0005e20008008000 */
[----:B------:R0:W-:Y:S01]  /*22190*/  UTMACMDFLUSH ;  /* 0x00000000000079b7 */ /* 0x0001e20000000000 */
[----:B--2---:R-:W-:-:S04]  /*221a0*/  DEPBAR.LE SB0, 0x1 ;  /* 0x000080400000791a */ /* 0x004fc80000000000 */
.L_x_95:
[----:B------:R-:W-:Y:S05]  /*221b0*/  BSYNC B0 ;  /* 0x0000000000007941 */ /* 0x000fea0003800000 */
.L_x_94:
[----:B------:R-:W-:Y:S06]  /*221c0*/  BAR.SYNC.DEFER_BLOCKING 0x1, 0x80 ;  /* 0x0042000000007b1d */ /* 0x000fec0000010000 */
[----:B------:R-:W-:Y:S05]  /*221d0*/  @!P0 BRA `(.L_x_96) ;  /* 0x0000000000048947 */ /* 0x000fea0003800000 */
[----:B------:R-:W-:Y:S01]  /*221e0*/  BPT.TRAP 0x1 ;  /* 0x000000040000795c */ /* 0x000fe20000300000 */
.L_x_96:
[----:B------:R-:W-:Y:S01]  /*221f0*/  SYNCS.ARRIVE.TRANS64.RED.A1T0 RZ, [UR4], RZ ;  /* 0x000000ffffff79a7 */ /* 0x000fe20008100404 */
[----:B------:R-:W-:Y:S05]  /*22200*/  @!P0 BRA `(.L_x_97) ;  /* 0x0000000000048947 */ /* 0x000fea0003800000 */
[----:B------:R-:W-:Y:S01]  /*22210*/  BPT.TRAP 0x1 ;  /* 0x000000040000795c */ /* 0x000fe20000300000 */
.L_x_97:
[----:B------:R-:W2:Y:S02]  /*22220*/  SYNCS.PHASECHK.TRANS64.TRYWAIT P3, [UR47+0x344c0], R25 ;  /* 0x0344c019ff0075a7 */ /* 0x000ea4000806016f */
[----:B--2---:R-:W-:Y:S05]  /*22230*/  @!P3 BRA `(.L_x_98) ;  /* 0x0000012400b0b947 */ /* 0x004fea0003800000 */
.L_x_547:
        /* <DEDUP_REMOVED lines=93> */
.L_x_100:
[----:B------:R-:W-:Y:S05]  /*22810*/  BSYNC B0 ;  /* 0x0000000000007941 */ /* 0x000fea0003800000 */
.L_x_99:
[----:B------:R-:W-:Y:S06]  /*22820*/  BAR.SYNC.DEFER_BLOCKING 0x1, 0x80 ;  /* 0x0042000000007b1d */ /* 0x000fec0000010000 */
[----:B------:R-:W-:Y:S05]  /*22830*/  @!P0 BRA `(.L_x_101) ;  /* 0x0000000000048947 */ /* 0x000fea0003800000 */
[----:B------:R-:W-:Y:S01]  /*22840*/  BPT.TRAP 0x1 ;  /* 0x000000040000795c */ /* 0x000fe20000300000 */
.L_x_101:
[----:B------:R-:W-:Y:S01]  /*22850*/  SYNCS.ARRIVE.TRANS64.RED.A1T0 RZ, [UR5], RZ ;  /* 0x000000ffffff79a7 */ /* 0x000fe20008100405 */
[----:B------:R-:W-:Y:S05]  /*22860*/  @!P0 BRA `(.L_x_102) ;  /* 0x0000000000048947 */ /* 0x000fea0003800000 */
[----:B------:R-:W-:Y:S01]  /*22870*/  BPT.TRAP 0x1 ;  /* 0x000000040000795c */ /* 0x000fe20000300000 */
.L_x_102:
[----:B------:R-:W2:Y:S02]  /*22880*/  SYNCS.PHASECHK.TRANS64.TRYWAIT P3, [UR47+0x344c8], R25 ;  /* 0x0344c819ff0075a7 */ /* 0x000ea4000806016f */
[----:B--2---:R-:W-:Y:S05]  /*22890*/  @!P3 BRA `(.L_x_103) ;  /* 0x000001200030b947 */ /* 0x004fea0003800000 */
.L_x_548:
        /* <DEDUP_REMOVED lines=21> */
[----:B-1----:R-:W-:-:S05]  /*229f0*/  HADD2.F32 R12, -RZ, R8.H0_H0 ;  /* 0x20000008ff0c7230 */ /* 0x002fca0000004100 */
[----:B------:R-:W-:Y:S01]  /*22a00*/  FFMA R40, R12, R0, R40 ;  /* 0x000000000c287223 */ /* 0x000fe20000000028 */
[----:B------:R-:W-:-:S05]  /*22a10*/  HADD2.F32 R12, -RZ, R8.H1_H1 ;  /* 0x30000008ff0c7230 */ /* 0x000fca0000004100 */
[----:B------:R-:W-:Y:S01]  /*22a20*/  FFMA R41, R12, R0, R41 ;  /* 0x000000000c297223 */ /* 0x000fe20000000029 */
[----:B------:R-:W-:-:S05]  /*22a30*/  HADD2.F32 R12, -RZ, R9.H0_H0 ;  /* 0x20000009ff0c7230 */ /* 0x000fca0000004100 */
[----:B------:R-:W-:Y:S01]  /*22a40*/  FFMA R42, R12, R0, R42 ;  /* 0x000000000c2a7223 */ /* 0x000fe2000000002a */
[----:B------:R-:W-:-:S05]  /*22a50*/  HADD2.F32 R12, -RZ, R9.H1_H1 ;  /* 0x30000009ff0c7230 */ /* 0x000fca0000004100 */
[----:B------:R-:W-:Y:S01]  /*22a60*/  FFMA R13, R12, R0, R43 ;  /* 0x000000000c0d7223 */ /* 0x000fe2000000002b */
[----:B------:R-:W-:-:S04]  /*22a70*/  HADD2.F32 R12, -RZ, R10.H0_H0 ;  /* 0x2000000aff0c7230 */ /* 0x000fc80000004100 */
[----:B------:R-:W-:Y:S01]  /*22a80*/  F2FP.F16.F32.PACK_AB R13, R13, R42 ;  /* 0x0000002a0d0d723e */ /* 0x000fe200000000ff */
        /* <DEDUP_REMOVED lines=8> */
[----:B------:R-:W-:-:S04]  /*22b10*/  F2FP.F16.F32.PACK_AB R12, R41, R40 ;  /* 0x00000028290c723e */ /* 0x000fc800000000ff */
        /* <DEDUP_REMOVED lines=37> */
.L_x_105:
[----:B------:R-:W-:Y:S05]  /*22d70*/  BSYNC B0 ;  /* 0x0000000000007941 */ /* 0x000fea0003800000 */
.L_x_104:
[----:B------:R-:W-:Y:S06]  /*22d80*/  BAR.SYNC.DEFER_BLOCKING 0x1, 0x80 ;  /* 0x0042000000007b1d */ /* 0x000fec0000010000 */
[----:B------:R-:W-:Y:S05]  /*22d90*/  @!P0 BRA `(.L_x_106) ;  /* 0x0000000000048947 */ /* 0x000fea0003800000 */
[----:B------:R-:W-:Y:S01]  /*22da0*/  BPT.TRAP 0x1 ;  /* 0x000000040000795c */ /* 0x000fe20000300000 */
.L_x_106:
[----:B------:R-:W-:Y:S01]  /*22db0*/  SYNCS.ARRIVE.TRANS64.RED.A1T0 RZ, [UR6], RZ ;  /* 0x000000ffffff79a7 */ /* 0x000fe20008100406 */
[----:B------:R-:W-:Y:S05]  /*22dc0*/  @!P0 BRA `(.L_x_107) ;  /* 0x0000000000048947 */ /* 0x000fea0003800000 */
[----:B------:R-:W-:Y:S01]  /*22dd0*/  BPT.TRAP 0x1 ;  /* 0x000000040000795c */ /* 0x000fe20000300000 */
.L_x_107:
[----:B------:R-:W2:Y:S02]  /*22de0*/  SYNCS.PHASECHK.TRANS64.TRYWAIT P3, [UR47+0x344b0], R159 ;  /* 0x0344b09fff0075a7 */ /* 0x000ea4000806016f */
[----:B--2---:R-:W-:Y:S05]  /*22df0*/  @!P3 BRA `(.L_x_108) ;  /* 0x0000011800f0b947 */ /* 0x004fea0003800000 */
.L_x_549:
        /* <DEDUP_REMOVED lines=93> */
.L_x_110:
[----:B------:R-:W-:Y:S05]  /*233d0*/  BSYNC B0 ;  /* 0x0000000000007941 */ /* 0x000fea0003800000 */
.L_x_109:
[----:B------:R-:W-:Y:S06]  /*233e0*/  BAR.SYNC.DEFER_BLOCKING 0x1, 0x80 ;  /* 0x0042000000007b1d */ /* 0x000fec0000010000 */
[----:B------:R-:W-:Y:S05]  /*233f0*/  @!P0 BRA `(.L_x_111) ;  /* 0x0000000000048947 */ /* 0x000fea0003800000 */
[----:B------:R-:W-:Y:S01]  /*23400*/  BPT.TRAP 0x1 ;  /* 0x000000040000795c */ /* 0x000fe20000300000 */
.L_x_111:
[----:B------:R-:W-:Y:S01]  /*23410*/  SYNCS.ARRIVE.TRANS64.RED.A1T0 RZ, [UR7], RZ ;  /* 0x000000ffffff79a7 */ /* 0x000fe20008100407 */
[----:B------:R-:W-:Y:S05]  /*23420*/  @!P0 BRA `(.L_x_112) ;  /* 0x0000000000048947 */ /* 0x000fea0003800000 */
[----:B------:R-:W-:Y:S01]  /*23430*/  BPT.TRAP 0x1 ;  /* 0x000000040000795c */ /* 0x000fe20000300000 */
.L_x_112:
[----:B------:R-:W2:Y:S02]  /*23440*/  SYNCS.PHASECHK.TRANS64.TRYWAIT P3, [UR47+0x344b8], R159 ;  /* 0x0344b89fff0075a7 */ /* 0x000ea4000806016f */
[----:B--2---:R-:W-:Y:S05]  /*23450*/  @!P3 BRA `(.L_x_113) ;  /* 0x000001140070b947 */ /* 0x004fea0003800000 */
.L_x_550:
        /* <DEDUP_REMOVED lines=93> */
.L_x_115:
[----:B------:R-:W-:Y:S05]  /*23a30*/  BSYNC B0 ;  /* 0x0000000000007941 */ /* 0x000fea0003800000 */
.L_x_114:
[----:B------:R-:W-:Y:S06]  /*23a40*/  BAR.SYNC.DEFER_BLOCKING 0x1, 0x80 ;  /* 0x0042000000007b1d */ /* 0x000fec0000010000 */
[----:B------:R-:W-:Y:S05]  /*23a50*/  @!P0 BRA `(.L_x_116) ;  /* 0x0000000000048947 */ /* 0x000fea0003800000 */
[----:B------:R-:W-:Y:S01]  /*23a60*/  BPT.TRAP 0x1 ;  /* 0x000000040000795c */ /* 0x000fe20000300000 */
.L_x_116:
[----:B------:R-:W-:Y:S01]  /*23a70*/  SYNCS.ARRIVE.TRANS64.RED.A1T0 RZ, [UR4], RZ ;  /* 0x000000ffffff79a7 */ /* 0x000fe20008100404 */
[----:B------:R-:W-:Y:S05]  /*23a80*/  @!P0 BRA `(.L_x_117) ;  /* 0x0000000000048947 */ /* 0x000fea0003800000 */
[----:B------:R-:W-:Y:S01]  /*23a90*/  BPT.TRAP 0x1 ;  /* 0x000000040000795c */ /* 0x000fe20000300000 */
.L_x_117:
[----:B------:R-:W2:Y:S02]  /*23aa0*/  SYNCS.PHASECHK.TRANS64.TRYWAIT P3, [UR47+0x344c0], R159 ;  /* 0x0344c09fff0075a7 */ /* 0x000ea4000806016f */
[----:B--2---:R-:W-:Y:S05]  /*23ab0*/  @!P3 BRA `(.L_x_118) ;  /* 0x0000010c00f0b947 */ /* 0x004fea0003800000 */
.L_x_551:
        /* <DEDUP_REMOVED lines=93> */
.L_x_120:
[----:B------:R-:W-:Y:S05]  /*24090*/  BSYNC B0 ;  /* 0x0000000000007941 */ /* 0x000fea0003800000 */
.L_x_119:
[----:B------:R-:W-:Y:S06]  /*240a0*/  BAR.SYNC.DEFER_BLOCKING 0x1, 0x80 ;  /* 0x0042000000007b1d */ /* 0x000fec0000010000 */
[----:B------:R-:W-:Y:S05]  /*240b0*/  @!P0 BRA `(.L_x_121) ;  /* 0x0000000000048947 */ /* 0x000fea0003800000 */
[----:B------:R-:W-:Y:S01]  /*240c0*/  BPT.TRAP 0x1 ;  /* 0x000000040000795c */ /* 0x000fe20000300000 */
.L_x_121:
[----:B------:R-:W-:Y:S01]  /*240d0*/  SYNCS.ARRIVE.TRANS64.RED.A1T0 RZ, [UR5], RZ ;  /* 0x000000ffffff79a7 */ /* 0x000fe20008100405 */
[----:B------:R-:W-:Y:S05]  /*240e0*/  @!P0 BRA `(.L_x_122) ;  /* 0x0000000000048947 */ /* 0x000fea0003800000 */
[----:B------:R-:W-:Y:S01]  /*240f0*/  BPT.TRAP 0x1 ;  /* 0x000000040000795c */ /* 0x000fe20000300000 */
.L_x_122:
[----:B------:R-:W2:Y:S02]  /*24100*/  SYNCS.PHASECHK.TRANS64.TRYWAIT P3, [UR47+0x344c8], R159 ;  /* 0x0344c89fff0075a7 */ /* 0x000ea4000806016f */
[----:B--2---:R-:W-:Y:S05]  /*24110*/  @!P3 BRA `(.L_x_123) ;  /* 0x000001080070b947 */ /* 0x004fea0003800000 */
.L_x_552:
        /* <DEDUP_REMOVED lines=77> */
.L_x_125:
[----:B------:R-:W-:Y:S05]  /*245f0*/  BSYNC B0 ;  /* 0x0000000000007941 */ /* 0x000fea0003800000 */
.L_x_124:
[----:B------:R-:W-:Y:S06]  /*24600*/  BAR.SYNC.DEFER_BLOCKING 0x1, 0x80 ;  /* 0x0042000000007b1d */ /* 0x000fec0000010000 */
[----:B------:R-:W-:Y:S05]  /*24610*/  @!P0 BRA `(.L_x_126) ;  /* 0x0000000000048947 */ /* 0x000fea0003800000 */
[----:B------:R-:W-:Y:S01]  /*24620*/  BPT.TRAP 0x1 ;  /* 0x000000040000795c */ /* 0x000fe20000300000 */
.L_x_126:
[----:B------:R-:W-:Y:S01]  /*24630*/  SYNCS.ARRIVE.TRANS64.RED.A1T0 RZ, [UR6], RZ ;  /* 0x000000ffffff79a7 */ /* 0x000fe20008100406 */
[----:B------:R-:W-:Y:S05]  /*24640*/  @!P0 BRA `(.L_x_127) ;  /* 0x0000000000048947 */ /* 0x000fea0003800000 */
[----:B------:R-:W-:Y:S01]  /*24650*/  BPT.TRAP 0x1 ;  /* 0x000000040000795c */ /* 0x000fe20000300000 */
.L_x_127:
[----:B------:R-:W2:Y:S02]  /*24660*/  SYNCS.PHASECHK.TRANS64.TRYWAIT P3, [UR47+0x344b0], R25 ;  /* 0x0344b019ff0075a7 */ /* 0x000ea4000806016f */
[----:B--2---:R-:W-:Y:S05]  /*24670*/  @!P3 BRA `(.L_x_128) ;  /* 0x000001040030b947 */ /* 0x004fea0003800000 */
.L_x_553:
        /* <DEDUP_REMOVED lines=27> */
[----:B------:R-:W-:-:S04]  /*24830*/  HADD2.F32 R13, -RZ, R9.H0_H0 ;  /* 0x20000009ff0d7230 */ /* 0x000fc80000004100 */
[----:B------:R-:W-:Y:S01]  /*24840*/  F2FP.F16.F32.PACK_AB R12, R12, R14 ;  /* 0x0000000e0c0c723e */ /* 0x000fe200000000ff */
        /* <DEDUP_REMOVED lines=11> */
[----:B------:R-:W-:Y:S02]  /*24900*/  HADD2.F32 R13, -RZ, R11.H0_H0 ;  /* 0x2000000bff0d7230 */ /* 0x000fe40000004100 */
[----:B------:R-:W-:-:S04]  /*24910*/  FMUL R14, R16, R2 ;  /* 0x00000002100e7220 */ /* 0x000fc80000400000 */
        /* <DEDUP_REMOVED lines=51> */
.L_x_130:
[----:B------:R-:W-:Y:S05]  /*24c50*/  BSYNC B0 ;  /* 0x0000000000007941 */ /* 0x000fea0003800000 */
.L_x_129:
[----:B------:R-:W-:Y:S06]  /*24c60*/  BAR.SYNC.DEFER_BLOCKING 0x1, 0x80 ;  /* 0x0042000000007b1d */ /* 0x000fec0000010000 */
[----:B------:R-:W-:Y:S05]  /*24c70*/  @!P0 BRA `(.L_x_131) ;  /* 0x0000000000048947 */ /* 0x000fea0003800000 */
[----:B------:R-:W-:Y:S01]  /*24c80*/  BPT.TRAP 0x1 ;  /* 0x000000040000795c */ /* 0x000fe20000300000 */
.L_x_131:
[----:B------:R-:W-:Y:S01]  /*24c90*/  SYNCS.ARRIVE.TRANS64.RED.A1T0 RZ, [UR7], RZ ;  /* 0x000000ffffff79a7 */ /* 0x000fe20008100407 */
[----:B------:R-:W-:Y:S05]  /*24ca0*/  @!P0 BRA `(.L_x_132) ;  /* 0x0000000000048947 */ /* 0x000fea0003800000 */
[----:B------:R-:W-:Y:S01]  /*24cb0*/  BPT.TRAP 0x1 ;  /* 0x000000040000795c */ /* 0x000fe20000300000 */
.L_x_132:
[----:B------:R-:W2:Y:S02]  /*24cc0*/  SYNCS.PHASECHK.TRANS64.TRYWAIT P3, [UR47+0x344b8], R25 ;  /* 0x0344b819ff0075a7 */ /* 0x000ea4000806016f */
[----:B--2---:R-:W-:Y:S05]  /*24cd0*/  @!P3 BRA `(.L_x_133) ;  /* 0x000000fc00b0b947 */ /* 0x004fea0003800000 */
.L_x_554:
        /* <DEDUP_REMOVED lines=93> */
.L_x_135:
[----:B------:R-:W-:Y:S05]  /*252b0*/  BSYNC B0 ;  /* 0x0000000000007941 */ /* 0x000fea0003800000 */
.L_x_134:
[----:B------:R-:W-:Y:S06]  /*252c0*/  BAR.SYNC.DEFER_BLOCKING 0x1, 0x80 ;  /* 0x0042000000007b1d */ /* 0x000fec0000010000 */
[----:B------:R-:W-:Y:S05]  /*252d0*/  @!P0 BRA `(.L_x_136) ;  /* 0x0000000000048947 */ /* 0x000fea0003800000 */
[----:B------:R-:W-:Y:S01]  /*252e0*/  BPT.TRAP 0x1 ;  /* 0x000000040000795c */ /* 0x000fe20000300000 */
.L_x_136:
[----:B------:R-:W-:Y:S01]  /*252f0*/  SYNCS.ARRIVE.TRANS64.RED.A1T0 RZ, [UR4], RZ ;  /* 0x000000ffffff79a7 */ /* 0x000fe20008100404 */
[----:B------:R-:W-:Y:S05]  /*25300*/  @!P0 BRA `(.L_x_137) ;  /* 0x0000000000048947 */ /* 0x000fea0003800000 */
[----:B------:R-:W-:Y:S01]  /*25310*/  BPT.TRAP 0x1 ;  /* 0x000000040000795c */ /* 0x000fe20000300000 */
.L_x_137:
[----:B------:R-:W2:Y:S02]  /*25320*/  SYNCS.PHASECHK.TRANS64.TRYWAIT P3, [UR47+0x344c0], R25 ;  /* 0x0344c019ff0075a7 */ /* 0x000ea4000806016f */
[----:B--2---:R-:W-:Y:S05]  /*25330*/  @!P3 BRA `(.L_x_138) ;  /* 0x000000f80030b947 */ /* 0x004fea0003800000 */
.L_x_555:
        /* <DEDUP_REMOVED lines=93> */
.L_x_140:
[----:B------:R-:W-:Y:S05]  /*25910*/  BSYNC B0 ;  /* 0x0000000000007941 */ /* 0x000fea0003800000 */
.L_x_139:
[----:B------:R-:W-:Y:S06]  /*25920*/  BAR.SYNC.DEFER_BLOCKING 0x1, 0x80 ;  /* 0x0042000000007b1d */ /* 0x000fec0000010000 */
[----:B------:R-:W-:Y:S05]  /*25930*/  @!P0 BRA `(.L_x_141) ;  /* 0x0000000000048947 */ /* 0x000fea0003800000 */
[----:B------:R-:W-:Y:S01]  /*25940*/  BPT.TRAP 0x1 ;  /* 0x000000040000795c */ /* 0x000fe20000300000 */
.L_x_141:
[----:B------:R-:W-:Y:S01]  /*25950*/  SYNCS.ARRIVE.TRANS64.RED.A1T0 RZ, [UR5], RZ ;  /* 0x000000ffffff79a7 */ /* 0x000fe20008100405 */
[----:B------:R-:W-:Y:S05]  /*25960*/  @!P0 BRA `(.L_x_142) ;  /* 0x0000000000048947 */ /* 0x000fea0003800000 */
[----:B------:R-:W-:Y:S01]  /*25970*/  BPT.TRAP 0x1 ;  /* 0x000000040000795c */ /* 0x000fe20000300000 */
.L_x_142:
[----:B------:R-:W2:Y:S02]  /*25980*/  SYNCS.PHASECHK.TRANS64.TRYWAIT P3, [UR47+0x344c8], R25 ;  /* 0x0344c819ff0075a7 */ /* 0x000ea4000806016f */
[----:B--2---:R-:W-:Y:S05]  /*25990*/  @!P3 BRA `(.L_x_143) ;  /* 0x000000f000b0b947 */ /* 0x004fea0003800000 */
.L_x_556:
        /* <DEDUP_REMOVED lines=22> */
[----:B------:R-:W-:-:S03]  /*25b00*/  HADD2.F32 R12, -RZ, R8.H0_H0 ;  /* 0x20000008ff0c7230 */ /* 0x000fc60000004100 */
[-C--:B------:R-:W-:Y:S01]  /*25b10*/  FFMA R74, R13, R0.reuse, R74 ;  /* 0x000000000d4a7223 */ /* 0x080fe2000000004a */
[----:B------:R-:W-:Y:S02]  /*25b20*/  HADD2.F32 R13, -RZ, R9.H1_H1 ;  /* 0x30000009ff0d7230 */ /* 0x000fe40000004100 */
[-C--:B------:R-:W-:Y:S01]  /*25b30*/  FFMA R72, R12, R0.reuse, R72 ;  /* 0x000000000c487223 */ /* 0x080fe20000000048 */
[----:B------:R-:W-:Y:S02]  /*25b40*/  HADD2.F32 R12, -RZ, R8.H1_H1 ;  /* 0x30000008ff0c7230 */ /* 0x000fe40000004100 */
[-C--:B------:R-:W-:Y:S01]  /*25b50*/  FFMA R75, R13, R0.reuse, R75 ;  /* 0x000000000d4b7223 */ /* 0x080fe2000000004b */
[----:B------:R-:W-:Y:S02]  /*25b60*/  HADD2.F32 R13, -RZ, R10.H0_H0 ;  /* 0x2000000aff0d7230 */ /* 0x000fe40000004100 */
[----:B------:R-:W-:-:S03]  /*25b70*/  FFMA R12, R12, R0, R73 ;  /* 0x000000000c0c7223 */ /* 0x000fc60000000049 */
[----:B------:R-:W-:Y:S01]  /*25b80*/  FFMA R76, R13, R0, R76 ;  /* 0x000000000d4c7223 */ /* 0x000fe2000000004c */
[----:B------:R-:W-:Y:S01]  /*25b90*/  HADD2.F32 R13, -RZ, R10.H1_H1 ;  /* 0x3000000aff0d7230 */ /* 0x000fe20000004100 */
[----:B------:R-:W-:-:S04]  /*25ba0*/  F2FP.F16.F32.PACK_AB R12, R12, R72 ;  /* 0x000000480c0c723e */ /* 0x000fc800000000ff */
        /* <DEDUP_REMOVED lines=44> */
.L_x_145:
[----:B------:R-:W-:Y:S05]  /*25e70*/  BSYNC B0 ;  /* 0x0000000000007941 */ /* 0x000fea0003800000 */
.L_x_144:
[----:B------:R-:W-:Y:S06]  /*25e80*/  BAR.SYNC.DEFER_BLOCKING 0x1, 0x80 ;  /* 0x0042000000007b1d */ /* 0x000fec0000010000 */
[----:B------:R-:W-:Y:S05]  /*25e90*/  @!P0 BRA `(.L_x_146) ;  /* 0x0000000000048947 */ /* 0x000fea0003800000 */
[----:B------:R-:W-:Y:S01]  /*25ea0*/  BPT.TRAP 0x1 ;  /* 0x000000040000795c */ /* 0x000fe20000300000 */
.L_x_146:
[----:B------:R-:W-:Y:S01]  /*25eb0*/  SYNCS.ARRIVE.TRANS64.RED.A1T0 RZ, [UR6], RZ ;  /* 0x000000ffffff79a7 */ /* 0x000fe20008100406 */
[----:B------:R-:W-:Y:S05]  /*25ec0*/  @!P0 BRA `(.L_x_147) ;  /* 0x0000000000048947 */ /* 0x000fea0003800000 */
[----:B------:R-:W-:Y:S01]  /*25ed0*/  BPT.TRAP 0x1 ;  /* 0x000000040000795c */ /* 0x000fe20000300000 */
.L_x_147:
[----:B------:R-:W2:Y:S02]  /*25ee0*/  SYNCS.PHASECHK.TRANS64.TRYWAIT P3, [UR47+0x344b0], R159 ;  /* 0x0344b09fff0075a7 */ /* 0x000ea4000806016f */
[----:B--2---:R-:W-:Y:S05]  /*25ef0*/  @!P3 BRA `(.L_x_148) ;  /* 0x000000ec0070b947 */ /* 0x004fea0003800000 */
.L_x_557:
        /* <DEDUP_REMOVED lines=34> */
[----:B------:R-:W-:-:S04]  /*26120*/  HADD2.F32 R14, -RZ, R10.H0_H0 ;  /* 0x2000000aff0e7230 */ /* 0x000fc80000004100 */
[----:B------:R-:W-:Y:S01]  /*26130*/  F2FP.F16.F32.PACK_AB R13, R13, R15 ;  /* 0x0000000f0d0d723e */ /* 0x000fe200000000ff */
        /* <DEDUP_REMOVED lines=11> */
[----:B------:R-:W-:-:S04]  /*261f0*/  F2FP.F16.F32.PACK_AB R14, R17, R18 ;  /* 0x00000012110e723e */ /* 0x000fc800000000ff */
        /* <DEDUP_REMOVED lines=45> */
.L_x_150:
[----:B------:R-:W-:Y:S05]  /*264d0*/  BSYNC B0 ;  /* 0x0000000000007941 */ /* 0x000fea0003800000 */
.L_x_149:
[----:B------:R-:W-:Y:S06]  /*264e0*/  BAR.SYNC.DEFER_BLOCKING 0x1, 0x80 ;  /* 0x0042000000007b1d */ /* 0x000fec0000010000 */
[----:B------:R-:W-:Y:S05]  /*264f0*/  @!P0 BRA `(.L_x_151) ;  /* 0x0000000000048947 */ /* 0x000fea0003800000 */
[----:B------:R-:W-:Y:S01]  /*26500*/  BPT.TRAP 0x1 ;  /* 0x000000040000795c */ /* 0x000fe20000300000 */
.L_x_151:
[----:B------:R-:W-:Y:S01]  /*26510*/  SYNCS.ARRIVE.TRANS64.RED.A1T0 RZ, [UR7], RZ ;  /* 0x000000ffffff79a7 */ /* 0x000fe20008100407 */
[----:B------:R-:W-:Y:S05]  /*26520*/  @!P0 BRA `(.L_x_152) ;  /* 0x0000000000048947 */ /* 0x000fea0003800000 */
[----:B------:R-:W-:Y:S01]  /*26530*/  BPT.TRAP 0x1 ;  /* 0x000000040000795c */ /* 0x000fe20000300000 */
.L_x_152:
[----:B------:R-:W2:Y:S02]  /*26540*/  SYNCS.PHASECHK.TRANS64.TRYWAIT P3, [UR47+0x344b8], R159 ;  /* 0x0344b89fff0075a7 */ /* 0x000ea4000806016f */
[----:B--2---:R-:W-:Y:S05]  /*26550*/  @!P3 BRA `(.L_x_153) ;  /* 0x000000e400f0b947 */ /* 0x004fea0003800000 */
.L_x_558:
        /* <DEDUP_REMOVED lines=93> */
.L_x_155:
[----:B------:R-:W-:Y:S05]  /*26b30*/  BSYNC B0 ;  /* 0x0000000000007941 */ /* 0x000fea0003800000 */
.L_x_154:
[----:B------:R-:W-:Y:S06]  /*26b40*/  BAR.SYNC.DEFER_BLOCKING 0x1, 0x80 ;  /* 0x0042000000007b1d */ /* 0x000fec0000010000 */
[----:B------:R-:W-:Y:S05]  /*26b50*/  @!P0 BRA `(.L_x_156) ;  /* 0x0000000000048947 */ /* 0x000fea0003800000 */
[----:B------:R-:W-:Y:S01]  /*26b60*/  BPT.TRAP 0x1 ;  /* 0x000000040000795c */ /* 0x000fe20000300000 */
.L_x_156:
[----:B------:R-:W-:Y:S01]  /*26b70*/  SYNCS.ARRIVE.TRANS64.RED.A1T0 RZ, [UR4], RZ ;  /* 0x000000ffffff79a7 */ /* 0x000fe20008100404 */
[----:B------:R-:W-:Y:S05]  /*26b80*/  @!P0 BRA `(.L_x_157) ;  /* 0x0000000000048947 */ /* 0x000fea0003800000 */
[----:B------:R-:W-:Y:S01]  /*26b90*/  BPT.TRAP 0x1 ;  /* 0x000000040000795c */ /* 0x000fe20000300000 */
.L_x_157:
[----:B------:R-:W2:Y:S02]  /*26ba0*/  SYNCS.PHASECHK.TRANS64.TRYWAIT P3, [UR47+0x344c0], R159 ;  /* 0x0344c09fff0075a7 */ /* 0x000ea4000806016f */
[----:B--2---:R-:W-:Y:S05]  /*26bb0*/  @!P3 BRA `(.L_x_158) ;  /* 0x000000e00070b947 */ /* 0x004fea0003800000 */
.L_x_559:
        /* <DEDUP_REMOVED lines=47> */
[----:B------:R-:W-:Y:S01]  /*26eb0*/  F2FP.F16.F32.PACK_AB R14, R17, R18 ;  /* 0x00000012110e723e */ /* 0x000fe200000000ff */
[----:B------:R-:W-:Y:S02]  /*26ec0*/  HADD2.F32 R18, -RZ, R7.H0_H0 ;  /* 0x20000007ff127230 */ /* 0x000fe40000004100 */
[----:B------:R-:W-:Y:S01]  /*26ed0*/  FMUL R17, R24, R2 ;  /* 0x0000000218117220 */ /* 0x000fe20000400000 */
[----:B------:R-:W-:Y:S01]  /*26ee0*/  F2FP.F16.F32.PACK_AB R15, R15, R16 ;  /* 0x000000100f0f723e */ /* 0x000fe200000000ff */
[----:B------:R-:W-:-:S04]  /*26ef0*/  HADD2.F32 R16, -RZ, R6.H0_H0 ;  /* 0x20000006ff107230 */ /* 0x000fc80000004100 */
        /* <DEDUP_REMOVED lines=12> */
[----:B------:R-:W-:Y:S02]  /*26fc0*/  FMUL R15, R28, R2 ;  /* 0x000000021c0f7220 */ /* 0x000fe40000400000 */
[----:B------:R-:W-:Y:S01]  /*26fd0*/  FFMA R13, R14, R0, R12 ;  /* 0x000000000e0d7223 */ /* 0x000fe2000000000c */
[----:B------:R-:W-:Y:S02]  /*26fe0*/  HADD2.F32 R12, -RZ, R6.H1_H1 ;  /* 0x30000006ff0c7230 */ /* 0x000fe40000004100 */
[----:B------:R-:W-:Y:S01]  /*26ff0*/  FMUL R14, R27, R2 ;  /* 0x000000021b0e7220 */ /* 0x000fe20000400000 */
[----:B------:R-:W-:Y:S01]  /*27000*/  FFMA R15, R16, R0, R15 ;  /* 0x00000000100f7223 */ /* 0x000fe2000000000f */
[----:B------:R-:W-:Y:S01]  /*27010*/  FMUL R16, R26, R2 ;  /* 0x000000021a107220 */ /* 0x000fe20000400000 */
[----:B------:R-:W-:Y:S01]  /*27020*/  F2FP.F16.F32.PACK_AB R13, R13, R19 ;  /* 0x000000130d0d723e */ /* 0x000fe200000000ff */
[----:B------:R-:W-:Y:S01]  /*27030*/  FFMA R14, R12, R0, R14 ;  /* 0x000000000c0e7223 */ /* 0x000fe2000000000e */
[----:B------:R-:W-:-:S02]  /*27040*/  HADD2.F32 R12, -RZ, R7.H1_H1 ;  /* 0x30000007ff0c7230 */ /* 0x000fc40000004100 */
[-C--:B------:R-:W-:Y:S02]  /*27050*/  FFMA R16, R18, R0.reuse, R16 ;  /* 0x0000000012107223 */ /* 0x080fe40000000010 */
[----:B------:R-:W-:Y:S01]  /*27060*/  F2FP.F16.F32.PACK_AB R14, R14, R15 ;  /* 0x0000000f0e0e723e */ /* 0x000fe200000000ff */
[----:B------:R-:W-:Y:S01]  /*27070*/  FFMA R17, R12, R0, R17 ;  /* 0x000000000c117223 */ /* 0x000fe20000000011 */
[----:B------:R-:W-:-:S04]  /*27080*/  F2FP.F16.F32.PACK_AB R12, R20, R21 ;  /* 0x00000015140c723e */ /* 0x000fc800000000ff */
        /* <DEDUP_REMOVED lines=16> */
.L_x_160:
[----:B------:R-:W-:Y:S05]  /*27190*/  BSYNC B0 ;  /* 0x0000000000007941 */ /* 0x000fea0003800000 */
.L_x_159:
[----:B------:R-:W-:Y:S06]  /*271a0*/  BAR.SYNC.DEFER_BLOCKING 0x1, 0x80 ;  /* 0x0042000000007b1d */ /* 0x000fec0000010000 */
[----:B------:R-:W-:Y:S05]  /*271b0*/  @!P0 BRA `(.L_x_161) ;  /* 0x0000000000048947 */ /* 0x000fea0003800000 */
[----:B------:R-:W-:Y:S01]  /*271c0*/  BPT.TRAP 0x1 ;  /* 0x000000040000795c */ /* 0x000fe20000300000 */
.L_x_161:
[----:B------:R-:W-:Y:S01]  /*271d0*/  SYNCS.ARRIVE.TRANS64.RED.A1T0 RZ, [UR5], RZ ;  /* 0x000000ffffff79a7 */ /* 0x000fe20008100405 */
[----:B------:R-:W-:Y:S05]  /*271e0*/  @!P0 BRA `(.L_x_162) ;  /* 0x0000000000048947 */ /* 0x000fea0003800000 */
[----:B------:R-:W-:Y:S01]  /*271f0*/  BPT.TRAP 0x1 ;  /* 0x000000040000795c */ /* 0x000fe20000300000 */
.L_x_162:
[----:B------:R-:W2:Y:S02]  /*27200*/  SYNCS.PHASECHK.TRANS64.TRYWAIT P3, [UR47+0x344c8], R159 ;  /* 0x0344c89fff0075a7 */ /* 0x000ea4000806016f */
[----:B--2---:R-:W-:Y:S05]  /*27210*/  @!P3 BRA `(.L_x_163) ;  /* 0x000000d800f0b947 */ /* 0x004fea0003800000 */
.L_x_560:
[----:B------:R-:W-:Y:S05]  /*27220*/  @P1 WARPSYNC.ALL ;  /* 0x0000000000001948 */ /* 0x000fea0003800000 */
[----:B------:R-:W2:Y:S01]  /*27230*/  @P1 LDSM.16.MT88.4 R8, [R3+0x33000] ;  /* 0x033000000308183b */ /* 0x000ea20000004200 */
[-C--:B------:R-:W-:Y:S01]  /*27240*/  FMUL R88, R88, R2.reuse ;  /* 0x0000000258587220 */ /* 0x080fe20000400000 */
[-C--:B------:R-:W-:Y:S01]  /*27250*/  FMUL R89, R89, R2.reuse ;  /* 0x0000000259597220 */ /* 0x080fe20000400000 */
[-C--:B------:R-:W-:Y:S01]  /*27260*/  FMUL R91, R91, R2.reuse ;  /* 0x000000025b5b7220 */ /* 0x080fe20000400000 */
[----:B------:R-:W3:Y:S01]  /*27270*/  @P1 LDSM.16.MT88.4 R4, [R3+0x33800] ;  /* 0x033800000304183b */ /* 0x000ee20000004200 */
[-C--:B-1----:R-:W-:Y:S01]  /*27280*/  FMUL R15, R92, R2.reuse ;  /* 0x000000025c0f7220 */ /* 0x082fe20000400000 */
[-C--:B------:R-:W-:Y:S01]  /*27290*/  FMUL R17, R94, R2.reuse ;  /* 0x000000025e117220 */ /* 0x080fe20000400000 */
[-C--:B------:R-:W-:Y:S01]  /*272a0*/  FMUL R95, R95, R2.reuse ;  /* 0x000000025f5f7220 */ /* 0x080fe20000400000 */
[-C--:B------:R-:W-:Y:S01]  /*272b0*/  FMUL R97, R97, R2.reuse ;  /* 0x0000000261617220 */ /* 0x080fe20000400000 */
[----:B------:R-:W-:Y:S05]  /*272c0*/  WARPSYNC.ALL ;  /* 0x0000000000007948 */ /* 0x000fea0003800000 */
[-C--:B------:R-:W-:Y:S01]  /*272d0*/  FMUL R19, R98, R2.reuse ;  /* 0x0000000262137220 */ /* 0x080fe20000400000 */
[-C--:B------:R-:W-:Y:S01]  /*272e0*/  FMUL R99, R99, R2.reuse ;  /* 0x0000000263637220 */ /* 0x080fe20000400000 */
[-C--:B------:R-:W-:Y:S01]  /*272f0*/  FMUL R101, R101, R2.reuse ;  /* 0x0000000265657220 */ /* 0x080fe20000400000 */
[----:B------:R-:W-:Y:S01]  /*27300*/  FMUL R103, R103, R2 ;  /* 0x0000000267677220 */ /* 0x000fe20000400000 */
[----:B------:R-:W-:Y:S01]  /*27310*/  BSSY B0, `(.L_x_164) ;  /* 0x000003e000007945 */ /* 0x000fe20003800000 */
[----:B--2---:R-:W-:-:S02]  /*27320*/  HADD2.F32 R12, -RZ, R8.H0_H0 ;  /* 0x20000008ff0c7230 */ /* 0x004fc40000004100 */
[----:B------:R-:W-:Y:S02]  /*27330*/  HADD2.F32 R13, -RZ, R8.H1_H1 ;  /* 0x30000008ff0d7230 */ /* 0x000fe40000004100 */
[----:B------:R-:W-:Y:S02]  /*27340*/  HADD2.F32 R14, -RZ, R9.H0_H0 ;  /* 0x20000009ff0e7230 */ /* 0x000fe40000004100 */
[-C--:B------:R-:W-:Y:S01]  /*27350*/  FFMA R12, R12, R0.reuse, R88 ;  /* 0x000000000c0c7223 */ /* 0x080fe20000000058 */
[----:B------:R-:W-:Y:S02]  /*27360*/  HADD2.F32 R16, -RZ, R10.H1_H1 ;  /* 0x3000000aff107230 */ /* 0x000fe40000004100 */
[----:B------:R-:W-:Y:S01]  /*27370*/  FFMA R13, R13, R0, R89 ;  /* 0x000000000d0d7223 */ /* 0x000fe20000000059 */
[----:B------:R-:W-:Y:S02]  /*27380*/  HADD2.F32 R18, -RZ, R11.H1_H1 ;  /* 0x3000000bff127230 */ /* 0x000fe40000004100 */
[----:B---3--:R-:W-:-:S02]  /*27390*/  HADD2.F32 R20, -RZ, R5.H1_H1 ;  /* 0x30000005ff147230 */ /* 0x008fc40000004100 */
[----:B------:R-:W-:Y:S01]  /*273a0*/  F2FP.F16.F32.PACK_AB R12, R13, R12 ;  /* 0x0000000c0d0c723e */ /* 0x000fe200000000ff */
[----:B------:R-:W-:Y:S01]  /*273b0*/  FMUL R13, R90, R2 ;  /* 0x000000025a0d7220 */ /* 0x000fe20000400000 */
[-C--:B------:R-:W-:Y:S01]  /*273c0*/  FFMA R95, R18, R0.reuse, R95 ;  /* 0x00000000125f7223 */ /* 0x080fe2000000005f */
[----:B------:R-:W-:Y:S02]  /*273d0*/  HADD2.F32 R18, -RZ, R4.H1_H1 ;  /* 0x30000004ff127230 */ /* 0x000fe40000004100 */
[----:B------:R-:W-:Y:S01]  /*273e0*/  FFMA R13, R14, R0, R13 ;  /* 0x000000000e0d7223 */ /* 0x000fe2000000000d */
[----:B------:R-:W-:-:S05]  /*273f0*/  HADD2.F32 R14, -RZ, R9.H1_H1 ;  /* 0x30000009ff0e7230 */ /* 0x000fca0000004100 */
[----:B------:R-:W-:-:S05]  /*27400*/  FFMA R14, R14, R0, R91 ;  /* 0x000000000e0e7223 */ /* 0x000fca000000005b */
[----:B------:R-:W-:Y:S01]  /*27410*/  F2FP.F16.F32.PACK_AB R13, R14, R13 ;  /* 0x0000000d0e0d723e */ /* 0x000fe200000000ff */
[----:B------:R-:W-:-:S05]  /*27420*/  HADD2.F32 R14, -RZ, R10.H0_H0 ;  /* 0x2000000aff0e7230 */ /* 0x000fca0000004100 */
[----:B------:R-:W-:Y:S01]  /*27430*/  FFMA R14, R14, R0, R15 ;  /* 0x000000000e0e7223 */ /* 0x000fe2000000000f */
[----:B------:R-:W-:-:S04]  /*27440*/  FMUL R15, R93, R2 ;  /* 0x000000025d0f7220 */ /* 0x000fc80000400000 */
[----:B------:R-:W-:Y:S01]  /*27450*/  FFMA R15, R16, R0, R15 ;  /* 0x00000000100f7223 */ /* 0x000fe2000000000f */
[----:B------:R-:W-:-:S04]  /*27460*/  HADD2.F32 R16, -RZ, R11.H0_H0 ;  /* 0x2000000bff107230 */ /* 0x000fc80000004100 */
[----:B------:R-:W-:Y:S01]  /*27470*/  F2FP.F16.F32.PACK_AB R14, R15, R14 ;  /* 0x0000000e0f0e723e */ /* 0x000fe200000000ff */
[----:B------:R-:W-:Y:S01]  /*27480*/  FFMA R16, R16, R0, R17 ;  /* 0x0000000010107223 */ /* 0x000fe20000000011 */
[----:B------:R-:W-:-:S04]  /*27490*/  FMUL R17, R96, R2 ;  /* 0x0000000260117220 */ /* 0x000fc80000400000 */
[----:B------:R-:W-:Y:S01]  /*274a0*/  F2FP.F16.F32.PACK_AB R15, R95, R16 ;  /* 0x000000105f0f723e */ /* 0x000fe200000000ff */
[----:B------:R-:W-:-:S04]  /*274b0*/  HADD2.F32 R16, -RZ, R4.H0_H0 ;  /* 0x20000004ff107230 */ /* 0x000fc80000004100 */
[----:B------:R1:W-:Y:S01]  /*274c0*/  STSM.16.MT88.4 [R3+0x33000], R12 ;  /* 0x0330000c03007844 */ /* 0x0003e20000004200 */
[-C--:B------:R-:W-:Y:S01]  /*274d0*/  FFMA R16, R16, R0.reuse, R17 ;  /* 0x0000000010107223 */ /* 0x080fe20000000011 */
[----:B------:R-:W-:Y:S01]  /*274e0*/  FFMA R17, R18, R0, R97 ;  /* 0x0000000012117223 */ /* 0x000fe20000000061 */
[----:B------:R-:W-:Y:S02]  /*274f0*/  HADD2.F32 R18, -RZ, R5.H0_H0 ;  /* 0x20000005ff127230 */ /* 0x000fe40000004100 */
[--C-:B-1----:R-:W-:Y:S02]  /*27500*/  HADD2.F32 R12, -RZ, R6.reuse.H0_H0 ;  /* 0x20000006ff0c7230 */ /* 0x102fe40000004100 */
[----:B------:R-:W-:Y:S01]  /*27510*/  FMUL R15, R100, R2 ;  /* 0x00000002640f7220 */ /* 0x000fe20000400000 */
[-C--:B------:R-:W-:Y:S01]  /*27520*/  FFMA R13, R18, R0.reuse, R19 ;  /* 0x00000000120d7223 */ /* 0x080fe20000000013 */
[----:B------:R-:W-:Y:S01]  /*27530*/  FFMA R14, R20, R0, R99 ;  /* 0x00000000140e7223 */ /* 0x000fe20000000063 */
[----:B------:R-:W-:-:S02]  /*27540*/  HADD2.F32 R18, -RZ, R6.H1_H1 ;  /* 0x30000006ff127230 */ /* 0x000fc40000004100 */
[----:B------:R-:W-:Y:S01]  /*27550*/  FFMA R15, R12, R0, R15 ;  /* 0x000000000c0f7223 */ /* 0x000fe2000000000f */
[--C-:B------:R-:W-:Y:S02]  /*27560*/  HADD2.F32 R12, -RZ, R7.reuse.H0_H0 ;  /* 0x20000007ff0c7230 */ /* 0x100fe40000004100 */
[----:B------:R-:W-:Y:S01]  /*27570*/  FMUL R19, R102, R2 ;  /* 0x0000000266137220 */ /* 0x000fe20000400000 */
[----:B------:R-:W-:Y:S02]  /*27580*/  HADD2.F32 R20, -RZ, R7.H1_H1 ;  /* 0x30000007ff147230 */ /* 0x000fe40000004100 */
[-C--:B------:R-:W-:Y:S01]  /*27590*/  FFMA R18, R18, R0.reuse, R101 ;  /* 0x0000000012127223 */ /* 0x080fe20000000065 */
[----:B------:R-:W-:Y:S01]  /*275a0*/  F2FP.F16.F32.PACK_AB R13, R14, R13 ;  /* 0x0000000d0e0d723e */ /* 0x000fe200000000ff */
[----:B------:R-:W-:Y:S01]  /*275b0*/  FFMA R19, R12, R0, R19 ;  /* 0x000000000c137223 */ /* 0x000fe20000000013 */
        /* <DEDUP_REMOVED lines=19> */
.L_x_165:
[----:B------:R-:W-:Y:S05]  /*276f0*/  BSYNC B0 ;  /* 0x0000000000007941 */ /* 0x000fea0003800000 */
.L_x_164:
[----:B------:R-:W-:Y:S06]  /*27700*/  BAR.SYNC.DEFER_BLOCKING 0x1, 0x80 ;  /* 0x0042000000007b1d */ /* 0x000fec0000010000 */
[----:B------:R-:W-:Y:S05]  /*27710*/  @!P0 BRA `(.L_x_166) ;  /* 0x0000000000048947 */ /* 0x000fea0003800000 */
[----:B------:R-:W-:Y:S01]  /*27720*/  BPT.TRAP 0x1 ;  /* 0x000000040000795c */ /* 0x000fe20000300000 */
.L_x_166:
[----:B------:R-:W-:Y:S01]  /*27730*/  SYNCS.ARRIVE.TRANS64.RED.A1T0 RZ, [UR6], RZ ;  /* 0x000000ffffff79a7 */ /* 0x000fe20008100406 */
[----:B------:R-:W-:Y:S05]  /*27740*/  @!P0 BRA `(.L_x_167) ;  /* 0x0000000000048947 */ /* 0x000fea0003800000 */
[----:B------:R-:W-:Y:S01]  /*27750*/  BPT.TRAP 0x1 ;  /* 0x000000040000795c */ /* 0x000fe20000300000 */
.L_x_167:
[----:B------:R-:W2:Y:S02]  /*27760*/  SYNCS.PHASECHK.TRANS64.TRYWAIT P3, [UR47+0x344b0], R25 ;  /* 0x0344b019ff0075a7 */ /* 0x000ea4000806016f */
[----:B--2---:R-:W-:Y:S05]  /*27770*/  @!P3 BRA `(.L_x_168) ;  /* 0x000000d400b0b947 */ /* 0x004fea0003800000 */
.L_x_561:
        /* <DEDUP_REMOVED lines=21> */
[----:B-1----:R-:W-:-:S02]  /*278d0*/  HADD2.F32 R14, -RZ, R8.H1_H1 ;  /* 0x30000008ff0e7230 */ /* 0x002fc40000004100 */
[-C--:B--2---:R-:W-:Y:S01]  /*278e0*/  FMUL R13, R13, R2.reuse ;  /* 0x000000020d0d7220 */ /* 0x084fe20000400000 */
[----:B---3--:R-:W-:Y:S01]  /*278f0*/  FMUL R15, R12, R2 ;  /* 0x000000020c0f7220 */ /* 0x008fe20000400000 */
[----:B------:R-:W-:-:S03]  /*27900*/  HADD2.F32 R12, -RZ, R8.H0_H0 ;  /* 0x20000008ff0c7230 */ /* 0x000fc60000004100 */
[-C--:B------:R-:W-:Y:S01]  /*27910*/  FFMA R15, R14, R0.reuse, R15 ;  /* 0x000000000e0f7223 */ /* 0x080fe2000000000f */
[--C-:B------:R-:W-:Y:S02]  /*27920*/  HADD2.F32 R14, -RZ, R9.reuse.H0_H0 ;  /* 0x20000009ff0e7230 */ /* 0x100fe40000004100 */
[----:B------:R-:W-:Y:S01]  /*27930*/  FFMA R12, R12, R0, R13 ;  /* 0x000000000c0c7223 */ /* 0x000fe2000000000d */
[-C--:B----4-:R-:W-:Y:S01]  /*27940*/  FMUL R13, R17, R2.reuse ;  /* 0x00000002110d7220 */ /* 0x090fe20000400000 */
[----:B-----5:R-:W-:Y:S01]  /*27950*/  FMUL R17, R16, R2 ;  /* 0x0000000210117220 */ /* 0x020fe20000400000 */
[----:B------:R-:W-:Y:S02]  /*27960*/  HADD2.F32 R16, -RZ, R9.H1_H1 ;  /* 0x30000009ff107230 */ /* 0x000fe40000004100 */
[----:B------:R-:W-:Y:S01]  /*27970*/  FFMA R13, R14, R0, R13 ;  /* 0x000000000e0d7223 */ /* 0x000fe2000000000d */
[----:B------:R-:W-:Y:S01]  /*27980*/  F2FP.F16.F32.PACK_AB R12, R15, R12 ;  /* 0x0000000c0f0c723e */ /* 0x000fe200000000ff */
[----:B------:R-:W-:Y:S01]  /*27990*/  FMUL R15, R32, R2 ;  /* 0x00000002200f7220 */ /* 0x000fe20000400000 */
[----:B------:R-:W-:Y:S01]  /*279a0*/  FFMA R14, R16, R0, R17 ;  /* 0x00000000100e7223 */ /* 0x000fe20000000011 */
[----:B------:R-:W-:-:S02]  /*279b0*/  HADD2.F32 R16, -RZ, R10.H1_H1 ;  /* 0x3000000aff107230 */ /* 0x000fc40000004100 */
[----:B------:R-:W-:Y:S02]  /*279c0*/  FMUL R17, R31, R2 ;  /* 0x000000021f117220 */ /* 0x000fe40000400000 */
[----:B------:R-:W-:Y:S01]  /*279d0*/  F2FP.F16.F32.PACK_AB R13, R14, R13 ;  /* 0x0000000d0e0d723e */ /* 0x000fe200000000ff */
[----:B------:R-:W-:-:S05]  /*279e0*/  HADD2.F32 R14, -RZ, R10.H0_H0 ;  /* 0x2000000aff0e7230 */ /* 0x000fca0000004100 */
[-C--:B------:R-:W-:Y:S01]  /*279f0*/  FFMA R14, R14, R0.reuse, R15 ;  /* 0x000000000e0e7223 */ /* 0x080fe2000000000f */
[----:B------:R-:W-:Y:S01]  /*27a00*/  FFMA R15, R16, R0, R17 ;  /* 0x00000000100f7223 */ /* 0x000fe20000000011 */
[-C--:B------:R-:W-:Y:S01]  /*27a10*/  FMUL R17, R19, R2.reuse ;  /* 0x0000000213117220 */ /* 0x080fe20000400000 */
[----:B------:R-:W-:Y:S01]  /*27a20*/  FMUL R19, R18, R2 ;  /* 0x0000000212137220 */ /* 0x000fe20000400000 */
[--C-:B------:R-:W-:Y:S02]  /*27a30*/  HADD2.F32 R16, -RZ, R11.reuse.H0_H0 ;  /* 0x2000000bff107230 */ /* 0x100fe40000004100 */
[----:B------:R-:W-:Y:S01]  /*27a40*/  HADD2.F32 R18, -RZ, R11.H1_H1 ;  /* 0x3000000bff127230 */ /* 0x000fe20000004100 */
[----:B------:R-:W-:Y:S02]  /*27a50*/  F2FP.F16.F32.PACK_AB R14, R15, R14 ;  /* 0x0000000e0f0e723e */ /* 0x000fe400000000ff */
[-C--:B------:R-:W-:Y:S02]  /*27a60*/  FFMA R16, R16, R0.reuse, R17 ;  /* 0x0000000010107223 */ /* 0x080fe40000000011 */
[----:B------:R-:W-:Y:S01]  /*27a70*/  FFMA R17, R18, R0, R19 ;  /* 0x0000000012117223 */ /* 0x000fe20000000013 */
[-C--:B------:R-:W-:Y:S01]  /*27a80*/  FMUL R19, R21, R2.reuse ;  /* 0x0000000215137220 */ /* 0x080fe20000400000 */
[----:B------:R-:W-:Y:S01]  /*27a90*/  FMUL R21, R20, R2 ;  /* 0x0000000214157220 */ /* 0x000fe20000400000 */
[----:B------:R-:W-:-:S02]  /*27aa0*/  HADD2.F32 R18, -RZ, R4.H0_H0 ;  /* 0x20000004ff127230 */ /* 0x000fc40000004100 */
[----:B------:R-:W-:Y:S01]  /*27ab0*/  HADD2.F32 R20, -RZ, R4.H1_H1 ;  /* 0x30000004ff147230 */ /* 0x000fe20000004100 */
[----:B------:R-:W-:Y:S02]  /*27ac0*/  F2FP.F16.F32.PACK_AB R15, R17, R16 ;  /* 0x00000010110f723e */ /* 0x000fe400000000ff */
[-C--:B------:R-:W-:Y:S02]  /*27ad0*/  FFMA R18, R18, R0.reuse, R19 ;  /* 0x0000000012127223 */ /* 0x080fe40000000013 */
[----:B------:R-:W-:Y:S01]  /*27ae0*/  FFMA R19, R20, R0, R21 ;  /* 0x0000000014137223 */ /* 0x000fe20000000015 */
[-C--:B------:R-:W-:Y:S01]  /*27af0*/  FMUL R21, R27, R2.reuse ;  /* 0x000000021b157220 */ /* 0x080fe20000400000 */
[----:B------:R-:W-:Y:S01]  /*27b00*/  FMUL R27, R24, R2 ;  /* 0x00000002181b7220 */ /* 0x000fe20000400000 */
[--C-:B------:R-:W-:Y:S01]  /*27b10*/  HADD2.F32 R20, -RZ, R5.reuse.H0_H0 ;  /* 0x20000005ff147230 */ /* 0x100fe20000004100 */
[----:B------:R1:W-:Y:S01]  /*27b20*/  STSM.16.MT88.4 [R3+0x30000], R12 ;  /* 0x0300000c03007844 */ /* 0x0003e20000004200 */
[----:B------:R-:W-:Y:S01]  /*27b30*/  HADD2.F32 R24, -RZ, R5.H1_H1 ;  /* 0x30000005ff187230 */ /* 0x000fe20000004100 */
[----:B------:R-:W-:-:S02]  /*27b40*/  F2FP.F16.F32.PACK_AB R16, R19, R18 ;  /* 0x000000121310723e */ /* 0x000fc400000000ff */
[-C--:B------:R-:W-:Y:S02]  /*27b50*/  FFMA R21, R20, R0.reuse, R21 ;  /* 0x0000000014157223 */ /* 0x080fe40000000015 */
[----:B------:R-:W-:Y:S01]  /*27b60*/  FFMA R20, R24, R0, R27 ;  /* 0x0000000018147223 */ /* 0x000fe2000000001b */
[-C--:B------:R-:W-:Y:S01]  /*27b70*/  FMUL R27, R29, R2.reuse ;  /* 0x000000021d1b7220 */ /* 0x080fe20000400000 */
[-C--:B------:R-:W-:Y:S01]  /*27b80*/  FMUL R29, R26, R2.reuse ;  /* 0x000000021a1d7220 */ /* 0x080fe20000400000 */
[--C-:B------:R-:W-:Y:S02]  /*27b90*/  HADD2.F32 R24, -RZ, R6.reuse.H0_H0 ;  /* 0x20000006ff187230 */ /* 0x100fe40000004100 */
[----:B------:R-:W-:Y:S01]  /*27ba0*/  FMUL R31, R28, R2 ;  /* 0x000000021c1f7220 */ /* 0x000fe20000400000 */
[----:B------:R-:W-:Y:S01]  /*27bb0*/  HADD2.F32 R26, -RZ, R6.H1_H1 ;  /* 0x30000006ff1a7230 */ /* 0x000fe20000004100 */
[----:B------:R-:W-:Y:S01]  /*27bc0*/  F2FP.F16.F32.PACK_AB R17, R20, R21 ;  /* 0x000000151411723e */ /* 0x000fe200000000ff */
[----:B------:R-:W-:-:S02]  /*27bd0*/  HADD2.F32 R28, -RZ, R7.H1_H1 ;  /* 0x30000007ff1c7230 */ /* 0x000fc40000004100 */
[-C--:B------:R-:W-:Y:S01]  /*27be0*/  FFMA R27, R24, R0.reuse, R27 ;  /* 0x00000000181b7223 */ /* 0x080fe2000000001b */
[----:B------:R-:W-:Y:S01]  /*27bf0*/  FFMA R24, R26, R0, R29 ;  /* 0x000000001a187223 */ /* 0x000fe2000000001d */
[----:B------:R-:W-:Y:S02]  /*27c00*/  HADD2.F32 R26, -RZ, R7.H0_H0 ;  /* 0x20000007ff1a7230 */ /* 0x000fe40000004100 */
[----:B------:R-:W-:Y:S02]  /*27c10*/  FMUL R29, R30, R2 ;  /* 0x000000021e1d7220 */ /* 0x000fe40000400000 */
[----:B------:R-:W-:Y:S02]  /*27c20*/  F2FP.F16.F32.PACK_AB R18, R24, R27 ;  /* 0x0000001b1812723e */ /* 0x000fe400000000ff */
[-C--:B------:R-:W-:Y:S01]  /*27c30*/  FFMA R29, R26, R0.reuse, R29 ;  /* 0x000000001a1d7223 */ /* 0x080fe2000000001d */
[----:B------:R-:W-:-:S05]  /*27c40*/  FFMA R26, R28, R0, R31 ;  /* 0x000000001c1a7223 */ /* 0x000fca000000001f */
        /* <DEDUP_REMOVED lines=16> */
.L_x_170:
[----:B------:R-:W-:Y:S05]  /*27d50*/  BSYNC B0 ;  /* 0x0000000000007941 */ /* 0x000fea0003800000 */
.L_x_169:
[----:B------:R-:W-:Y:S06]  /*27d60*/  BAR.SYNC.DEFER_BLOCKING 0x1, 0x80 ;  /* 0x0042000000007b1d */ /* 0x000fec0000010000 */
[----:B------:R-:W-:Y:S05]  /*27d70*/  @!P0 BRA `(.L_x_171) ;  /* 0x0000000000048947 */ /* 0x000fea0003800000 */
[----:B------:R-:W-:Y:S01]  /*27d80*/  BPT.TRAP 0x1 ;  /* 0x000000040000795c */ /* 0x000fe20000300000 */
.L_x_171:
[----:B------:R-:W-:Y:S01]  /*27d90*/  SYNCS.ARRIVE.TRANS64.RED.A1T0 RZ, [UR7], RZ ;  /* 0x000000ffffff79a7 */ /* 0x000fe20008100407 */
[----:B------:R-:W-:Y:S05]  /*27da0*/  @!P0 BRA `(.L_x_172) ;  /* 0x0000000000048947 */ /* 0x000fea0003800000 */
[----:B------:R-:W-:Y:S01]  /*27db0*/  BPT.TRAP 0x1 ;  /* 0x000000040000795c */ /* 0x000fe20000300000 */
.L_x_172:
[----:B------:R-:W2:Y:S02]  /*27dc0*/  SYNCS.PHASECHK.TRANS64.TRYWAIT P3, [UR47+0x344b8], R25 ;  /* 0x0344b819ff0075a7 */ /* 0x000ea4000806016f */
[----:B--2---:R-:W-:Y:S05]  /*27dd0*/  @!P3 BRA `(.L_x_173) ;  /* 0x000000d00030b947 */ /* 0x004fea0003800000 */
.L_x_562:
        /* <DEDUP_REMOVED lines=21> */
[----:B-1----:R-:W-:-:S02]  /*27f30*/  HADD2.F32 R16, -RZ, R9.H0_H0 ;  /* 0x20000009ff107230 */ /* 0x002fc40000004100 */
[----:B------:R-:W-:Y:S02]  /*27f40*/  HADD2.F32 R18, -RZ, R9.H1_H1 ;  /* 0x30000009ff127230 */ /* 0x000fe40000004100 */
[-C--:B--2---:R-:W-:Y:S01]  /*27f50*/  FMUL R13, R13, R2.reuse ;  /* 0x000000020d0d7220 */ /* 0x084fe20000400000 */
[-C--:B---3--:R-:W-:Y:S01]  /*27f60*/  FMUL R15, R14, R2.reuse ;  /* 0x000000020e0f7220 */ /* 0x088fe20000400000 */
[--C-:B------:R-:W-:Y:S02]  /*27f70*/  HADD2.F32 R14, -RZ, R8.reuse.H1_H1 ;  /* 0x30000008ff0e7230 */ /* 0x100fe40000004100 */
[-C--:B----4-:R-:W-:Y:S01]  /*27f80*/  FMUL R17, R12, R2.reuse ;  /* 0x000000020c117220 */ /* 0x090fe20000400000 */
[----:B------:R-:W-:Y:S02]  /*27f90*/  HADD2.F32 R12, -RZ, R8.H0_H0 ;  /* 0x20000008ff0c7230 */ /* 0x000fe40000004100 */
[----:B-----5:R-:W-:-:S03]  /*27fa0*/  FMUL R19, R19, R2 ;  /* 0x0000000213137220 */ /* 0x020fc60000400000 */
[-C--:B------:R-:W-:Y:S01]  /*27fb0*/  FFMA R12, R12, R0.reuse, R13 ;  /* 0x000000000c0c7223 */ /* 0x080fe2000000000d */
[-C--:B------:R-:W-:Y:S01]  /*27fc0*/  FFMA R13, R14, R0.reuse, R15 ;  /* 0x000000000e0d7223 */ /* 0x080fe2000000000f */
[-C--:B------:R-:W-:Y:S01]  /*27fd0*/  FFMA R14, R16, R0.reuse, R17 ;  /* 0x00000000100e7223 */ /* 0x080fe20000000011 */
[----:B------:R-:W-:Y:S01]  /*27fe0*/  FFMA R15, R18, R0, R19 ;  /* 0x00000000120f7223 */ /* 0x000fe20000000013 */
[--C-:B------:R-:W-:Y:S02]  /*27ff0*/  HADD2.F32 R16, -RZ, R10.reuse.H0_H0 ;  /* 0x2000000aff107230 */ /* 0x100fe40000004100 */
[-C--:B------:R-:W-:Y:S01]  /*28000*/  FMUL R17, R24, R2.reuse ;  /* 0x0000000218117220 */ /* 0x080fe20000400000 */
[----:B------:R-:W-:Y:S01]  /*28010*/  FMUL R19, R21, R2 ;  /* 0x0000000215137220 */ /* 0x000fe20000400000 */
[----:B------:R-:W-:Y:S01]  /*28020*/  HADD2.F32 R18, -RZ, R10.H1_H1 ;  /* 0x3000000aff127230 */ /* 0x000fe20000004100 */
[----:B------:R-:W-:Y:S01]  /*28030*/  F2FP.F16.F32.PACK_AB R12, R13, R12 ;  /* 0x0000000c0d0c723e */ /* 0x000fe200000000ff */
[----:B------:R-:W-:-:S02]  /*28040*/  HADD2.F32 R24, -RZ, R11.H1_H1 ;  /* 0x3000000bff187230 */ /* 0x000fc40000004100 */
[----:B------:R-:W-:Y:S01]  /*28050*/  FMUL R21, R20, R2 ;  /* 0x0000000214157220 */ /* 0x000fe20000400000 */
[----:B------:R-:W-:Y:S02]  /*28060*/  HADD2.F32 R20, -RZ, R11.H0_H0 ;  /* 0x2000000bff147230 */ /* 0x000fe40000004100 */
[-C--:B------:R-:W-:Y:S01]  /*28070*/  FFMA R17, R16, R0.reuse, R17 ;  /* 0x0000000010117223 */ /* 0x080fe20000000011 */
[----:B------:R-:W-:Y:S01]  /*28080*/  FFMA R16, R18, R0, R19 ;  /* 0x0000000012107223 */ /* 0x000fe20000000013 */
[----:B------:R-:W-:Y:S01]  /*28090*/  FMUL R27, R27, R2 ;  /* 0x000000021b1b7220 */ /* 0x000fe20000400000 */
[----:B------:R-:W-:Y:S01]  /*280a0*/  F2FP.F16.F32.PACK_AB R13, R15, R14 ;  /* 0x0000000e0f0d723e */ /* 0x000fe200000000ff */
[----:B------:R-:W-:Y:S01]  /*280b0*/  FFMA R21, R20, R0, R21 ;  /* 0x0000000014157223 */ /* 0x000fe20000000015 */
[--C-:B------:R-:W-:Y:S02]  /*280c0*/  HADD2.F32 R20, -RZ, R4.reuse.H0_H0 ;  /* 0x20000004ff147230 */ /* 0x100fe40000004100 */
[----:B------:R-:W-:Y:S01]  /*280d0*/  FMUL R19, R29, R2 ;  /* 0x000000021d137220 */ /* 0x000fe20000400000 */
[----:B------:R-:W-:Y:S01]  /*280e0*/  FFMA R18, R24, R0, R27 ;  /* 0x0000000018127223 */ /* 0x000fe2000000001b */
[----:B------:R-:W-:Y:S01]  /*280f0*/  HADD2.F32 R24, -RZ, R4.H1_H1 ;  /* 0x30000004ff187230 */ /* 0x000fe20000004100 */
[----:B------:R-:W-:Y:S01]  /*28100*/  F2FP.F16.F32.PACK_AB R14, R16, R17 ;  /* 0x00000011100e723e */ /* 0x000fe200000000ff */
[----:B------:R-:W-:Y:S01]  /*28110*/  FMUL R27, R28, R2 ;  /* 0x000000021c1b7220 */ /* 0x000fe20000400000 */
[----:B------:R-:W-:-:S02]  /*28120*/  HADD2.F32 R28, -RZ, R5.H1_H1 ;  /* 0x30000005ff1c7230 */ /* 0x000fc40000004100 */
[----:B------:R-:W-:Y:S01]  /*28130*/  FFMA R19, R20, R0, R19 ;  /* 0x0000000014137223 */ /* 0x000fe20000000013 */
[----:B------:R-:W-:Y:S01]  /*28140*/  F2FP.F16.F32.PACK_AB R15, R18, R21 ;  /* 0x00000015120f723e */ /* 0x000fe200000000ff */
[----:B------:R-:W-:Y:S01]  /*28150*/  FMUL R29, R26, R2 ;  /* 0x000000021a1d7220 */ /* 0x000fe20000400000 */
[----:B------:R-:W-:Y:S02]  /*28160*/  HADD2.F32 R26, -RZ, R5.H0_H0 ;  /* 0x20000005ff1a7230 */ /* 0x000fe40000004100 */
[----:B------:R-:W-:Y:S01]  /*28170*/  FFMA R20, R24, R0, R27 ;  /* 0x0000000018147223 */ /* 0x000fe2000000001b */
[----:B------:R-:W-:Y:S01]  /*28180*/  FMUL R31, R31, R2 ;  /* 0x000000021f1f7220 */ /* 0x000fe20000400000 */
[----:B------:R1:W-:Y:S01]  /*28190*/  STSM.16.MT88.4 [R3+0x31000], R12 ;  /* 0x0310000c03007844 */ /* 0x0003e20000004200 */
[-C--:B------:R-:W-:Y:S01]  /*281a0*/  FFMA R29, R26, R0.reuse, R29 ;  /* 0x000000001a1d7223 */ /* 0x080fe2000000001d */
[--C-:B------:R-:W-:Y:S02]  /*281b0*/  HADD2.F32 R26, -RZ, R6.reuse.H0_H0 ;  /* 0x20000006ff1a7230 */ /* 0x100fe40000004100 */
[----:B------:R-:W-:Y:S01]  /*281c0*/  FFMA R24, R28, R0, R31 ;  /* 0x000000001c187223 */ /* 0x000fe2000000001f */
[-C--:B------:R-:W-:Y:S01]  /*281d0*/  FMUL R27, R33, R2.reuse ;  /* 0x00000002211b7220 */ /* 0x080fe20000400000 */
        /* <DEDUP_REMOVED lines=9> */
[----:B------:R-:W-:Y:S02]  /*28270*/  FMUL R35, R34, R2 ;  /* 0x0000000222237220 */ /* 0x000fe40000400000 */
[-C--:B------:R-:W-:Y:S02]  /*28280*/  FFMA R33, R30, R0.reuse, R33 ;  /* 0x000000001e217223 */ /* 0x080fe40000000021 */
[----:B------:R-:W-:Y:S01]  /*28290*/  F2FP.F16.F32.PACK_AB R18, R26, R27 ;  /* 0x0000001b1a12723e */ /* 0x000fe200000000ff */
        /* <DEDUP_REMOVED lines=17> */
.L_x_175:
[----:B------:R-:W-:Y:S05]  /*283b0*/  BSYNC B0 ;  /* 0x0000000000007941 */ /* 0x000fea0003800000 */
.L_x_174:
[----:B------:R-:W-:Y:S06]  /*283c0*/  BAR.SYNC.DEFER_BLOCKING 0x1, 0x80 ;  /* 0x0042000000007b1d */ /* 0x000fec0000010000 */
[----:B------:R-:W-:Y:S05]  /*283d0*/  @!P0 BRA `(.L_x_176) ;  /* 0x0000000000048947 */ /* 0x000fea0003800000 */
[----:B------:R-:W-:Y:S01]  /*283e0*/  BPT.TRAP 0x1 ;  /* 0x000000040000795c */ /* 0x000fe20000300000 */
.L_x_176:
[----:B------:R-:W-:Y:S01]  /*283f0*/  SYNCS.ARRIVE.TRANS64.RED.A1T0 RZ, [UR4], RZ ;  /* 0x000000ffffff79a7 */ /* 0x000fe20008100404 */
[----:B------:R-:W-:Y:S05]  /*28400*/  @!P0 BRA `(.L_x_177) ;  /* 0x0000000000048947 */ /* 0x000fea0003800000 */
[----:B------:R-:W-:Y:S01]  /*28410*/  BPT.TRAP 0x1 ;  /* 0x000000040000795c */ /* 0x000fe20000300000 */
.L_x_177:
[----:B------:R-:W2:Y:S02]  /*28420*/  SYNCS.PHASECHK.TRANS64.TRYWAIT P3, [UR47+0x344c0], R25 ;  /* 0x0344c019ff0075a7 */ /* 0x000ea4000806016f */
[----:B--2---:R-:W-:Y:S05]  /*28430*/  @!P3 BRA `(.L_x_178) ;  /* 0x000000c800b0b947 */ /* 0x004fea0003800000 */
.L_x_563:
        /* <DEDUP_REMOVED lines=26> */
[----:B----4-:R-:W-:Y:S01]  /*285e0*/  FMUL R17, R12, R2 ;  /* 0x000000020c117220 */ /* 0x010fe20000400000 */
[----:B------:R-:W-:Y:S02]  /*285f0*/  HADD2.F32 R12, -RZ, R8.H0_H0 ;  /* 0x20000008ff0c7230 */ /* 0x000fe40000004100 */
[----:B------:R-:W-:Y:S01]  /*28600*/  FFMA R15, R14, R0, R15 ;  /* 0x000000000e0f7223 */ /* 0x000fe2000000000f */
[----:B-----5:R-:W-:-:S02]  /*28610*/  FMUL R19, R19, R2 ;  /* 0x0000000213137220 */ /* 0x020fc40000400000 */
[-C--:B------:R-:W-:Y:S01]  /*28620*/  FFMA R12, R12, R0.reuse, R13 ;  /* 0x000000000c0c7223 */ /* 0x080fe2000000000d */
[-C--:B------:R-:W-:Y:S01]  /*28630*/  FFMA R13, R16, R0.reuse, R17 ;  /* 0x00000000100d7223 */ /* 0x080fe20000000011 */
[----:B------:R-:W-:Y:S01]  /*28640*/  FFMA R14, R18, R0, R19 ;  /* 0x00000000120e7223 */ /* 0x000fe20000000013 */
[--C-:B------:R-:W-:Y:S02]  /*28650*/  HADD2.F32 R16, -RZ, R10.reuse.H0_H0 ;  /* 0x2000000aff107230 */ /* 0x100fe40000004100 */
[-C--:B------:R-:W-:Y:S01]  /*28660*/  FMUL R17, R24, R2.reuse ;  /* 0x0000000218117220 */ /* 0x080fe20000400000 */
[----:B------:R-:W-:Y:S02]  /*28670*/  HADD2.F32 R18, -RZ, R10.H1_H1 ;  /* 0x3000000aff127230 */ /* 0x000fe40000004100 */
[----:B------:R-:W-:Y:S01]  /*28680*/  FMUL R19, R21, R2 ;  /* 0x0000000215137220 */ /* 0x000fe20000400000 */
[--C-:B------:R-:W-:Y:S02]  /*28690*/  HADD2.F32 R24, -RZ, R11.reuse.H1_H1 ;  /* 0x3000000bff187230 */ /* 0x100fe40000004100 */
[----:B------:R-:W-:Y:S01]  /*286a0*/  FFMA R17, R16, R0, R17 ;  /* 0x0000000010117223 */ /* 0x000fe20000000011 */
[----:B------:R-:W-:Y:S01]  /*286b0*/  F2FP.F16.F32.PACK_AB R13, R14, R13 ;  /* 0x0000000d0e0d723e */ /* 0x000fe200000000ff */
[----:B------:R-:W-:Y:S01]  /*286c0*/  FMUL R21, R20, R2 ;  /* 0x0000000214157220 */ /* 0x000fe20000400000 */
[----:B------:R-:W-:-:S02]  /*286d0*/  HADD2.F32 R20, -RZ, R11.H0_H0 ;  /* 0x2000000bff147230 */ /* 0x000fc40000004100 */
[----:B------:R-:W-:Y:S01]  /*286e0*/  FFMA R16, R18, R0, R19 ;  /* 0x0000000012107223 */ /* 0x000fe20000000013 */
[----:B------:R-:W-:Y:S01]  /*286f0*/  F2FP.F16.F32.PACK_AB R12, R15, R12 ;  /* 0x0000000c0f0c723e */ /* 0x000fe200000000ff */
[----:B------:R-:W-:Y:S01]  /*28700*/  FMUL R27, R27, R2 ;  /* 0x000000021b1b7220 */ /* 0x000fe20000400000 */
        /* <DEDUP_REMOVED lines=48> */
.L_x_180:
[----:B------:R-:W-:Y:S05]  /*28a10*/  BSYNC B0 ;  /* 0x0000000000007941 */ /* 0x000fea0003800000 */
.L_x_179:
[----:B------:R-:W-:Y:S06]  /*28a20*/  BAR.SYNC.DEFER_BLOCKING 0x1, 0x80 ;  /* 0x0042000000007b1d */ /* 0x000fec0000010000 */
[----:B------:R-:W-:Y:S05]  /*28a30*/  @!P0 BRA `(.L_x_181) ;  /* 0x0000000000048947 */ /* 0x000fea0003800000 */
[----:B------:R-:W-:Y:S01]  /*28a40*/  BPT.TRAP 0x1 ;  /* 0x000000040000795c */ /* 0x000fe20000300000 */
.L_x_181:
[----:B------:R-:W-:Y:S01]  /*28a50*/  SYNCS.ARRIVE.TRANS64.RED.A1T0 RZ, [UR5], RZ ;  /* 0x000000ffffff79a7 */ /* 0x000fe20008100405 */
[----:B------:R-:W-:Y:S05]  /*28a60*/  @!P0 BRA `(.L_x_182) ;  /* 0x0000000000048947 */ /* 0x000fea0003800000 */
[----:B------:R-:W-:Y:S01]  /*28a70*/  BPT.TRAP 0x1 ;  /* 0x000000040000795c */ /* 0x000fe20000300000 */
.L_x_182:
[----:B------:R-:W2:Y:S02]  /*28a80*/  SYNCS.PHASECHK.TRANS64.TRYWAIT P3, [UR47+0x344c8], R25 ;  /* 0x0344c819ff0075a7 */ /* 0x000ea4000806016f */
[----:B--2---:R-:W-:Y:S05]  /*28a90*/  @!P3 BRA `(.L_x_183) ;  /* 0x000000c40030b947 */ /* 0x004fea0003800000 */
.L_x_564:
[----:B------:R-:W-:Y:S05]  /*28aa0*/  @P1 WARPSYNC.ALL ;  /* 0x0000000000001948 */ /* 0x000fea0003800000 */
[----:B------:R-:W2:Y:S01]  /*28ab0*/  @P1 LDSM.16.MT88.4 R8, [R3+0x33000] ;  /* 0x033000000308183b */ /* 0x000ea20000004200 */
[-C--:B-1----:R-:W-:Y:S01]  /*28ac0*/  FMUL R13, R104, R2.reuse ;  /* 0x00000002680d7220 */ /* 0x082fe20000400000 */
[-C--:B------:R-:W-:Y:S01]  /*28ad0*/  FMUL R105, R105, R2.reuse ;  /* 0x0000000269697220 */ /* 0x080fe20000400000 */
[-C--:B------:R-:W-:Y:S01]  /*28ae0*/  FMUL R15, R106, R2.reuse ;  /* 0x000000026a0f7220 */ /* 0x080fe20000400000 */
[----:B------:R-:W1:Y:S01]  /*28af0*/  @P1 LDSM.16.MT88.4 R4, [R3+0x33800] ;  /* 0x033800000304183b */ /* 0x000e620000004200 */
[-C--:B------:R-:W-:Y:S01]  /*28b00*/  FMUL R107, R107, R2.reuse ;  /* 0x000000026b6b7220 */ /* 0x080fe20000400000 */
        /* <DEDUP_REMOVED lines=11> */
[----:B------:R-:W-:Y:S05]  /*28bc0*/  WARPSYNC.ALL ;  /* 0x0000000000007948 */ /* 0x000fea0003800000 */
[----:B------:R-:W-:Y:S01]  /*28bd0*/  BSSY B0, `(.L_x_184) ;  /* 0x000003a000007945 */ /* 0x000fe20003800000 */
[----:B--2---:R-:W-:-:S02]  /*28be0*/  HADD2.F32 R12, -RZ, R8.H0_H0 ;  /* 0x20000008ff0c7230 */ /* 0x004fc40000004100 */
[----:B------:R-:W-:Y:S02]  /*28bf0*/  HADD2.F32 R14, -RZ, R8.H1_H1 ;  /* 0x30000008ff0e7230 */ /* 0x000fe40000004100 */
[--C-:B------:R-:W-:Y:S02]  /*28c00*/  HADD2.F32 R16, -RZ, R9.reuse.H0_H0 ;  /* 0x20000009ff107230 */ /* 0x100fe40000004100 */
[-C--:B------:R-:W-:Y:S01]  /*28c10*/  FFMA R12, R12, R0.reuse, R13 ;  /* 0x000000000c0c7223 */ /* 0x080fe2000000000d */
[----:B------:R-:W-:Y:S02]  /*28c20*/  HADD2.F32 R18, -RZ, R9.H1_H1 ;  /* 0x30000009ff127230 */ /* 0x000fe40000004100 */
[-C--:B------:R-:W-:Y:S01]  /*28c30*/  FFMA R105, R14, R0.reuse, R105 ;  /* 0x000000000e697223 */ /* 0x080fe20000000069 */
[----:B------:R-:W-:Y:S02]  /*28c40*/  HADD2.F32 R20, -RZ, R11.H0_H0 ;  /* 0x2000000bff147230 */ /* 0x000fe40000004100 */
[----:B------:R-:W-:Y:S01]  /*28c50*/  FFMA R13, R16, R0, R15 ;  /* 0x00000000100d7223 */ /* 0x000fe2000000000f */
[----:B------:R-:W-:-:S02]  /*28c60*/  HADD2.F32 R16, -RZ, R10.H0_H0 ;  /* 0x2000000aff107230 */ /* 0x000fc40000004100 */
[----:B------:R-:W-:Y:S01]  /*28c70*/  FFMA R14, R18, R0, R107 ;  /* 0x00000000120e7223 */ /* 0x000fe2000000006b */
[----:B------:R-:W-:Y:S01]  /*28c80*/  FMUL R15, R108, R2 ;  /* 0x000000026c0f7220 */ /* 0x000fe20000400000 */
[----:B------:R-:W-:Y:S02]  /*28c90*/  HADD2.F32 R18, -RZ, R10.H1_H1 ;  /* 0x3000000aff127230 */ /* 0x000fe40000004100 */
[-C--:B------:R-:W-:Y:S01]  /*28ca0*/  FFMA R17, R20, R0.reuse, R17 ;  /* 0x0000000014117223 */ /* 0x080fe20000000011 */
[----:B------:R-:W-:Y:S02]  /*28cb0*/  HADD2.F32 R24, -RZ, R11.H1_H1 ;  /* 0x3000000bff187230 */ /* 0x000fe40000004100 */
[-C--:B------:R-:W-:Y:S01]  /*28cc0*/  FFMA R15, R16, R0.reuse, R15 ;  /* 0x00000000100f7223 */ /* 0x080fe2000000000f */
[----:B-1----:R-:W-:Y:S02]  /*28cd0*/  HADD2.F32 R20, -RZ, R4.H0_H0 ;  /* 0x20000004ff147230 */ /* 0x002fe40000004100 */
[----:B------:R-:W-:Y:S01]  /*28ce0*/  FFMA R16, R18, R0, R109 ;  /* 0x0000000012107223 */ /* 0x000fe2000000006d */
[----:B------:R-:W-:-:S02]  /*28cf0*/  HADD2.F32 R26, -RZ, R5.H0_H0 ;  /* 0x20000005ff1a7230 */ /* 0x000fc40000004100 */
[-C--:B------:R-:W-:Y:S01]  /*28d00*/  FFMA R18, R24, R0.reuse, R111 ;  /* 0x0000000018127223 */ /* 0x080fe2000000006f */
[----:B------:R-:W-:Y:S02]  /*28d10*/  HADD2.F32 R24, -RZ, R4.H1_H1 ;  /* 0x30000004ff187230 */ /* 0x000fe40000004100 */
[-C--:B------:R-:W-:Y:S01]  /*28d20*/  FFMA R19, R20, R0.reuse, R19 ;  /* 0x0000000014137223 */ /* 0x080fe20000000013 */
[----:B------:R-:W-:Y:S02]  /*28d30*/  HADD2.F32 R28, -RZ, R5.H1_H1 ;  /* 0x30000005ff1c7230 */ /* 0x000fe40000004100 */
[-C--:B------:R-:W-:Y:S01]  /*28d40*/  FFMA R21, R26, R0.reuse, R21 ;  /* 0x000000001a157223 */ /* 0x080fe20000000015 */
[----:B------:R-:W-:Y:S02]  /*28d50*/  HADD2.F32 R26, -RZ, R6.H0_H0 ;  /* 0x20000006ff1a7230 */ /* 0x000fe40000004100 */
[----:B------:R-:W-:Y:S01]  /*28d60*/  FFMA R20, R24, R0, R113 ;  /* 0x0000000018147223 */ /* 0x000fe20000000071 */
[----:B------:R-:W-:-:S02]  /*28d70*/  HADD2.F32 R30, -RZ, R7.H0_H0 ;  /* 0x20000007ff1e7230 */ /* 0x000fc40000004100 */
[-C--:B------:R-:W-:Y:S01]  /*28d80*/  FFMA R24, R28, R0.reuse, R115 ;  /* 0x000000001c187223 */ /* 0x080fe20000000073 */
[----:B------:R-:W-:Y:S02]  /*28d90*/  HADD2.F32 R28, -RZ, R6.H1_H1 ;  /* 0x30000006ff1c7230 */ /* 0x000fe40000004100 */
[-C--:B------:R-:W-:Y:S01]  /*28da0*/  FFMA R27, R26, R0.reuse, R27 ;  /* 0x000000001a1b7223 */ /* 0x080fe2000000001b */
[----:B------:R-:W-:Y:S02]  /*28db0*/  HADD2.F32 R32, -RZ, R7.H1_H1 ;  /* 0x30000007ff207230 */ /* 0x000fe40000004100 */
[-C--:B------:R-:W-:Y:S01]  /*28dc0*/  FFMA R29, R30, R0.reuse, R29 ;  /* 0x000000001e1d7223 */ /* 0x080fe2000000001d */
[----:B------:R-:W-:Y:S01]  /*28dd0*/  F2FP.F16.F32.PACK_AB R13, R14, R13 ;  /* 0x0000000d0e0d723e */ /* 0x000fe200000000ff */
[-C--:B------:R-:W-:Y:S01]  /*28de0*/  FFMA R26, R28, R0.reuse, R117 ;  /* 0x000000001c1a7223 */ /* 0x080fe20000000075 */
[----:B------:R-:W-:Y:S01]  /*28df0*/  F2FP.F16.F32.PACK_AB R14, R16, R15 ;  /* 0x0000000f100e723e */ /* 0x000fe200000000ff */
[----:B------:R-:W-:Y:S01]  /*28e00*/  FFMA R28, R32, R0, R119 ;  /* 0x00000000201c7223 */ /* 0x000fe20000000077 */
[----:B------:R-:W-:-:S02]  /*28e10*/  F2FP.F16.F32.PACK_AB R12, R105, R12 ;  /* 0x0000000c690c723e */ /* 0x000fc400000000ff */
[----:B------:R-:W-:Y:S02]  /*28e20*/  F2FP.F16.F32.PACK_AB R15, R18, R17 ;  /* 0x00000011120f723e */ /* 0x000fe400000000ff */
[----:B------:R-:W-:Y:S02]  /*28e30*/  F2FP.F16.F32.PACK_AB R16, R20, R19 ;  /* 0x000000131410723e */ /* 0x000fe400000000ff */
[----:B------:R-:W-:Y:S01]  /*28e40*/  F2FP.F16.F32.PACK_AB R17, R24, R21 ;  /* 0x000000151811723e */ /* 0x000fe200000000ff */
[----:B------:R1:W-:Y:S01]  /*28e50*/  STSM.16.MT88.4 [R3+0x33000], R12 ;  /* 0x0330000c03007844 */ /* 0x0003e20000004200 */
        /* <DEDUP_REMOVED lines=17> */
.L_x_185:
[----:B------:R-:W-:Y:S05]  /*28f70*/  BSYNC B0 ;  /* 0x0000000000007941 */ /* 0x000fea0003800000 */
.L_x_184:
[----:B------:R-:W-:Y:S06]  /*28f80*/  BAR.SYNC.DEFER_BLOCKING 0x1, 0x80 ;  /* 0x0042000000007b1d */ /* 0x000fec0000010000 */
[----:B------:R-:W-:Y:S05]  /*28f90*/  @!P0 BRA `(.L_x_186) ;  /* 0x0000000000048947 */ /* 0x000fea0003800000 */
[----:B------:R-:W-:Y:S01]  /*28fa0*/  BPT.TRAP 0x1 ;  /* 0x000000040000795c */ /* 0x000fe20000300000 */
.L_x_186:
[----:B------:R-:W-:Y:S01]  /*28fb0*/  SYNCS.ARRIVE.TRANS64.RED.A1T0 RZ, [UR6], RZ ;  /* 0x000000ffffff79a7 */ /* 0x000fe20008100406 */
[----:B------:R-:W-:Y:S05]  /*28fc0*/  @!P0 BRA `(.L_x_187) ;  /* 0x0000000000048947 */ /* 0x000fea0003800000 */
[----:B------:R-:W-:Y:S01]  /*28fd0*/  BPT.TRAP 0x1 ;  /* 0x000000040000795c */ /* 0x000fe20000300000 */
.L_x_187:
[----:B------:R-:W2:Y:S02]  /*28fe0*/  SYNCS.PHASECHK.TRANS64.TRYWAIT P3, [UR47+0x344b0], R159 ;  /* 0x0344b09fff0075a7 */ /* 0x000ea4000806016f */
[----:B--2---:R-:W-:Y:S05]  /*28ff0*/  @!P3 BRA `(.L_x_188) ;  /* 0x000000bc00f0b947 */ /* 0x004fea0003800000 */
.L_x_565:
        /* <DEDUP_REMOVED lines=93> */
.L_x_190:
[----:B------:R-:W-:Y:S05]  /*295d0*/  BSYNC B0 ;  /* 0x0000000000007941 */ /* 0x000fea0003800000 */
.L_x_189:
[----:B------:R-:W-:Y:S06]  /*295e0*/  BAR.SYNC.DEFER_BLOCKING 0x1, 0x80 ;  /* 0x0042000000007b1d */ /* 0x000fec0000010000 */
[----:B------:R-:W-:Y:S05]  /*295f0*/  @!P0 BRA `(.L_x_191) ;  /* 0x0000000000048947 */ /* 0x000fea0003800000 */
[----:B------:R-:W-:Y:S01]  /*29600*/  BPT.TRAP 0x1 ;  /* 0x000000040000795c */ /* 0x000fe20000300000 */
.L_x_191:
[----:B------:R-:W-:Y:S01]  /*29610*/  SYNCS.ARRIVE.TRANS64.RED.A1T0 RZ, [UR7], RZ ;  /* 0x000000ffffff79a7 */ /* 0x000fe20008100407 */
[----:B------:R-:W-:Y:S05]  /*29620*/  @!P0 BRA `(.L_x_192) ;  /* 0x0000000000048947 */ /* 0x000fea0003800000 */
[----:B------:R-:W-:Y:S01]  /*29630*/  BPT.TRAP 0x1 ;  /* 0x000000040000795c */ /* 0x000fe20000300000 */
.L_x_192:
[----:B------:R-:W2:Y:S02]  /*29640*/  SYNCS.PHASECHK.TRANS64.TRYWAIT P3, [UR47+0x344b8], R159 ;  /* 0x0344b89fff0075a7 */ /* 0x000ea4000806016f */
[----:B--2---:R-:W-:Y:S05]  /*29650*/  @!P3 BRA `(.L_x_193) ;  /* 0x000000b80070b947 */ /* 0x004fea0003800000 */
.L_x_566:
        /* <DEDUP_REMOVED lines=28> */
[----:B-----5:R-:W-:Y:S01]  /*29820*/  FMUL R19, R19, R2 ;  /* 0x0000000213137220 */ /* 0x020fe20000400000 */
[----:B------:R-:W-:-:S02]  /*29830*/  FFMA R17, R16, R0, R17 ;  /* 0x0000000010117223 */ /* 0x000fc40000000011 */
        /* <DEDUP_REMOVED lines=63> */
.L_x_195:
[----:B------:R-:W-:Y:S05]  /*29c30*/  BSYNC B0 ;  /* 0x0000000000007941 */ /* 0x000fea0003800000 */
.L_x_194:
[----:B------:R-:W-:Y:S06]  /*29c40*/  BAR.SYNC.DEFER_BLOCKING 0x1, 0x80 ;  /* 0x0042000000007b1d */ /* 0x000fec0000010000 */
[----:B------:R-:W-:Y:S05]  /*29c50*/  @!P0 BRA `(.L_x_196) ;  /* 0x0000000000048947 */ /* 0x000fea0003800000 */
[----:B------:R-:W-:Y:S01]  /*29c60*/  BPT.TRAP 0x1 ;  /* 0x000000040000795c */ /* 0x000fe20000300000 */
.L_x_196:
[----:B------:R-:W-:Y:S01]  /*29c70*/  SYNCS.ARRIVE.TRANS64.RED.A1T0 RZ, [UR4], RZ ;  /* 0x000000ffffff79a7 */ /* 0x000fe20008100404 */
[----:B------:R-:W-:Y:S05]  /*29c80*/  @!P0 BRA `(.L_x_197) ;  /* 0x0000000000048947 */ /* 0x000fea0003800000 */
[----:B------:R-:W-:Y:S01]  /*29c90*/  BPT.TRAP 0x1 ;  /* 0x000000040000795c */ /* 0x000fe20000300000 */
.L_x_197:
[----:B------:R-:W2:Y:S02]  /*29ca0*/  SYNCS.PHASECHK.TRANS64.TRYWAIT P3, [UR47+0x344c0], R159 ;  /* 0x0344c09fff0075a7 */ /* 0x000ea4000806016f */
[----:B--2---:R-:W-:Y:S05]  /*29cb0*/  @!P3 BRA `(.L_x_198) ;  /* 0x000000b000f0b947 */ /* 0x004fea0003800000 */
.L_x_567:
        /* <DEDUP_REMOVED lines=93> */
.L_x_200:
[----:B------:R-:W-:Y:S05]  /*2a290*/  BSYNC B0 ;  /* 0x0000000000007941 */ /* 0x000fea0003800000 */
.L_x_199:
[----:B------:R-:W-:Y:S06]  /*2a2a0*/  BAR.SYNC.DEFER_BLOCKING 0x1, 0x80 ;  /* 0x0042000000007b1d */ /* 0x000fec0000010000 */
[----:B------:R-:W-:Y:S05]  /*2a2b0*/  @!P0 BRA `(.L_x_201) ;  /* 0x0000000000048947 */ /* 0x000fea0003800000 */
[----:B------:R-:W-:Y:S01]  /*2a2c0*/  BPT.TRAP 0x1 ;  /* 0x000000040000795c */ /* 0x000fe20000300000 */
.L_x_201:
[----:B------:R-:W-:Y:S01]  /*2a2d0*/  SYNCS.ARRIVE.TRANS64.RED.A1T0 RZ, [UR5], RZ ;  /* 0x000000ffffff79a7 */ /* 0x000fe20008100405 */
[----:B------:R-:W-:Y:S05]  /*2a2e0*/  @!P0 BRA `(.L_x_202) ;  /* 0x0000000000048947 */ /* 0x000fea0003800000 */
[----:B------:R-:W-:Y:S01]  /*2a2f0*/  BPT.TRAP 0x1 ;  /* 0x000000040000795c */ /* 0x000fe20000300000 */
.L_x_202:
[----:B------:R-:W2:Y:S02]  /*2a300*/  SYNCS.PHASECHK.TRANS64.TRYWAIT P3, [UR47+0x344c8], R159 ;  /* 0x0344c89fff0075a7 */ /* 0x000ea4000806016f */
[----:B--2---:R-:W-:Y:S05]  /*2a310*/  @!P3 BRA `(.L_x_203) ;  /* 0x000000ac0070b947 */ /* 0x004fea0003800000 */
.L_x_568:
        /* <DEDUP_REMOVED lines=77> */
.L_x_205:
[----:B------:R-:W-:Y:S05]  /*2a7f0*/  BSYNC B0 ;  /* 0x0000000000007941 */ /* 0x000fea0003800000 */
.L_x_204:
[----:B------:R-:W-:Y:S06]  /*2a800*/  BAR.SYNC.DEFER_BLOCKING 0x1, 0x80 ;  /* 0x0042000000007b1d */ /* 0x000fec0000010000 */
[----:B------:R-:W-:Y:S05]  /*2a810*/  @!P0 BRA `(.L_x_206) ;  /* 0x0000000000048947 */ /* 0x000fea0003800000 */
[----:B------:R-:W-:Y:S01]  /*2a820*/  BPT.TRAP 0x1 ;  /* 0x000000040000795c */ /* 0x000fe20000300000 */
.L_x_206:
[----:B------:R-:W-:Y:S01]  /*2a830*/  SYNCS.ARRIVE.TRANS64.RED.A1T0 RZ, [UR6], RZ ;  /* 0x000000ffffff79a7 */ /* 0x000fe20008100406 */
[----:B------:R-:W-:Y:S05]  /*2a840*/  @!P0 BRA `(.L_x_207) ;  /* 0x0000000000048947 */ /* 0x000fea0003800000 */
[----:B------:R-:W-:Y:S01]  /*2a850*/  BPT.TRAP 0x1 ;  /* 0x000000040000795c */ /* 0x000fe20000300000 */
.L_x_207:
[----:B------:R-:W2:Y:S02]  /*2a860*/  SYNCS.PHASECHK.TRANS64.TRYWAIT P3, [UR47+0x344b0], R25 ;  /* 0x0344b019ff0075a7 */ /* 0x000ea4000806016f */
[----:B--2---:R-:W-:Y:S05]  /*2a870*/  @!P3 BRA `(.L_x_208) ;  /* 0x000000a80030b947 */ /* 0x004fea0003800000 */
.L_x_569:
        /* <DEDUP_REMOVED lines=17> */
[----:B------:R-:W-:Y:S04]  /*2a990*/  @P1 LDSM.16.MT88.4 R8, [R3+0x30000] ;  /* 0x030000000308183b */ /* 0x000fe80000004200 */
[----:B------:R-:W1:Y:S01]  /*2a9a0*/  @P1 LDSM.16.MT88.4 R4, [R3+0x30800] ;  /* 0x030800000304183b */ /* 0x000e620000004200 */
[----:B------:R-:W-:Y:S05]  /*2a9b0*/  WARPSYNC.ALL ;  /* 0x0000000000007948 */ /* 0x000fea0003800000 */
[----:B------:R-:W-:Y:S01]  /*2a9c0*/  BSSY B0, `(.L_x_209) ;  /* 0x0000049000007945 */ /* 0x000fe20003800000 */
[----:B-1----:R-:W-:-:S02]  /*2a9d0*/  HADD2.F32 R32, -RZ, R7.H1_H1 ;  /* 0x30000007ff207230 */ /* 0x002fc40000004100 */
[-C--:B--2---:R-:W-:Y:S01]  /*2a9e0*/  FMUL R13, R13, R2.reuse ;  /* 0x000000020d0d7220 */ /* 0x084fe20000400000 */
[-C--:B---3--:R-:W-:Y:S01]  /*2a9f0*/  FMUL R15, R15, R2.reuse ;  /* 0x000000020f0f7220 */ /* 0x088fe20000400000 */
[-C--:B----4-:R-:W-:Y:S01]  /*2aa00*/  FMUL R17, R17, R2.reuse ;  /* 0x0000000211117220 */ /* 0x090fe20000400000 */
[-C--:B-----5:R-:W-:Y:S01]  /*2aa10*/  FMUL R19, R19, R2.reuse ;  /* 0x0000000213137220 */ /* 0x0a0fe20000400000 */
[-C--:B------:R-:W-:Y:S01]  /*2aa20*/  FMUL R21, R21, R2.reuse ;  /* 0x0000000215157220 */ /* 0x080fe20000400000 */
[-C--:B------:R-:W-:Y:S01]  /*2aa30*/  FMUL R27, R27, R2.reuse ;  /* 0x000000021b1b7220 */ /* 0x080fe20000400000 */
[-C--:B------:R-:W-:Y:S01]  /*2aa40*/  FMUL R29, R29, R2.reuse ;  /* 0x000000021d1d7220 */ /* 0x080fe20000400000 */
[-C--:B------:R-:W-:Y:S01]  /*2aa50*/  FMUL R31, R30, R2.reuse ;  /* 0x000000021e1f7220 */ /* 0x080fe20000400000 */
[----:B------:R-:W-:Y:S02]  /*2aa60*/  HADD2.F32 R30, -RZ, R7.H0_H0 ;  /* 0x20000007ff1e7230 */ /* 0x000fe40000004100 */
[----:B------:R-:W-:Y:S01]  /*2aa70*/  FMUL R33, R28, R2 ;  /* 0x000000021c217220 */ /* 0x000fe20000400000 */
[----:B------:R-:W-:-:S02]  /*2aa80*/  HADD2.F32 R28, -RZ, R5.H0_H0 ;  /* 0x20000005ff1c7230 */ /* 0x000fc40000004100 */
[-C--:B------:R-:W-:Y:S01]  /*2aa90*/  FMUL R35, R26, R2.reuse ;  /* 0x000000021a237220 */ /* 0x080fe20000400000 */
[--C-:B------:R-:W-:Y:S02]  /*2aaa0*/  HADD2.F32 R26, -RZ, R4.reuse.H1_H1 ;  /* 0x30000004ff1a7230 */ /* 0x100fe40000004100 */
[-C--:B------:R-:W-:Y:S01]  /*2aab0*/  FMUL R37, R24, R2.reuse ;  /* 0x0000000218257220 */ /* 0x080fe20000400000 */
[----:B------:R-:W-:Y:S02]  /*2aac0*/  HADD2.F32 R24, -RZ, R4.H0_H0 ;  /* 0x20000004ff187230 */ /* 0x000fe40000004100 */
[----:B------:R-:W-:Y:S01]  /*2aad0*/  FMUL R39, R12, R2 ;  /* 0x000000020c277220 */ /* 0x000fe20000400000 */
[----:B------:R-:W-:Y:S02]  /*2aae0*/  HADD2.F32 R12, -RZ, R8.H0_H0 ;  /* 0x20000008ff0c7230 */ /* 0x000fe40000004100 */
[-C--:B------:R-:W-:Y:S01]  /*2aaf0*/  FFMA R37, R28, R0.reuse, R37 ;  /* 0x000000001c257223 */ /* 0x080fe20000000025 */
[----:B------:R-:W-:Y:S01]  /*2ab00*/  FFMA R33, R24, R0, R33 ;  /* 0x0000000018217223 */ /* 0x000fe20000000021 */
[----:B------:R-:W-:Y:S01]  /*2ab10*/  FMUL R41, R20, R2 ;  /* 0x0000000214297220 */ /* 0x000fe20000400000 */
[----:B------:R-:W-:-:S02]  /*2ab20*/  HADD2.F32 R20, -RZ, R10.H1_H1 ;  /* 0x3000000aff147230 */ /* 0x000fc40000004100 */
[----:B------:R-:W-:Y:S01]  /*2ab30*/  FFMA R13, R12, R0, R13 ;  /* 0x000000000c0d7223 */ /* 0x000fe2000000000d */
[----:B------:R-:W-:Y:S02]  /*2ab40*/  HADD2.F32 R12, -RZ, R8.H1_H1 ;  /* 0x30000008ff0c7230 */ /* 0x000fe40000004100 */
[-C--:B------:R-:W-:Y:S01]  /*2ab50*/  FMUL R43, R18, R2.reuse ;  /* 0x00000002122b7220 */ /* 0x080fe20000400000 */
[----:B------:R-:W-:Y:S02]  /*2ab60*/  HADD2.F32 R18, -RZ, R10.H0_H0 ;  /* 0x2000000aff127230 */ /* 0x000fe40000004100 */
[----:B------:R-:W-:Y:S02]  /*2ab70*/  HADD2.F32 R28, -RZ, R6.H1_H1 ;  /* 0x30000006ff1c7230 */ /* 0x000fe40000004100 */
[----:B------:R-:W-:Y:S01]  /*2ab80*/  FMUL R45, R16, R2 ;  /* 0x00000002102d7220 */ /* 0x000fe20000400000 */
[----:B------:R-:W-:Y:S02]  /*2ab90*/  HADD2.F32 R16, -RZ, R9.H1_H1 ;  /* 0x30000009ff107230 */ /* 0x000fe40000004100 */
[----:B------:R-:W-:Y:S01]  /*2aba0*/  FFMA R21, R18, R0, R21 ;  /* 0x0000000012157223 */ /* 0x000fe20000000015 */
[----:B------:R-:W-:-:S02]  /*2abb0*/  HADD2.F32 R18, -RZ, R11.H0_H0 ;  /* 0x2000000bff127230 */ /* 0x000fc40000004100 */
[----:B------:R-:W-:Y:S01]  /*2abc0*/  FMUL R47, R14, R2 ;  /* 0x000000020e2f7220 */ /* 0x000fe20000400000 */
[----:B------:R-:W-:Y:S02]  /*2abd0*/  HADD2.F32 R14, -RZ, R9.H0_H0 ;  /* 0x20000009ff0e7230 */ /* 0x000fe40000004100 */
[-C--:B------:R-:W-:Y:S01]  /*2abe0*/  FFMA R12, R12, R0.reuse, R15 ;  /* 0x000000000c0c7223 */ /* 0x080fe2000000000f */
[----:B------:R-:W-:Y:S02]  /*2abf0*/  HADD2.F32 R24, -RZ, R5.H1_H1 ;  /* 0x30000005ff187230 */ /* 0x000fe40000004100 */
[-C--:B------:R-:W-:Y:S01]  /*2ac00*/  FFMA R29, R18, R0.reuse, R29 ;  /* 0x00000000121d7223 */ /* 0x080fe2000000001d */
[-C--:B------:R-:W-:Y:S01]  /*2ac10*/  FFMA R45, R30, R0.reuse, R45 ;  /* 0x000000001e2d7223 */ /* 0x080fe2000000002d */
[-C--:B------:R-:W-:Y:S01]  /*2ac20*/  FFMA R17, R14, R0.reuse, R17 ;  /* 0x000000000e117223 */ /* 0x080fe20000000011 */
[-C--:B------:R-:W-:Y:S01]  /*2ac30*/  FFMA R14, R16, R0.reuse, R19 ;  /* 0x00000000100e7223 */ /* 0x080fe20000000013 */
[----:B------:R-:W-:Y:S01]  /*2ac40*/  FFMA R16, R20, R0, R27 ;  /* 0x0000000014107223 */ /* 0x000fe2000000001b */
[----:B------:R-:W-:-:S02]  /*2ac50*/  HADD2.F32 R20, -RZ, R11.H1_H1 ;  /* 0x3000000bff147230 */ /* 0x000fc40000004100 */
[-C--:B------:R-:W-:Y:S01]  /*2ac60*/  FFMA R24, R24, R0.reuse, R39 ;  /* 0x0000000018187223 */ /* 0x080fe20000000027 */
[----:B------:R-:W-:Y:S02]  /*2ac70*/  F2FP.F16.F32.PACK_AB R12, R12, R13 ;  /* 0x0000000d0c0c723e */ /* 0x000fe400000000ff */
[----:B------:R-:W-:Y:S01]  /*2ac80*/  F2FP.F16.F32.PACK_AB R13, R14, R17 ;  /* 0x000000110e0d723e */ /* 0x000fe200000000ff */
[-C--:B------:R-:W-:Y:S01]  /*2ac90*/  FFMA R18, R20, R0.reuse, R31 ;  /* 0x0000000014127223 */ /* 0x080fe2000000001f */
[-C--:B------:R-:W-:Y:S01]  /*2aca0*/  FFMA R20, R26, R0.reuse, R35 ;  /* 0x000000001a147223 */ /* 0x080fe20000000023 */
[----:B------:R-:W-:Y:S01]  /*2acb0*/  HADD2.F32 R26, -RZ, R6.H0_H0 ;  /* 0x20000006ff1a7230 */ /* 0x000fe20000004100 */
[----:B------:R-:W-:Y:S02]  /*2acc0*/  F2FP.F16.F32.PACK_AB R14, R16, R21 ;  /* 0x00000015100e723e */ /* 0x000fe400000000ff */
[----:B------:R-:W-:Y:S02]  /*2acd0*/  F2FP.F16.F32.PACK_AB R15, R18, R29 ;  /* 0x0000001d120f723e */ /* 0x000fe400000000ff */
[-C--:B------:R-:W-:Y:S01]  /*2ace0*/  FFMA R41, R26, R0.reuse, R41 ;  /* 0x000000001a297223 */ /* 0x080fe20000000029 */
[-C--:B------:R-:W-:Y:S01]  /*2acf0*/  FFMA R26, R28, R0.reuse, R43 ;  /* 0x000000001c1a7223 */ /* 0x080fe2000000002b */
[----:B------:R-:W-:Y:S01]  /*2ad00*/  FFMA R28, R32, R0, R47 ;  /* 0x00000000201c7223 */ /* 0x000fe2000000002f */
[----:B------:R-:W-:Y:S01]  /*2ad10*/  F2FP.F16.F32.PACK_AB R36, R20, R33 ;  /* 0x000000211424723e */ /* 0x000fe200000000ff */
[----:B------:R1:W-:Y:S01]  /*2ad20*/  STSM.16.MT88.4 [R3+0x30000], R12 ;  /* 0x0300000c03007844 */ /* 0x0003e20000004200 */
        /* <DEDUP_REMOVED lines=18> */
.L_x_210:
[----:B------:R-:W-:Y:S05]  /*2ae50*/  BSYNC B0 ;  /* 0x0000000000007941 */ /* 0x000fea0003800000 */
.L_x_209:
[----:B------:R-:W-:Y:S06]  /*2ae60*/  BAR.SYNC.DEFER_BLOCKING 0x1, 0x80 ;  /* 0x0042000000007b1d */ /* 0x000fec0000010000 */
[----:B------:R-:W-:Y:S05]  /*2ae70*/  @!P0 BRA `(.L_x_211) ;  /* 0x0000000000048947 */ /* 0x000fea0003800000 */
[----:B------:R-:W-:Y:S01]  /*2ae80*/  BPT.TRAP 0x1 ;  /* 0x000000040000795c */ /* 0x000fe20000300000 */
.L_x_211:
[----:B------:R-:W-:Y:S01]  /*2ae90*/  SYNCS.ARRIVE.TRANS64.RED.A1T0 RZ, [UR7], RZ ;  /* 0x000000ffffff79a7 */ /* 0x000fe20008100407 */
[----:B------:R-:W-:Y:S05]  /*2aea0*/  @!P0 BRA `(.L_x_212) ;  /* 0x0000000000048947 */ /* 0x000fea0003800000 */
[----:B------:R-:W-:Y:S01]  /*2aeb0*/  BPT.TRAP 0x1 ;  /* 0x000000040000795c */ /* 0x000fe20000300000 */
.L_x_212:
[----:B------:R-:W2:Y:S02]  /*2aec0*/  SYNCS.PHASECHK.TRANS64.TRYWAIT P3, [UR47+0x344b8], R25 ;  /* 0x0344b819ff0075a7 */ /* 0x000ea4000806016f */
[----:B--2---:R-:W-:Y:S05]  /*2aed0*/  @!P3 BRA `(.L_x_213) ;  /* 0x000000a000b0b947 */ /* 0x004fea0003800000 */
.L_x_570:
        /* <DEDUP_REMOVED lines=93> */
.L_x_215:
[----:B------:R-:W-:Y:S05]  /*2b4b0*/  BSYNC B0 ;  /* 0x0000000000007941 */ /* 0x000fea0003800000 */
.L_x_214:
[----:B------:R-:W-:Y:S06]  /*2b4c0*/  BAR.SYNC.DEFER_BLOCKING 0x1, 0x80 ;  /* 0x0042000000007b1d */ /* 0x000fec0000010000 */
[----:B------:R-:W-:Y:S05]  /*2b4d0*/  @!P0 BRA `(.L_x_216) ;  /* 0x0000000000048947 */ /* 0x000fea0003800000 */
[----:B------:R-:W-:Y:S01]  /*2b4e0*/  BPT.TRAP 0x1 ;  /* 0x000000040000795c */ /* 0x000fe20000300000 */
.L_x_216:
[----:B------:R-:W-:Y:S01]  /*2b4f0*/  SYNCS.ARRIVE.TRANS64.RED.A1T0 RZ, [UR4], RZ ;  /* 0x000000ffffff79a7 */ /* 0x000fe20008100404 */
[----:B------:R-:W-:Y:S05]  /*2b500*/  @!P0 BRA `(.L_x_217) ;  /* 0x0000000000048947 */ /* 0x000fea0003800000 */
[----:B------:R-:W-:Y:S01]  /*2b510*/  BPT.TRAP 0x1 ;  /* 0x000000040000795c */ /* 0x000fe20000300000 */
.L_x_217:
[----:B------:R-:W2:Y:S02]  /*2b520*/  SYNCS.PHASECHK.TRANS64.TRYWAIT P3, [UR47+0x344c0], R25 ;  /* 0x0344c019ff0075a7 */ /* 0x000ea4000806016f */
[----:B--2---:R-:W-:Y:S05]  /*2b530*/  @!P3 BRA `(.L_x_218) ;  /* 0x0000009c0030b947 */ /* 0x004fea0003800000 */
.L_x_571:
        /* <DEDUP_REMOVED lines=93> */
.L_x_220:
[----:B------:R-:W-:Y:S05]  /*2bb10*/  BSYNC B0 ;  /* 0x0000000000007941 */ /* 0x000fea0003800000 */
.L_x_219:
[----:B------:R-:W-:Y:S06]  /*2bb20*/  BAR.SYNC.DEFER_BLOCKING 0x1, 0x80 ;  /* 0x0042000000007b1d */ /* 0x000fec0000010000 */
[----:B------:R-:W-:Y:S05]  /*2bb30*/  @!P0 BRA `(.L_x_221) ;  /* 0x0000000000048947 */ /* 0x000fea0003800000 */
[----:B------:R-:W-:Y:S01]  /*2bb40*/  BPT.TRAP 0x1 ;  /* 0x000000040000795c */ /* 0x000fe20000300000 */
.L_x_221:
[----:B------:R-:W-:Y:S01]  /*2bb50*/  SYNCS.ARRIVE.TRANS64.RED.A1T0 RZ, [UR5], RZ ;  /* 0x000000ffffff79a7 */ /* 0x000fe20008100405 */
[----:B------:R-:W-:Y:S05]  /*2bb60*/  @!P0 BRA `(.L_x_222) ;  /* 0x0000000000048947 */ /* 0x000fea0003800000 */
[----:B------:R-:W-:Y:S01]  /*2bb70*/  BPT.TRAP 0x1 ;  /* 0x000000040000795c */ /* 0x000fe20000300000 */
.L_x_222:
[----:B------:R-:W2:Y:S02]  /*2bb80*/  SYNCS.PHASECHK.TRANS64.TRYWAIT P3, [UR47+0x344c8], R25 ;  /* 0x0344c819ff0075a7 */ /* 0x000ea4000806016f */
[----:B--2---:R-:W-:Y:S05]  /*2bb90*/  @!P3 BRA `(.L_x_223) ;  /* 0x0000009400b0b947 */ /* 0x004fea0003800000 */
.L_x_572:
[----:B------:R-:W-:Y:S05]  /*2bba0*/  @P1 WARPSYNC.ALL ;  /* 0x0000000000001948 */ /* 0x000fea0003800000 */
[----:B------:R-:W2:Y:S01]  /*2bbb0*/  @P1 LDSM.16.MT88.4 R8, [R3+0x33000] ;  /* 0x033000000308183b */ /* 0x000ea20000004200 */
[-C--:B------:R-:W-:Y:S01]  /*2bbc0*/  FMUL R136, R136, R2.reuse ;  /* 0x0000000288887220 */ /* 0x080fe20000400000 */
[-C--:B-1----:R-:W-:Y:S01]  /*2bbd0*/  FMUL R12, R137, R2.reuse ;  /* 0x00000002890c7220 */ /* 0x082fe20000400000 */
        /* <DEDUP_REMOVED lines=35> */
[--C-:B------:R-:W-:Y:S02]  /*2be10*/  HADD2.F32 R27, -RZ, R4.reuse.H0_H0 ;  /* 0x20000004ff1b7230 */ /* 0x100fe40000004100 */
[-C--:B------:R-:W-:Y:S01]  /*2be20*/  FFMA R31, R31, R0.reuse, R146 ;  /* 0x000000001f1f7223 */ /* 0x080fe20000000092 */
[----:B------:R-:W-:Y:S02]  /*2be30*/  HADD2.F32 R29, -RZ, R4.H1_H1 ;  /* 0x30000004ff1d7230 */ /* 0x000fe40000004100 */
[-C--:B------:R-:W-:Y:S01]  /*2be40*/  FFMA R37, R37, R0.reuse, R150 ;  /* 0x0000000025257223 */ /* 0x080fe20000000096 */
[----:B------:R-:W-:Y:S02]  /*2be50*/  HADD2.F32 R5, -RZ, R5.H1_H1 ;  /* 0x30000005ff057230 */ /* 0x000fe40000004100 */
        /* <DEDUP_REMOVED lines=33> */
.L_x_225:
[----:B------:R-:W-:Y:S05]  /*2c070*/  BSYNC B0 ;  /* 0x0000000000007941 */ /* 0x000fea0003800000 */
.L_x_224:
[----:B------:R-:W-:Y:S06]  /*2c080*/  BAR.SYNC.DEFER_BLOCKING 0x1, 0x80 ;  /* 0x0042000000007b1d */ /* 0x000fec0000010000 */
[----:B------:R-:W-:Y:S05]  /*2c090*/  @!P0 BRA `(.L_x_226) ;  /* 0x0000000000048947 */ /* 0x000fea0003800000 */
[----:B------:R-:W-:Y:S01]  /*2c0a0*/  BPT.TRAP 0x1 ;  /* 0x000000040000795c */ /* 0x000fe20000300000 */
.L_x_226:
[----:B------:R-:W-:Y:S01]  /*2c0b0*/  UISETP.NE.AND UP0, UPT, UR52, 0x3, UPT ;  /* 0x000000033400788c */ /* 0x000fe2000bf05270 */
[----:B------:R-:W-:Y:S05]  /*2c0c0*/  SYNCS.ARRIVE.TRANS64.RED.A1T0 RZ, [UR6], RZ ;  /* 0x000000ffffff79a7 */ /* 0x000fea0008100406 */
[----:B------:R-:W-:-:S13]  /*2c0d0*/  PLOP3.LUT P1, PT, PT, PT, UP0, 0x80, 0x0 ;  /* 0x000000000000781c */ /* 0x000fda0003f2f008 */
[----:B------:R-:W-:Y:S05]  /*2c0e0*/  @!P1 BRA `(.L_x_227) ;  /* 0x0000000000049947 */ /* 0x000fea0003800000 */
[----:B------:R-:W-:Y:S01]  /*2c0f0*/  BPT.TRAP 0x1 ;  /* 0x000000040000795c */ /* 0x000fe20000300000 */
.L_x_227:
[----:B------:R-:W2:Y:S01]  /*2c100*/  LDL R2, [R1+0x600] ;  /* 0x0006000001027983 */ /* 0x000ea20000100800 */
[----:B------:R-:W-:Y:S02]  /*2c110*/  SHF.L.U32 R0, R153, 0x1f, RZ ;  /* 0x0000001f99007819 */ /* 0x000fe400000006ff */
[C---:B--2---:R-:W-:Y:S02]  /*2c120*/  R2UR UR4, R2.reuse ;  /* 0x00000000020472ca */ /* 0x044fe400000e0000 */
[----:B------:R-:W-:-:S11]  /*2c130*/  LEA R19, R2, UR47, 0x4 ;  /* 0x0000002f02137c11 */ /* 0x000fd6000f8e20ff */
[----:B------:R-:W-:-:S09]  /*2c140*/  ULEA UR4, UR4, UR47, 0x3 ;  /* 0x0000002f04047291 */ /* 0x000fd2000f8e183f */
[----:B------:R-:W2:Y:S02]  /*2c150*/  SYNCS.PHASECHK.TRANS64.TRYWAIT P2, [UR4+0x34400], R0 ;  /* 0x03440000ff0075a7 */ /* 0x000ea40008040144 */
[----:B--2---:R-:W-:Y:S05]  /*2c160*/  @!P2 BRA `(.L_x_228) ;  /* 0x000000900054a947 */ /* 0x004fea0003800000 */
.L_x_573:
[----:B------:R-:W2:Y:S01]  /*2c170*/  LDS.128 R16, [R19+0x34520] ;  /* 0x0345200013107984 */ /* 0x000ea20000000c00 */
        /* <DEDUP_REMOVED lines=8> */
.L_x_229:
[----:B-1----:R-:W4:Y:S01]  /*2c200*/  LDL.LU R0, [R1+0x600] ;  /* 0x0006000001007983 */ /* 0x002f220000300800 */
[----:B------:R-:W-:Y:S01]  /*2c210*/  UIADD3 UR4, UR4, 0x34440, URZ ;  /* 0x0003444004047890 */ /* 0x000fe2000fffe03f */
[----:B--2---:R-:W-:Y:S02]  /*2c220*/  ISETP.NE.AND P3, PT, R19, RZ, PT ;  /* 0x000000ff1300720c */ /* 0x004fe40003f65270 */
[----:B------:R-:W-:Y:S01]  /*2c230*/  MOV R19, RZ ;  /* 0x000000ff00137202 */ /* 0x000fe20000000f00 */
[----:B------:R-:W-:-:S09]  /*2c240*/  UPRMT UR4, UR57, 0x654, UR4 ;  /* 0x0000065439047896 */ /* 0x000fd20008000004 */
[----:B---3--:R-:W-:Y:S01]  /*2c250*/  SYNCS.ARRIVE.TRANS64.RED.A1T0 RZ, [UR4], RZ ;  /* 0x000000ffffff79a7 */ /* 0x008fe20008100404 */
[----:B----4-:R-:W-:-:S04]  /*2c260*/  IADD3 R0, R0, 0x1, RZ ;  /* 0x0000000100007810 */ /* 0x010fc80007ffe0ff */
[----:B------:R-:W-:-:S04]  /*2c270*/  ISETP.NE.AND P2, PT, R0, 0x8, PT ;  /* 0x000000080000780c */ /* 0x000fc80003f45270 */
[----:B------:R-:W-:Y:S02]  /*2c280*/  SEL R4, R0, RZ, P2 ;  /* 0x000000ff00047207 */ /* 0x000fe40001000000 */
[----:B------:R-:W-:-:S03]  /*2c290*/  SEL R2, RZ, 0x1, P2 ;  /* 0x00000001ff027807 */ /* 0x000fc60001000000 */
[----:B------:R1:W-:Y:S01]  /*2c2a0*/  STL [R1+0x600], R4 ;  /* 0x0006000401007387 */ /* 0x0003e20000100800 */
[----:B------:R-:W-:Y:S01]  /*2c2b0*/  LOP3.LUT R153, R153, R2, RZ, 0x3c, !PT ;  /* 0x0000000299997212 */ /* 0x000fe200078e3cff */
[----:B------:R-:W-:Y:S06]  /*2c2c0*/  @!P3 BRA `(.L_x_230) ;  /* 0x0000000000bcb947 */ /* 0x000fec0003800000 */
[----:B------:R-:W2:Y:S02]  /*2c2d0*/  LDC.64 R2, c[0x0][0x290] ;  /* 0x0000a400ff027b82 */ /* 0x000ea40000000a00 */
[----:B--2---:R-:W-:-:S06]  /*2c2e0*/  IMAD.WIDE R2, R18, 0xc, R2 ;  /* 0x0000000c12027825 */ /* 0x004fcc00078e0202 */
[----:B------:R-:W2:Y:S02]  /*2c2f0*/  LDG.E R2, desc[UR38][R2.64+0x8] ;  /* 0x0000082602027981 */ /* 0x000ea4000c1e1900 */
[----:B--2---:R-:W-:-:S13]  /*2c300*/  R2UR UR4, R2 ;  /* 0x00000000020472ca */ /* 0x004fda00000e0000 */
[----:B------:R-:W-:-:S04]  /*2c310*/  UIADD3 UR4, UR4, 0x3f, URZ ;  /* 0x0000003f04047890 */ /* 0x000fc8000fffe03f */
[----:B------:R-:W-:-:S04]  /*2c320*/  USHF.R.S32.HI UR5, URZ, 0x1f, UR4 ;  /* 0x0000001f3f057899 */ /* 0x000fc80008011404 */
[----:B------:R-:W-:-:S04]  /*2c330*/  ULEA.HI UR5, UR5, UR4, URZ, 0x6 ;  /* 0x0000000405057291 */ /* 0x000fc8000f8f303f */
[----:B------:R-:W-:-:S04]  /*2c340*/  USHF.R.S32.HI UR5, URZ, 0x6, UR5 ;  /* 0x000000063f057899 */ /* 0x000fc80008011405 */
[----:B------:R-:W-:Y:S02]  /*2c350*/  UIADD3 UR41, UR41, UR5, URZ ;  /* 0x0000000529297290 */ /* 0x000fe4000fffe03f */
[----:B------:R-:W-:Y:S02]  /*2c360*/  UISETP.GE.U32.AND UP1, UPT, UR5, 0x3, UPT ;  /* 0x000000030500788c */ /* 0x000fe4000bf26070 */
[----:B------:R-:W-:-:S04]  /*2c370*/  UISETP.GT.U32.AND UP0, UPT, UR41, 0x2, UPT ;  /* 0x000000022900788c */ /* 0x000fc8000bf04070 */
[----:B------:R-:W-:-:S04]  /*2c380*/  UISETP.LT.U32.AND UP0, UPT, UR5, 0x3, UP0 ;  /* 0x000000030500788c */ /* 0x000fc80008701070 */
[----:B------:R-:W-:Y:S02]  /*2c390*/  USEL UR6, URZ, 0x1, !UP0 ;  /* 0x000000013f067887 */ /* 0x000fe4000c000000 */
[----:B------:R-:W-:Y:S02]  /*2c3a0*/  @UP1 UIMAD.WIDE.U32 UR4, UR41, -0x55555555, URZ ;  /* 0xaaaaaaab290418a5 */ /* 0x000fe4000f8e003f */
[----:B------:R-:W-:Y:S02]  /*2c3b0*/  ULOP3.LUT UR42, UR42, UR6, URZ, 0x3c, !UPT ;  /* 0x000000062a2a7292 */ /* 0x000fe4000f8e3c3f */
[----:B------:R-:W-:-:S04]  /*2c3c0*/  @UP1 USHF.R.U32.HI UR4, URZ, 0x1, UR5 ;  /* 0x000000013f041899 */ /* 0x000fc80008011605 */
[----:B------:R-:W-:Y:S01]  /*2c3d0*/  @UP1 ULOP3.LUT UR42, UR42, 0x1, UR4, 0x78, !UPT ;  /* 0x000000012a2a1892 */ /* 0x000fe2000f8e7804 */
[----:B------:R-:W-:Y:S11]  /*2c3e0*/  @!P1 BRA `(.L_x_231) ;  /* 0x0000000000049947 */ /* 0x000ff60003800000 */
[----:B------:R-:W-:Y:S01]  /*2c3f0*/  BPT.TRAP 0x1 ;  /* 0x000000040000795c */ /* 0x000fe20000300000 */
.L_x_231:
[C---:B------:R-:W-:Y:S02]  /*2c400*/  R2UR UR4, R4.reuse ;  /* 0x00000000040472ca */ /* 0x040fe400000e0000 */
[----:B------:R-:W-:Y:S02]  /*2c410*/  SHF.L.U32 R2, R153, 0x1f, RZ ;  /* 0x0000001f99027819 */ /* 0x000fe400000006ff */
[----:B------:R-:W-:-:S09]  /*2c420*/  LEA R0, R4, UR47, 0x4 ;  /* 0x0000002f04007c11 */ /* 0x000fd2000f8e20ff */
[----:B------:R-:W-:-:S09]  /*2c430*/  ULEA UR4, UR4, UR47, 0x3 ;  /* 0x0000002f04047291 */ /* 0x000fd2000f8e183f */
[----:B------:R-:W2:Y:S02]  /*2c440*/  SYNCS.PHASECHK.TRANS64.TRYWAIT P2, [UR4+0x34400], R2 ;  /* 0x03440002ff0075a7 */ /* 0x000ea40008040144 */
[----:B--2---:R-:W-:Y:S05]  /*2c450*/  @!P2 BRA `(.L_x_232) ;  /* 0x0000008c00b0a947 */ /* 0x004fea0003800000 */
.L_x_574:
[----:B------:R3:W4:Y:S01]  /*2c460*/  LDS.128 R16, [R0+0x34520] ;  /* 0x0345200000107984 */ /* 0x0007220000000c00 */
[----:B------:R-:W-:Y:S01]  /*2c470*/  @!PT LDS RZ, [RZ] ;  /* 0x00000000fffff984 */ /* 0x000fe20000000800 */
[----:B------:R-:W-:Y:S01]  /*2c480*/  @!PT LDS RZ, [RZ] ;  /* 0x00000000fffff984 */ /* 0x000fe20000000800 */
[----:B------:R-:W-:Y:S01]  /*2c490*/  @!PT LDS RZ, [RZ] ;  /* 0x00000000fffff984 */ /* 0x000fe20000000800 */
[----:B------:R-:W-:Y:S01]  /*2c4a0*/  @!PT LDS RZ, [RZ] ;  /* 0x00000000fffff984 */ /* 0x000fe20000000800 */
[----:B------:R5:W-:Y:S06]  /*2c4b0*/  MEMBAR.ALL.CTA ;  /* 0x0000000000007992 */ /* 0x000bec0000008000 */
[----:B-----5:R-:W1:Y:S01]  /*2c4c0*/  FENCE.VIEW.ASYNC.S ;  /* 0x00000000000073c6 */ /* 0x020e620000000000 */
[----:B---3--:R-:W-:Y:S05]  /*2c4d0*/  @!P1 BRA `(.L_x_233) ;  /* 0x0000000000049947 */ /* 0x008fea0003800000 */
[----:B------:R-:W-:Y:S01]  /*2c4e0*/  BPT.TRAP 0x1 ;  /* 0x000000040000795c */ /* 0x000fe20000300000 */
.L_x_233:
[----:B------:R-:W3:Y:S01]  /*2c4f0*/  LDL.LU R0, [R1+0x600] ;  /* 0x0006000001007983 */ /* 0x000ee20000300800 */
[----:B------:R-:W-:-:S04]  /*2c500*/  UIADD3 UR4, UR4, 0x34440, URZ ;  /* 0x0003444004047890 */ /* 0x000fc8000fffe03f */
[----:B------:R-:W-:-:S09]  /*2c510*/  UPRMT UR4, UR57, 0x654, UR4 ;  /* 0x0000065439047896 */ /* 0x000fd20008000004 */
[----:B-1----:R-:W-:Y:S01]  /*2c520*/  SYNCS.ARRIVE.TRANS64.RED.A1T0 RZ, [UR4], RZ ;  /* 0x000000ffffff79a7 */ /* 0x002fe20008100404 */
[----:B------:R-:W-:-:S04]  /*2c530*/  UIMAD.WIDE.U32 UR4, UR41, -0x55555555, URZ ;  /* 0xaaaaaaab290478a5 */ /* 0x000fc8000f8e003f */
[----:B------:R-:W-:-:S04]  /*2c540*/  USHF.R.U32.HI UR4, URZ, 0x1, UR5 ;  /* 0x000000013f047899 */ /* 0x000fc80008011605 */
[----:B------:R-:W-:Y:S01]  /*2c550*/  UIMAD UR41, UR4, -0x3, UR41 ;  /* 0xfffffffd042978a4 */ /* 0x000fe2000f8e0229 */
[----:B---3--:R-:W-:-:S05]  /*2c560*/  VIADD R0, R0, 0x1 ;  /* 0x0000000100007836 */ /* 0x008fca0000000000 */
[----:B------:R-:W-:-:S04]  /*2c570*/  ISETP.NE.AND P1, PT, R0, 0x8, PT ;  /* 0x000000080000780c */ /* 0x000fc80003f25270 */
[----:B------:R-:W-:Y:S02]  /*2c580*/  SEL R0, R0, RZ, P1 ;  /* 0x000000ff00007207 */ /* 0x000fe40000800000 */
[----:B--2---:R-:W-:-:S03]  /*2c590*/  SEL R2, RZ, 0x1, P1 ;  /* 0x00000001ff027807 */ /* 0x004fc60000800000 */
[----:B------:R2:W-:Y:S01]  /*2c5a0*/  STL [R1+0x600], R0 ;  /* 0x0006000001007387 */ /* 0x0005e20000100800 */
[----:B------:R-:W-:-:S07]  /*2c5b0*/  LOP3.LUT R153, R153, R2, RZ, 0x3c, !PT ;  /* 0x0000000299997212 */ /* 0x000fce00078e3cff */
.L_x_230:
[----:B----4-:R-:W-:Y:S02]  /*2c5c0*/  ISETP.NE.AND P1, PT, R19, RZ, PT ;  /* 0x000000ff1300720c */ /* 0x010fe40003f25270 */
[CC--:B------:R-:W-:Y:S02]  /*2c5d0*/  ISETP.NE.AND P2, PT, R156.reuse, R18.reuse, PT ;  /* 0x000000129c00720c */ /* 0x0c0fe40003f45270 */
[----:B------:R-:W-:-:S13]  /*2c5e0*/  ISETP.EQ.OR P3, PT, R156, R18, !P1 ;  /* 0x000000129c00720c */ /* 0x000fda0004f62670 */
[----:B------:R-:W-:Y:S05]  /*2c5f0*/  @P3 BRA `(.L_x_234) ;  /* 0x0000000000fc3947 */ /* 0x000fea0003800000 */
[----:B------:R-:W-:-:S13]  /*2c600*/  ISETP.NE.AND P3, PT, RZ, UR51, PT ;  /* 0x00000033ff007c0c */ /* 0x000fda000bf65270 */
[----:B------:R-:W-:Y:S05]  /*2c610*/  @P3 BRA `(.L_x_234) ;  /* 0x0000000000f43947 */ /* 0x000fea0003800000 */
[----:B--2---:R-:W2:Y:S01]  /*2c620*/  S2R R0, SR_LANEID ;  /* 0x0000000000007919 */ /* 0x004ea20000000000 */
[----:B------:R-:W-:Y:S01]  /*2c630*/  ELECT P3, URZ, PT ;  /* 0x00000000003f782f */ /* 0x000fe20003860000 */
[----:B------:R-:W-:Y:S01]  /*2c640*/  BSSY B0, `(.L_x_235) ;  /* 0x000002f000007945 */ /* 0x000fe20003800000 */
[----:B--2---:R-:W-:-:S11]  /*2c650*/  SHF.L.U32 R15, R0, 0x2, RZ ;  /* 0x00000002000f7819 */ /* 0x004fd600000006ff */
[----:B------:R-:W-:Y:S05]  /*2c660*/  @!P3 BRA `(.L_x_236) ;  /* 0x0000000000b0b947 */ /* 0x000fea0003800000 */
[----:B------:R-:W-:Y:S01]  /*2c670*/  SHF.R.S32.HI R3, RZ, 0x1f, R18 ;  /* 0x0000001fff037819 */ /* 0x000fe20000011412 */
[----:B------:R-:W-:Y:S01]  /*2c680*/  ULDC.64 UR4, c[0x0][0x820] ;  /* 0x0002080000047ab9 */ /* 0x000fe20000000a00 */
[C---:B------:R-:W-:Y:S02]  /*2c690*/  SHF.L.U32 R0, R18.reuse, 0x3, RZ ;  /* 0x0000000312007819 */ /* 0x040fe400000006ff */
[----:B------:R-:W-:Y:S02]  /*2c6a0*/  SHF.L.U64.HI R8, R18, 0x3, R3 ;  /* 0x0000000312087819 */ /* 0x000fe40000010203 */
[----:B-1----:R-:W-:Y:S01]  /*2c6b0*/  IADD3 R4, P3, R0, UR4, RZ ;  /* 0x0000000400047c10 */ /* 0x002fe2000ff7e0ff */
[----:B------:R-:W1:Y:S03]  /*2c6c0*/  LDC.64 R2, c[0x0][0x290] ;  /* 0x0000a400ff027b82 */ /* 0x000e660000000a00 */
[----:B------:R-:W-:Y:S01]  /*2c6d0*/  IADD3.X R5, R8, UR5, RZ, P3, !PT ;  /* 0x0000000508057c10 */ /* 0x000fe20009ffe4ff */
[----:B------:R-:W-:-:S05]  /*2c6e0*/  ULDC.64 UR4, c[0x0][0x818] ;  /* 0x0002060000047ab9 */ /* 0x000fca0000000a00 */
[----:B------:R-:W2:Y:S01]  /*2c6f0*/  LDG.E.64 R4, desc[UR38][R4.64] ;  /* 0x0000002604047981 */ /* 0x000ea2000c1e1b00 */
[----:B-1----:R-:W-:Y:S01]  /*2c700*/  IMAD.WIDE R6, R18, 0xc, R2 ;  /* 0x0000000c12067825 */ /* 0x002fe200078e0202 */
[----:B------:R-:W-:Y:S02]  /*2c710*/  IADD3 R2, P3, R0, UR4, RZ ;  /* 0x0000000400027c10 */ /* 0x000fe4000ff7e0ff */
[----:B------:R-:W1:Y:S02]  /*2c720*/  LDS R0, [UR48+0x1c] ;  /* 0x00001c30ff007984 */ /* 0x000e640008000800 */
[----:B------:R-:W-:Y:S02]  /*2c730*/  IADD3.X R3, R8, UR5, RZ, P3, !PT ;  /* 0x0000000508037c10 */ /* 0x000fe40009ffe4ff */
[----:B------:R-:W3:Y:S04]  /*2c740*/  LDG.E R12, desc[UR38][R6.64] ;  /* 0x00000026060c7981 */ /* 0x000ee8000c1e1900 */
[----:B------:R4:W5:Y:S04]  /*2c750*/  LDG.E R13, desc[UR38][R6.64+0x4] ;  /* 0x00000426060d7981 */ /* 0x000968000c1e1900 */
[----:B------:R-:W5:Y:S01]  /*2c760*/  LDG.E.64 R2, desc[UR38][R2.64] ;  /* 0x0000002602027981 */ /* 0x000f62000c1e1b00 */
[----:B------:R-:W-:-:S03]  /*2c770*/  MOV R8, UR48 ;  /* 0x0000003000087c02 */ /* 0x000fc60008000f00 */
[----:B------:R-:W-:Y:S01]  /*2c780*/  STS [UR48+0x30], RZ ;  /* 0x000030ffff007988 */ /* 0x000fe20008000830 */
[----:B------:R-:W-:Y:S02]  /*2c790*/  SHF.R.U64 R8, R8, 0x4, RZ ;  /* 0x0000000408087819 */ /* 0x000fe400000012ff */
[----:B----4-:R-:W-:-:S03]  /*2c7a0*/  CS2R R6, SRZ ;  /* 0x0000000000067805 */ /* 0x010fc6000001ff00 */
[----:B------:R-:W-:Y:S04]  /*2c7b0*/  STS [UR48+0x10], R8 ;  /* 0x00001008ff007988 */ /* 0x000fe80008000830 */
[----:B------:R-:W-:Y:S01]  /*2c7c0*/  STS [UR48+0x14], R8 ;  /* 0x00001408ff007988 */ /* 0x000fe20008000830 */
[C---:B--2---:R-:W-:Y:S01]  /*2c7d0*/  SHF.L.U64.HI R11, R4.reuse, 0x1, R5 ;  /* 0x00000001040b7819 */ /* 0x044fe20000010205 */
[----:B------:R-:W-:-:S03]  /*2c7e0*/  IMAD.SHL.U32 R10, R4, 0x2, RZ ;  /* 0x00000002040a7824 */ /* 0x000fc600078e00ff */
[----:B------:R-:W-:Y:S02]  /*2c7f0*/  LOP3.LUT R11, R11, 0x1fffffff, RZ, 0xc0, !PT ;  /* 0x1fffffff0b0b7812 */ /* 0x000fe400078ec0ff */
[----:B------:R-:W-:Y:S02]  /*2c800*/  LOP3.LUT R10, R10, 0xfffffffe, RZ, 0xc0, !PT ;  /* 0xfffffffe0a0a7812 */ /* 0x000fe400078ec0ff */
[--C-:B------:R-:W-:Y:S02]  /*2c810*/  SHF.R.U32.HI R5, RZ, 0x4, R11.reuse ;  /* 0x00000004ff057819 */ /* 0x100fe4000001160b */
[----:B------:R-:W-:Y:S02]  /*2c820*/  SHF.R.U64 R10, R10, 0x4, R11 ;  /* 0x000000040a0a7819 */ /* 0x000fe4000000120b */
[----:B-1----:R-:W-:-:S03]  /*2c830*/  LOP3.LUT R0, R0, 0xf, R5, 0xb8, !PT ;  /* 0x0000000f00007812 */ /* 0x002fc600078eb805 */
[----:B------:R-:W-:Y:S04]  /*2c840*/  STS [UR48+0xc], R10 ;  /* 0x00000c0aff007988 */ /* 0x000fe80008000830 */
[----:B------:R-:W-:Y:S01]  /*2c850*/  STS [UR48+0x1c], R0 ;  /* 0x00001c00ff007988 */ /* 0x000fe20008000830 */
[----:B---3--:R-:W-:-:S03]  /*2c860*/  IADD3 R4, R12, -0x1, RZ ;  /* 0xffffffff0c047810 */ /* 0x008fc60007ffe0ff */
[----:B------:R-:W1:Y:S04]  /*2c870*/  LDS R5, [UR48+0x1c] ;  /* 0x00001c30ff057984 */ /* 0x000e680008000800 */
[----:B-----5:R-:W-:Y:S01]  /*2c880*/  STS.64 [UR48], R2 ;  /* 0x00000002ff007988 */ /* 0x020fe20008000a30 */
[----:B-1----:R-:W-:-:S05]  /*2c890*/  LOP3.LUT R5, R5, 0xf0, RZ, 0xb8, !PT ;  /* 0x000000f005057812 */ /* 0x002fca00078eb8ff */
[----:B------:R1:W-:Y:S04]  /*2c8a0*/  STS [UR48+0x1c], R5 ;  /* 0x00001c05ff007988 */ /* 0x0003e80008000830 */
[----:B------:R-:W2:Y:S01]  /*2c8b0*/  LDS R9, [UR48+0x1c] ;  /* 0x00001c30ff097984 */ /* 0x000ea20008000800 */
[----:B-1----:R-:W-:-:S05]  /*2c8c0*/  IADD3 R5, R13, -0x1, RZ ;  /* 0xffffffff0d057810 */ /* 0x002fca0007ffe0ff */
[----:B------:R-:W-:Y:S01]  /*2c8d0*/  STS.128 [UR48+0x20], R4 ;  /* 0x00002004ff007988 */ /* 0x000fe20008000c30 */
[----:B--2---:R-:W-:-:S05]  /*2c8e0*/  LOP3.LUT R9, R9, 0xf00, RZ, 0xb8, !PT ;  /* 0x00000f0009097812 */ /* 0x004fca00078eb8ff */
[----:B------:R-:W-:Y:S04]  /*2c8f0*/  STS.64 [UR48+0x18], R8 ;  /* 0x00001808ff007988 */ /* 0x000fe80008000a30 */
[----:B------:R-:W1:Y:S02]  /*2c900*/  LDS R14, [UR48+0x1c] ;  /* 0x00001c30ff0e7984 */ /* 0x000e640008000800 */
[----:B-1----:R-:W-:-:S05]  /*2c910*/  LOP3.LUT R0, R14, 0xf000, RZ, 0xb8, !PT ;  /* 0x0000f0000e007812 */ /* 0x002fca00078eb8ff */
[----:B------:R2:W-:Y:S02]  /*2c920*/  STS [UR48+0x1c], R0 ;  /* 0x00001c00ff007988 */ /* 0x0005e40008000830 */
.L_x_236:
[----:B------:R-:W-:Y:S05]  /*2c930*/  BSYNC B0 ;  /* 0x0000000000007941 */ /* 0x000fea0003800000 */
.L_x_235:
[----:B------:R-:W-:Y:S01]  /*2c940*/  NOP ;  /* 0x0000000000007918 */ /* 0x000fe20000000000 */
[----:B------:R3:W4:Y:S01]  /*2c950*/  LDS R5, [R15+UR48] ;  /* 0x000000300f057984 */ /* 0x0007220008000800 */
[----:B------:R-:W-:Y:S02]  /*2c960*/  ELECT P3, URZ, PT ;  /* 0x00000000003f782f */ /* 0x000fe40003860000 */
[----:B------:R-:W-:Y:S01]  /*2c970*/  IADD3 R2, P4, R15, UR36, RZ ;  /* 0x000000240f027c10 */ /* 0x000fe2000ff9e0ff */
[----:B------:R-:W-:Y:S03]  /*2c980*/  BSSY B0, `(.L_x_237) ;  /* 0x0000005000007945 */ /* 0x000fe60003800000 */
[----:B------:R-:W-:-:S07]  /*2c990*/  IADD3.X R3, RZ, UR37, RZ, P4, !PT ;  /* 0x00000025ff037c10 */ /* 0x000fce000a7fe4ff */
[----:B---3--:R-:W-:Y:S05]  /*2c9a0*/  @!P3 BRA `(.L_x_238) ;  /* 0x000000000008b947 */ /* 0x008fea0003800000 */
[----:B------:R0:W-:Y:S01]  /*2c9b0*/  UTMACMDFLUSH ;  /* 0x00000000000079b7 */ /* 0x0001e20000000000 */
[----:B------:R-:W-:-:S04]  /*2c9c0*/  DEPBAR.LE SB0, 0x0 ;  /* 0x000080000000791a */ /* 0x000fc80000000000 */
.L_x_238:
[----:B------:R-:W-:Y:S05]  /*2c9d0*/  BSYNC B0 ;  /* 0x0000000000007941 */ /* 0x000fea0003800000 */
.L_x_237:
[----:B----4-:R3:W5:Y:S02]  /*2c9e0*/  ATOMG.E.EXCH.STRONG.GPU PT, RZ, [R2], R5 ;  /* 0x0000000502ff73a8 */ /* 0x01076400041ee100 */
.L_x_234:
[----:B------:R-:W-:-:S04]  /*2c9f0*/  DEPBAR.LE SB0, 0x0 ;  /* 0x000080000000791a */ /* 0x000fc80000000000 */
[----:B------:R-:W-:Y:S05]  /*2ca00*/  @!P0 BRA `(.L_x_239) ;  /* 0x0000000000048947 */ /* 0x000fea0003800000 */
[----:B------:R-:W-:Y:S01]  /*2ca10*/  BPT.TRAP 0x1 ;  /* 0x000000040000795c */ /* 0x000fe20000300000 */
.L_x_239:
[----:B--2---:R-:W-:Y:S01]  /*2ca20*/  IMAD.U32 R0, RZ, RZ, UR53 ;  /* 0x00000035ff007e24 */ /* 0x004fe2000f8e00ff */
[----:B-----5:R-:W-:Y:S01]  /*2ca30*/  SYNCS.ARRIVE.TRANS64.RED.A1T0 RZ, [UR7], RZ ;  /* 0x000000ffffff79a7 */ /* 0x020fe20008100407 */
[----:B------:R-:W-:Y:S02]  /*2ca40*/  SEL R7, RZ, 0x1, !P2 ;  /* 0x00000001ff077807 */ /* 0x000fe40005000000 */
[----:B------:R-:W-:Y:S01]  /*2ca50*/  LOP3.LUT R154, R154, 0x1, RZ, 0x3c, !PT ;  /* 0x000000019a9a7812 */ /* 0x000fe200078e3cff */
[----:B------:R2:W-:Y:S01]  /*2ca60*/  SYNCS.ARRIVE.TRANS64.A1T0 RZ, [R0+UR49], RZ ;  /* 0x000000ff00ff79a7 */ /* 0x0005e20008100031 */
[----:B------:R-:W-:Y:S05]  /*2ca70*/  @P1 BRA `(.L_x_240) ;  /* 0xfffffd7000d01947 */ /* 0x000fea000383ffff */
[----:B------:R-:W-:Y:S05]  /*2ca80*/  EXIT ;  /* 0x000000000000794d */ /* 0x000fea0003800000 */
.L_x_27:
[----:B------:R-:W-:-:S08]  /*2ca90*/  NOP ;  /* 0x0000000000007918 */ /* 0x000fd00000000000 */
[----:B-1--45:R-:W1:-:S00]  /*2caa0*/  USETMAXREG.DEALLOC.CTAPOOL 0x28 ;  /* 0x00000028000079c8 */ /* 0x032e4000080e0500 */
[----:B------:R-:W-:-:S06]  /*2cab0*/  UISETP.NE.AND UP1, UPT, UR51, 0x3, UPT ;  /* 0x000000033300788c */ /* 0x000fcc000bf25270 */
[----:B------:R-:W-:-:S13]  /*2cac0*/  PLOP3.LUT P1, PT, PT, PT, UP1, 0x80, 0x0 ;  /* 0x000000000000781c */ /* 0x000fda0003f2f018 */
[----:B-1----:R-:W-:Y:S05]  /*2cad0*/  @!P1 BRA `(.L_x_241) ;  /* 0x0000005400949947 */ /* 0x002fea0003800000 */
[----:B------:R-:W-:-:S13]  /*2cae0*/  ISETP.NE.AND P0, PT, RZ, UR51, PT ;  /* 0x00000033ff007c0c */ /* 0x000fda000bf05270 */
[----:B------:R-:W-:Y:S05]  /*2caf0*/  @!P0 BRA `(.L_x_242) ;  /* 0x0000003800ac8947 */ /* 0x000fea0003800000 */
[----:B------:R-:W-:-:S06]  /*2cb00*/  UISETP.NE.AND UP0, UPT, UR51, 0x2, UPT ;  /* 0x000000023300788c */ /* 0x000fcc000bf05270 */
[----:B------:R-:W-:-:S13]  /*2cb10*/  PLOP3.LUT P0, PT, PT, PT, UP0, 0x80, 0x0 ;  /* 0x000000000000781c */ /* 0x000fda0003f0f008 */
[----:B--2---:R-:W-:Y:S05]  /*2cb20*/  @P0 EXIT ;  /* 0x000000000000094d */ /* 0x004fea0003800000 */
[----:B------:R-:W1:Y:S01]  /*2cb30*/  S2UR UR4, SR_CTAID.Y ;  /* 0x00000000000479c3 */ /* 0x000e620000002600 */
[----:B------:R-:W-:Y:S01]  /*2cb40*/  ELECT P0, URZ, PT ;  /* 0x00000000003f782f */ /* 0x000fe20003800000 */
[----:B------:R-:W-:Y:S01]  /*2cb50*/  BSSY B0, `(.L_x_243) ;  /* 0x000001f000007945 */ /* 0x000fe20003800000 */
[----:B-1----:R-:W-:-:S11]  /*2cb60*/  UIMAD UR4, UR4, UR60, UR56 ;  /* 0x0000003c040472a4 */ /* 0x002fd6000f8e0238 */
[----:B------:R-:W-:Y:S05]  /*2cb70*/  @!P0 BRA `(.L_x_244) ;  /* 0x0000000000708947 */ /* 0x000fea0003800000 */
[----:B------:R1:W-:Y:S01]  /*2cb80*/  STL [R1+0x604], R13 ;  /* 0x0006040d01007387 */ /* 0x0003e20000100800 */
[----:B------:R-:W2:Y:S01]  /*2cb90*/  LDC.64 R14, c[0x0][0x618] ;  /* 0x00018600ff0e7b82 */ /* 0x000ea20000000a00 */
[----:B------:R-:W-:Y:S02]  /*2cba0*/  UMOV UR5, 0x400 ;  /* 0x0000040000057882 */ /* 0x000fe40000000000 */
[----:B------:R-:W-:-:S05]  /*2cbb0*/  ULEA UR5, UR58, UR5, 0x18 ;  /* 0x000000053a057291 */ /* 0x000fca000f8ec03f */
[----:B------:R-:W3:Y:S08]  /*2cbc0*/  LDC.64 R4, c[0x0][0x600] ;  /* 0x00018000ff047b82 */ /* 0x000ef00000000a00 */
[----:B-1----:R-:W2:Y:S08]  /*2cbd0*/  LDC.64 R12, c[0x0][0x610] ;  /* 0x00018400ff0c7b82 */ /* 0x002eb00000000a00 */
[----:B------:R-:W3:Y:S08]  /*2cbe0*/  LDC.64 R6, c[0x0][0x608] ;  /* 0x00018200ff067b82 */ /* 0x000ef00000000a00 */
[----:B------:R-:W1:Y:S01]  /*2cbf0*/  LDC.64 R32, c[0x0][0x620] ;  /* 0x00018800ff207b82 */ /* 0x000e620000000a00 */
[----:B--2---:R2:W-:Y:S07]  /*2cc00*/  STS.128 [UR5+0x34710], R12 ;  /* 0x0347100cff007988 */ /* 0x0045ee0008000c05 */
[----:B------:R-:W1:Y:S01]  /*2cc10*/  LDC.64 R34, c[0x0][0x628] ;  /* 0x00018a00ff227b82 */ /* 0x000e620000000a00 */
[----:B---3--:R3:W-:Y:S07]  /*2cc20*/  STS.128 [UR5+0x34700], R4 ;  /* 0x03470004ff007988 */ /* 0x0087ee0008000c05 */
[----:B------:R-:W4:Y:S01]  /*2cc30*/  LDC.64 R28, c[0x0][0x630] ;  /* 0x00018c00ff1c7b82 */ /* 0x000f220000000a00 */
[----:B--2---:R2:W5:Y:S07]  /*2cc40*/  LDL.LU R13, [R1+0x604] ;  /* 0x00060400010d7983 */ /* 0x00456e0000300800 */
[----:B------:R-:W4:Y:S08]  /*2cc50*/  LDC.64 R30, c[0x0][0x638] ;  /* 0x00018e00ff1e7b82 */ /* 0x000f300000000a00 */
[----:B------:R-:W2:Y:S08]  /*2cc60*/  LDC.64 R24, c[0x0][0x640] ;  /* 0x00019000ff187b82 */ /* 0x000eb00000000a00 */
[----:B------:R-:W2:Y:S08]  /*2cc70*/  LDC.64 R26, c[0x0][0x648] ;  /* 0x00019200ff1a7b82 */ /* 0x000eb00000000a00 */
[----:B------:R-:W2:Y:S08]  /*2cc80*/  LDC.64 R20, c[0x0][0x650] ;  /* 0x00019400ff147b82 */ /* 0x000eb00000000a00 */
[----:B------:R-:W2:Y:S08]  /*2cc90*/  LDC.64 R22, c[0x0][0x658] ;  /* 0x00019600ff167b82 */ /* 0x000eb00000000a00 */
[----:B------:R-:W2:Y:S08]  /*2cca0*/  LDC.64 R8, c[0x0][0x660] ;  /* 0x00019800ff087b82 */ /* 0x000eb00000000a00 */
[----:B------:R-:W2:Y:S08]  /*2ccb0*/  LDC.64 R10, c[0x0][0x668] ;  /* 0x00019a00ff0a7b82 */ /* 0x000eb00000000a00 */
[----:B---3--:R-:W3:Y:S08]  /*2ccc0*/  LDC.64 R4, c[0x0][0x670] ;  /* 0x00019c00ff047b82 */ /* 0x008ef00000000a00 */
[----:B------:R-:W3:Y:S01]  /*2ccd0*/  LDC.64 R6, c[0x0][0x678] ;  /* 0x00019e00ff067b82 */ /* 0x000ee20000000a00 */
[----:B-1----:R1:W-:Y:S04]  /*2cce0*/  STS.128 [UR5+0x34720], R32 ;  /* 0x03472020ff007988 */ /* 0x0023e80008000c05 */
[----:B----4-:R1:W-:Y:S04]  /*2ccf0*/  STS.128 [UR5+0x34730], R28 ;  /* 0x0347301cff007988 */ /* 0x0103e80008000c05 */
[----:B--2---:R1:W-:Y:S04]  /*2cd00*/  STS.128 [UR5+0x34740], R24 ;  /* 0x03474018ff007988 */ /* 0x0043e80008000c05 */
[----:B------:R1:W-:Y:S04]  /*2cd10*/  STS.128 [UR5+0x34750], R20 ;  /* 0x03475014ff007988 */ /* 0x0003e80008000c05 */
[----:B------:R1:W-:Y:S04]  /*2cd20*/  STS.128 [UR5+0x34760], R8 ;  /* 0x03476008ff007988 */ /* 0x0003e80008000c05 */
[----:B---3--:R1:W-:Y:S02]  /*2cd30*/  STS.128 [UR5+0x34770], R4 ;  /* 0x03477004ff007988 */ /* 0x0083e40008000c05 */
.L_x_244:
[----:B------:R-:W-:Y:S05]  /*2cd40*/  BSYNC B0 ;  /* 0x0000000000007941 */ /* 0x000fea0003800000 */
.L_x_243:
[----:B------:R-:W-:Y:S01]  /*2cd50*/  ELECT P0, URZ, PT ;  /* 0x00000000003f782f */ /* 0x000fe20003800000 */
[----:B------:R-:W-:Y:S01]  /*2cd60*/  NOP ;  /* 0x0000000000007918 */ /* 0x000fe20000000000 */
[----:B------:R-:W-:Y:S01]  /*2cd70*/  ULDC UR5, c[0x0][0x884] ;  /* 0x0002210000057ab9 */ /* 0x000fe20000000800 */
[----:B------:R-:W-:Y:S01]  /*2cd80*/  ULDC.64 UR10, c[0x0][0x800] ;  /* 0x00020000000a7ab9 */ /* 0x000fe20000000a00 */
[----:B------:R-:W-:Y:S01]  /*2cd90*/  ULEA UR4, UR5, UR4, 0x1 ;  /* 0x0000000405047291 */ /* 0x000fe2000f8e083f */
[----:B------:R-:W-:Y:S03]  /*2cda0*/  BSSY B0, `(.L_x_245) ;  /* 0x0000033000007945 */ /* 0x000fe60003800000 */
[----:B------:R-:W-:-:S05]  /*2cdb0*/  UIMAD.WIDE UR10, UR4, 0x80, UR10 ;  /* 0x00000080040a78a5 */ /* 0x000fca000f8e020a */
[----:B------:R-:W-:Y:S07]  /*2cdc0*/  @!P0 BRA `(.L_x_246) ;  /* 0x0000000000c08947 */ /* 0x000fee0003800000 */
[----:B------:R-:W-:Y:S01]  /*2cdd0*/  ULDC.64 UR4, c[0x0][0x808] ;  /* 0x0002020000047ab9 */ /* 0x000fe20000000a00 */
[----:B------:R-:W-:Y:S01]  /*2cde0*/  ULDC.64 UR6, c[0x0][0x810] ;  /* 0x0002040000067ab9 */ /* 0x000fe20000000a00 */
[----:B------:R-:W-:Y:S02]  /*2cdf0*/  ISETP.NE.U32.AND P0, PT, RZ, UR4, PT ;  /* 0x00000004ff007c0c */ /* 0x000fe4000bf05070 */
[----:B------:R-:W-:Y:S02]  /*2ce00*/  ISETP.NE.U32.AND P1, PT, RZ, UR6, PT ;  /* 0x00000006ff007c0c */ /* 0x000fe4000bf25070 */
[----:B------:R-:W-:Y:S02]  /*2ce10*/  ISETP.NE.AND.EX P0, PT, RZ, UR5, PT, P0 ;  /* 0x00000005ff007c0c */ /* 0x000fe4000bf05300 */
[----:B------:R-:W-:-:S11]  /*2ce20*/  ISETP.NE.AND.EX P1, PT, RZ, UR7, PT, P1 ;  /* 0x00000007ff007c0c */ /* 0x000fd6000bf25310 */
[----:B------:R-:W-:Y:S05]  /*2ce30*/  @!P0 BRA `(.L_x_247) ;  /* 0x0000000000188947 */ /* 0x000fea0003800000 */
[----:B------:R-:W2:Y:S02]  /*2ce40*/  LDC.64 R2, c[0x0][0x808] ;  /* 0x00020200ff027b82 */ /* 0x000ea40000000a00 */
[----:B--2---:R-:W-:-:S06]  /*2ce50*/  IMAD.WIDE R2, R18, 0x8, R2 ;  /* 0x0000000812027825 */ /* 0x004fcc00078e0202 */
[----:B------:R-:W2:Y:S01]  /*2ce60*/  LDG.E.64 R2, desc[UR38][R2.64] ;  /* 0x0000002602027981 */ /* 0x000ea2000c1e1b00 */
[----:B------:R-:W-:Y:S02]  /*2ce70*/  UMOV UR4, 0x400 ;  /* 0x0000040000047882 */ /* 0x000fe40000000000 */
[----:B------:R-:W-:-:S09]  /*2ce80*/  ULEA UR4, UR58, UR4, 0x18 ;  /* 0x000000043a047291 */ /* 0x000fd2000f8ec03f */
[----:B--2---:R2:W-:Y:S03]  /*2ce90*/  STS.64 [UR4+0x34700], R2 ;  /* 0x03470002ff007988 */ /* 0x0045e60008000a04 */
.L_x_247:
[----:B------:R-:W-:Y:S05]  /*2cea0*/  @!P1 BRA `(.L_x_246) ;  /* 0x0000000000889947 */ /* 0x000fea0003800000 */
[----:B--2---:R-:W2:Y:S02]  /*2ceb0*/  LDC.64 R2, c[0x0][0x810] ;  /* 0x00020400ff027b82 */ /* 0x004ea40000000a00 */
[----:B--2---:R-:W-:-:S06]  /*2cec0*/  IMAD.WIDE R2, R18, 0x8, R2 ;  /* 0x0000000812027825 */ /* 0x004fcc00078e0202 */
[----:B------:R-:W2:Y:S01]  /*2ced0*/  LDG.E.64 R2, desc[UR38][R2.64] ;  /* 0x0000002602027981 */ /* 0x000ea2000c1e1b00 */
[----:B------:R-:W-:Y:S01]  /*2cee0*/  UMOV UR4, 0x400 ;  /* 0x0000040000047882 */ /* 0x000fe20000000000 */
[----:B-1---5:R-:W-:Y:S01]  /*2cef0*/  IADD3 R4, R13, -0x1, RZ ;  /* 0xffffffff0d047810 */ /* 0x022fe20007ffe0ff */
[----:B------:R-:W-:-:S04]  /*2cf00*/  ULEA UR4, UR58, UR4, 0x18 ;  /* 0x000000043a047291 */ /* 0x000fc8000f8ec03f */
[----:B------:R-:W-:-:S05]  /*2cf10*/  UIADD3 UR5, UR4, 0x34700, URZ ;  /* 0x0003470004057890 */ /* 0x000fca000fffe03f */
[----:B------:R-:W1:Y:S01]  /*2cf20*/  LDS R0, [UR4+0x3471c] ;  /* 0x03471c04ff007984 */ /* 0x000e620008000800 */
[----:B------:R-:W-:-:S03]  /*2cf30*/  MOV R8, UR5 ;  /* 0x0000000500087c02 */ /* 0x000fc60008000f00 */
[----:B------:R-:W-:Y:S01]  /*2cf40*/  STS [UR4+0x34730], RZ ;  /* 0x034730ffff007988 */ /* 0x000fe20008000804 */
[----:B------:R-:W-:-:S05]  /*2cf50*/  SHF.R.U64 R8, R8, 0x4, RZ ;  /* 0x0000000408087819 */ /* 0x000fca00000012ff */
[----:B------:R-:W-:Y:S04]  /*2cf60*/  STS [UR4+0x34710], R8 ;  /* 0x03471008ff007988 */ /* 0x000fe80008000804 */
[----:B------:R-:W-:Y:S01]  /*2cf70*/  STS [UR4+0x34714], R8 ;  /* 0x03471408ff007988 */ /* 0x000fe20008000804 */
[C---:B--2---:R-:W-:Y:S02]  /*2cf80*/  SHF.L.U64.HI R11, R2.reuse, 0x1, R3 ;  /* 0x00000001020b7819 */ /* 0x044fe40000010203 */
[----:B------:R-:W-:Y:S02]  /*2cf90*/  SHF.L.U32 R2, R2, 0x1, RZ ;  /* 0x0000000102027819 */ /* 0x000fe400000006ff */
[----:B------:R-:W-:Y:S02]  /*2cfa0*/  LOP3.LUT R11, R11, 0x1fffffff, RZ, 0xc0, !PT ;  /* 0x1fffffff0b0b7812 */ /* 0x000fe400078ec0ff */
[----:B------:R-:W-:-:S02]  /*2cfb0*/  LOP3.LUT R2, R2, 0xfffffffe, RZ, 0xc0, !PT ;  /* 0xfffffffe02027812 */ /* 0x000fc400078ec0ff */
[--C-:B------:R-:W-:Y:S02]  /*2cfc0*/  SHF.R.U32.HI R5, RZ, 0x4, R11.reuse ;  /* 0x00000004ff057819 */ /* 0x100fe4000001160b */
[----:B------:R-:W-:Y:S02]  /*2cfd0*/  SHF.R.U64 R2, R2, 0x4, R11 ;  /* 0x0000000402027819 */ /* 0x000fe4000000120b */
[----:B-1----:R-:W-:Y:S01]  /*2cfe0*/  LOP3.LUT R0, R0, 0xf, R5, 0xb8, !PT ;  /* 0x0000000f00007812 */ /* 0x002fe200078eb805 */
[----:B------:R-:W-:Y:S02]  /*2cff0*/  VIADD R5, R19, 0xffffffff ;  /* 0xffffffff13057836 */ /* 0x000fe40000000000 */
[----:B------:R-:W-:Y:S04]  /*2d000*/  STS [UR4+0x3470c], R2 ;  /* 0x03470c02ff007988 */ /* 0x000fe80008000804 */
[----:B------:R-:W-:Y:S04]  /*2d010*/  STS [UR4+0x3471c], R0 ;  /* 0x03471c00ff007988 */ /* 0x000fe80008000804 */
[----:B------:R-:W1:Y:S02]  /*2d020*/  LDS R6, [UR4+0x3471c] ;  /* 0x03471c04ff067984 */ /* 0x000e640008000800 */
[----:B-1----:R-:W-:-:S05]  /*2d030*/  LOP3.LUT R6, R6, 0xf0, RZ, 0xb8, !PT ;  /* 0x000000f006067812 */ /* 0x002fca00078eb8ff */
[----:B------:R1:W-:Y:S04]  /*2d040*/  STS [UR4+0x3471c], R6 ;  /* 0x03471c06ff007988 */ /* 0x0003e80008000804 */
[----:B------:R-:W2:Y:S01]  /*2d050*/  LDS R9, [UR4+0x3471c] ;  /* 0x03471c04ff097984 */ /* 0x000ea20008000800 */
[----:B-1----:R-:W-:-:S05]  /*2d060*/  CS2R R6, SRZ ;  /* 0x0000000000067805 */ /* 0x002fca000001ff00 */
[----:B------:R-:W-:Y:S01]  /*2d070*/  STS.128 [UR4+0x34720], R4 ;  /* 0x03472004ff007988 */ /* 0x000fe20008000c04 */
[----:B--2---:R-:W-:-:S05]  /*2d080*/  LOP3.LUT R9, R9, 0xf00, RZ, 0xb8, !PT ;  /* 0x00000f0009097812 */ /* 0x004fca00078eb8ff */
[----:B------:R-:W-:Y:S04]  /*2d090*/  STS.64 [UR4+0x34718], R8 ;  /* 0x03471808ff007988 */ /* 0x000fe80008000a04 */
[----:B------:R-:W1:Y:S02]  /*2d0a0*/  LDS R3, [UR4+0x3471c] ;  /* 0x03471c04ff037984 */ /* 0x000e640008000800 */
[----:B-1----:R-:W-:-:S05]  /*2d0b0*/  LOP3.LUT R0, R3, 0xf000, RZ, 0xb8, !PT ;  /* 0x0000f00003007812 */ /* 0x002fca00078eb8ff */
[----:B------:R3:W-:Y:S02]  /*2d0c0*/  STS [UR4+0x3471c], R0 ;  /* 0x03471c00ff007988 */ /* 0x0007e40008000804 */
.L_x_246:
[----:B------:R-:W-:Y:S05]  /*2d0d0*/  BSYNC B0 ;  /* 0x0000000000007941 */ /* 0x000fea0003800000 */
.L_x_245:
[----:B---3--:R-:W3:Y:S01]  /*2d0e0*/  S2R R0, SR_LANEID ;  /* 0x0000000000007919 */ /* 0x008ee20000000000 */
[----:B------:R-:W-:Y:S01]  /*2d0f0*/  ELECT P0, URZ, PT ;  /* 0x00000000003f782f */ /* 0x000fe20003800000 */
[----:B------:R-:W-:Y:S01]  /*2d100*/  NOP ;  /* 0x0000000000007918 */ /* 0x000fe20000000000 */
[----:B------:R-:W-:Y:S11]  /*2d110*/  BSSY B0, `(.L_x_248) ;  /* 0x0000004000007945 */ /* 0x000ff60003800000 */
[----:B------:R-:W-:Y:S05]  /*2d120*/  @!P0 BRA `(.L_x_249) ;  /* 0x0000000000088947 */ /* 0x000fea0003800000 */
[----:B------:R0:W-:Y:S01]  /*2d130*/  UTMACMDFLUSH ;  /* 0x00000000000079b7 */ /* 0x0001e20000000000 */
[----:B------:R-:W-:-:S04]  /*2d140*/  DEPBAR.LE SB0, 0x0 ;  /* 0x000080000000791a */ /* 0x000fc80000000000 */
.L_x_249:
[----:B------:R-:W-:Y:S05]  /*2d150*/  BSYNC B0 ;  /* 0x0000000000007941 */ /* 0x000fea0003800000 */
.L_x_248:
[----:B------:R-:W-:Y:S01]  /*2d160*/  UMOV UR4, 0x400 ;  /* 0x0000040000047882 */ /* 0x000fe20000000000 */
[----:B-1-3--:R-:W-:Y:S01]  /*2d170*/  SHF.L.U32 R4, R0, 0x2, RZ ;  /* 0x0000000200047819 */ /* 0x00afe200000006ff */
[----:B------:R-:W-:-:S03]  /*2d180*/  ULEA UR4, UR58, UR4, 0x18 ;  /* 0x000000043a047291 */ /* 0x000fc6000f8ec03f */
[----:B--2---:R-:W-:Y:S01]  /*2d190*/  IADD3 R2, P0, R4, UR10, RZ ;  /* 0x0000000a04027c10 */ /* 0x004fe2000ff1e0ff */
[----:B------:R-:W-:Y:S01]  /*2d1a0*/  UIADD3 UR5, UR4, 0x34700, URZ ;  /* 0x0003470004057890 */ /* 0x000fe2000fffe03f */
[----:B------:R-:W-:Y:S02]  /*2d1b0*/  MOV R0, RZ ;  /* 0x000000ff00007202 */ /* 0x000fe40000000f00 */
[----:B------:R-:W-:-:S06]  /*2d1c0*/  IADD3.X R3, RZ, UR11, RZ, P0, !PT ;  /* 0x0000000bff037c10 */ /* 0x000fcc00087fe4ff */
[----:B------:R-:W1:Y:S01]  /*2d1d0*/  LDS R5, [R4+UR5] ;  /* 0x0000000504057984 */ /* 0x000e620008000800 */
[----:B------:R-:W-:-:S03]  /*2d1e0*/  SHF.L.U32 R0, R0, 0x1f, RZ ;  /* 0x0000001f00007819 */ /* 0x000fc600000006ff */
[----:B-1----:R1:W2:Y:S02]  /*2d1f0*/  ATOMG.E.EXCH.STRONG.GPU PT, RZ, [R2], R5 ;  /* 0x0000000502ff73a8 */ /* 0x0022a400041ee100 */
[----:B--2---:R-:W2:Y:S01]  /*2d200*/  SYNCS.PHASECHK.TRANS64.TRYWAIT P0, [UR4+0x344f8], R0 ;  /* 0x0344f800ff0075a7 */ /* 0x004ea20008000144 */
[----:B------:R-:W-:Y:S02]  /*2d210*/  ULOP3.LUT UR36, UR59, 0x1, URZ, 0xfc, !UPT ;  /* 0x000000013b247892 */ /* 0x000fe4000f8efc3f */
[----:B------:R-:W-:Y:S01]  /*2d220*/  ULOP3.LUT UR37, UR61, 0x2, URZ, 0xfc, !UPT ;  /* 0x000000023d257892 */ /* 0x000fe2000f8efc3f */
[----:B-12---:R-:W-:Y:S11]  /*2d230*/  @!P0 BRA `(.L_x_250) ;  /* 0x0000008000508947 */ /* 0x006ff60003800000 */
.L_x_575:
[----:B------:R-:W-:Y:S01]  /*2d240*/  IMAD.MOV.U32 R2, RZ, RZ, 0x1 ;  /* 0x00000001ff027424 */ /* 0x000fe200078e00ff */
[----:B-1----:R-:W-:Y:S01]  /*2d250*/  MOV R0, RZ ;  /* 0x000000ff00007202 */ /* 0x002fe20000000f00 */
[----:B------:R-:W-:Y:S01]  /*2d260*/  ULDC UR41, c[0x0][0x598] ;  /* 0x0001660000297ab9 */ /* 0x000fe20000000800 */
[----:B------:R-:W-:Y:S01]  /*2d270*/  ULDC UR42, c[0x0][0x580] ;  /* 0x00016000002a7ab9 */ /* 0x000fe20000000800 */
[----:B------:R-:W-:Y:S01]  /*2d280*/  ULDC.64 UR34, c[0x0][0x590] ;  /* 0x0001640000227ab9 */ /* 0x000fe20000000a00 */
[----:B------:R-:W-:-:S05]  /*2d290*/  ULDC.64 UR32, c[0x0][0x588] ;  /* 0x0001620000207ab9 */ /* 0x000fca0000000a00 */
.L_x_455:
[----:B------:R-:W-:-:S06]  /*2d2a0*/  UISETP.NE.AND UP0, UPT, UR36, 0x3, UPT ;  /* 0x000000032400788c */ /* 0x000fcc000bf05270 */
[----:B------:R-:W-:-:S13]  /*2d2b0*/  PLOP3.LUT P1, PT, PT, PT, UP0, 0x80, 0x0 ;  /* 0x000000000000781c */ /* 0x000fda0003f2f008 */
[----:B-1---5:R-:W-:Y:S05]  /*2d2c0*/  @!P1 BRA `(.L_x_251) ;  /* 0x0000000000049947 */ /* 0x022fea0003800000 */
[----:B------:R-:W-:Y:S01]  /*2d2d0*/  BPT.TRAP 0x1 ;  /* 0x000000040000795c */ /* 0x000fe20000300000 */
.L_x_251:
[----:B------:R-:W2:Y:S01]  /*2d2e0*/  LDL R4, [R1+0x600] ;  /* 0x0006000001047983 */ /* 0x000ea20000100800 */
[----:B------:R-:W-:Y:S02]  /*2d2f0*/  SHF.L.U32 R3, R0, 0x1f, RZ ;  /* 0x0000001f00037819 */ /* 0x000fe400000006ff */
[C---:B--2---:R-:W-:Y:S02]  /*2d300*/  R2UR UR6, R4.reuse ;  /* 0x00000000040672ca */ /* 0x044fe400000e0000 */
[----:B------:R-:W-:-:S11]  /*2d310*/  LEA R4, R4, UR4, 0x4 ;  /* 0x0000000404047c11 */ /* 0x000fd6000f8e20ff */
[----:B------:R-:W-:-:S09]  /*2d320*/  ULEA UR6, UR6, UR4, 0x3 ;  /* 0x0000000406067291 */ /* 0x000fd2000f8e183f */
[----:B------:R-:W1:Y:S02]  /*2d330*/  SYNCS.PHASECHK.TRANS64.TRYWAIT P0, [UR6+0x34400], R3 ;  /* 0x03440003ff0075a7 */ /* 0x000e640008000146 */
[----:B-1----:R-:W-:Y:S05]  /*2d340*/  @!P0 BRA `(.L_x_252) ;  /* 0x0000008000248947 */ /* 0x002fea0003800000 */
.L_x_576:
[----:B-1----:R-:W1:Y:S01]  /*2d350*/  LDS.128 R4, [R4+0x34520] ;  /* 0x0345200004047984 */ /* 0x002e620000000c00 */
[----:B------:R-:W-:Y:S01]  /*2d360*/  @!PT LDS RZ, [RZ] ;  /* 0x00000000fffff984 */ /* 0x000fe20000000800 */
[----:B------:R-:W-:Y:S01]  /*2d370*/  @!PT LDS RZ, [RZ] ;  /* 0x00000000fffff984 */ /* 0x000fe20000000800 */
[----:B------:R-:W-:Y:S01]  /*2d380*/  @!PT LDS RZ, [RZ] ;  /* 0x00000000fffff984 */ /* 0x000fe20000000800 */
[----:B------:R-:W-:Y:S01]  /*2d390*/  @!PT LDS RZ, [RZ] ;  /* 0x00000000fffff984 */ /* 0x000fe20000000800 */
[----:B------:R2:W-:Y:S06]  /*2d3a0*/  MEMBAR.ALL.CTA ;  /* 0x0000000000007992 */ /* 0x0005ec0000008000 */
[----:B--2---:R-:W2:Y:S01]  /*2d3b0*/  FENCE.VIEW.ASYNC.S ;  /* 0x00000000000073c6 */ /* 0x004ea20000000000 */
[----:B------:R-:W-:Y:S05]  /*2d3c0*/  @!P1 BRA `(.L_x_253) ;  /* 0x0000000000049947 */ /* 0x000fea0003800000 */
[----:B------:R-:W-:Y:S01]  /*2d3d0*/  BPT.TRAP 0x1 ;  /* 0x000000040000795c */ /* 0x000fe20000300000 */
.L_x_253:
[----:B------:R-:W-:Y:S01]  /*2d3e0*/  UIADD3 UR6, UR6, 0x34440, URZ ;  /* 0x0003444006067890 */ /* 0x000fe2000fffe03f */
[----:B------:R-:W-:Y:S02]  /*2d3f0*/  R2UR UR14, R16 ;  /* 0x00000000100e72ca */ /* 0x000fe400000e0000 */
[----:B------:R-:W-:Y:S01]  /*2d400*/  R2UR UR15, R17 ;  /* 0x00000000110f72ca */ /* 0x000fe200000e0000 */
[----:B------:R-:W-:Y:S01]  /*2d410*/  UPRMT UR6, UR58, 0x654, UR6 ;  /* 0x000006543a067896 */ /* 0x000fe20008000006 */
[----:B------:R-:W-:Y:S02]  /*2d420*/  LOP3.LUT P1, RZ, R2, 0xff, RZ, 0xc0, !PT ;  /* 0x000000ff02ff7812 */ /* 0x000fe4000782c0ff */
[----:B------:R-:W-:-:S04]  /*2d430*/  ISETP.NE.U32.AND P0, PT, RZ, UR34, PT ;  /* 0x00000022ff007c0c */ /* 0x000fc8000bf05070 */
[----:B------:R-:W-:Y:S02]  /*2d440*/  ISETP.NE.AND.EX P0, PT, RZ, UR35, PT, P0 ;  /* 0x00000023ff007c0c */ /* 0x000fe4000bf05300 */
[----:B--2---:R-:W-:Y:S01]  /*2d450*/  SYNCS.ARRIVE.TRANS64.RED.A1T0 RZ, [UR6], RZ ;  /* 0x000000ffffff79a7 */ /* 0x004fe20008100406 */
[----:B------:R-:W-:Y:S02]  /*2d460*/  USHF.L.U32 UR14, UR14, 0x8, URZ ;  /* 0x000000080e0e7899 */ /* 0x000fe4000800063f */
[----:B------:R-:W-:Y:S02]  /*2d470*/  USHF.L.U32 UR15, UR15, 0x8, URZ ;  /* 0x000000080f0f7899 */ /* 0x000fe4000800063f */
[----:B------:R-:W-:Y:S10]  /*2d480*/  @!P1 BRA `(.L_x_254) ;  /* 0x00000000000c9947 */ /* 0x000ff40003800000 */
[----:B------:R-:W-:-:S04]  /*2d490*/  DEPBAR {5,4,3,2,1,0} ;  /* 0x0000003f0000791a */ /* 0x000fc80000000000 */
[----:B------:R2:W-:Y:S02]  /*2d4a0*/  UTMACCTL.IV [UR10] ;  /* 0x000000000a0079b9 */ /* 0x0005e40008000000 */
[----:B--2---:R-:W-:Y:S01]  /*2d4b0*/  NOP ;  /* 0x0000000000007918 */ /* 0x004fe20000000000 */
.L_x_254:
[----:B------:R-:W-:Y:S05]  /*2d4c0*/  @!P0 BRA `(.L_x_255) ;  /* 0x0000000000188947 */ /* 0x000fea0003800000 */
[----:B------:R-:W2:Y:S02]  /*2d4d0*/  LDC.64 R2, c[0x0][0x590] ;  /* 0x00016400ff027b82 */ /* 0x000ea40000000a00 */
[----:B--2---:R-:W-:-:S06]  /*2d4e0*/  IMAD.WIDE R2, R18, 0x8, R2 ;  /* 0x0000000812027825 */ /* 0x004fcc00078e0202 */
[----:B------:R-:W2:Y:S04]  /*2d4f0*/  LDG.E.64 R2, desc[UR38][R2.64] ;  /* 0x0000002602027981 */ /* 0x000ea8000c1e1b00 */
[----:B--2---:R-:W2:Y:S02]  /*2d500*/  LD.E R8, desc[UR38][R2.64] ;  /* 0x0000002602087980 */ /* 0x004ea4000c101900 */
[----:B--2---:R-:W-:Y:S01]  /*2d510*/  FSETP.NEU.AND P0, PT, R8, RZ, PT ;  /* 0x000000ff0800720b */ /* 0x004fe20003f0d000 */
[----:B------:R-:W-:-:S12]  /*2d520*/  BRA `(.L_x_256) ;  /* 0x0000000000247947 */ /* 0x000fd80003800000 */
.L_x_255:
[----:B------:R-:W-:Y:S02]  /*2d530*/  ISETP.NE.U32.AND P1, PT, RZ, UR32, PT ;  /* 0x00000020ff007c0c */ /* 0x000fe4000bf25070 */
[----:B------:R-:W-:Y:S02]  /*2d540*/  FSETP.NEU.AND P0, PT, RZ, UR42, PT ;  /* 0x0000002aff007c0b */ /* 0x000fe4000bf0d000 */
[----:B------:R-:W-:-:S13]  /*2d550*/  ISETP.NE.AND.EX P1, PT, RZ, UR33, PT, P1 ;  /* 0x00000021ff007c0c */ /* 0x000fda000bf25310 */
[----:B------:R-:W-:Y:S05]  /*2d560*/  @!P1 BRA `(.L_x_256) ;  /* 0x0000000000149947 */ /* 0x000fea0003800000 */
[----:B------:R-:W2:Y:S01]  /*2d570*/  LDC.64 R2, c[0x0][0x588] ;  /* 0x00016200ff027b82 */ /* 0x000ea20000000a00 */
[----:B------:R-:W-:-:S04]  /*2d580*/  IMAD R9, R18, UR41, RZ ;  /* 0x0000002912097c24 */ /* 0x000fc8000f8e02ff */
[----:B--2---:R-:W-:-:S06]  /*2d590*/  IMAD.WIDE R2, R9, 0x4, R2 ;  /* 0x0000000409027825 */ /* 0x004fcc00078e0202 */
[----:B------:R-:W2:Y:S02]  /*2d5a0*/  LDG.E R2, desc[UR38][R2.64] ;  /* 0x0000002602027981 */ /* 0x000ea4000c1e1900 */
[----:B--2---:R-:W-:-:S13]  /*2d5b0*/  FSETP.NEU.AND P0, PT, R2, RZ, PT ;  /* 0x000000ff0200720b */ /* 0x004fda0003f0d000 */
.L_x_256:
[----:B------:R-:W-:Y:S01]  /*2d5c0*/  UISETP.NE.AND UP0, UPT, UR37, 0x3, UPT ;  /* 0x000000032500788c */ /* 0x000fe2000bf05270 */
[----:B------:R-:W-:-:S05]  /*2d5d0*/  ELECT P1, URZ, PT ;  /* 0x00000000003f782f */ /* 0x000fca0003820000 */
[----:B------:R-:W-:Y:S02]  /*2d5e0*/  PLOP3.LUT P2, PT, PT, PT, UP0, 0x80, 0x0 ;  /* 0x000000000000781c */ /* 0x000fe40003f4f008 */
[----:B------:R-:W-:-:S11]  /*2d5f0*/  PLOP3.LUT P0, PT, P0, P1, PT, 0x2a, 0x0 ;  /* 0x000000000000781c */ /* 0x000fd60000702572 */
[----:B------:R-:W-:Y:S05]  /*2d600*/  @!P2 BRA `(.L_x_257) ;  /* 0x000000000004a947 */ /* 0x000fea0003800000 */
[----:B------:R-:W-:Y:S01]  /*2d610*/  BPT.TRAP 0x1 ;  /* 0x000000040000795c */ /* 0x000fe20000300000 */
.L_x_257:
[----:B------:R-:W-:-:S04]  /*2d620*/  MOV R8, 0x1 ;  /* 0x0000000100087802 */ /* 0x000fc80000000f00 */
[----:B------:R-:W-:-:S04]  /*2d630*/  SHF.L.U32 R8, R8, 0x1f, RZ ;  /* 0x0000001f08087819 */ /* 0x000fc800000006ff */
[----:B------:R-:W2:Y:S02]  /*2d640*/  SYNCS.PHASECHK.TRANS64.TRYWAIT P1, [UR4+0x344d0], R8 ;  /* 0x0344d008ff0075a7 */ /* 0x000ea40008020144 */
[----:B--2---:R-:W-:Y:S05]  /*2d650*/  @!P1 BRA `(.L_x_258) ;  /* 0x0000007c00789947 */ /* 0x004fea0003800000 */
.L_x_577:
[----:B------:R-:W-:Y:S04]  /*2d660*/  BSSY B0, `(.L_x_259) ;  /* 0x000000b000007945 */ /* 0x000fe80003800000 */
[----:B------:R-:W-:Y:S05]  /*2d670*/  @P0 BRA `(.L_x_260) ;  /* 0x0000000000240947 */ /* 0x000fea0003800000 */
[----:B------:R-:W-:Y:S02]  /*2d680*/  UIADD3 UR12, UR4, 0x30000, URZ ;  /* 0x00030000040c7890 */ /* 0x000fe4000fffe03f */
[----:B------:R-:W-:Y:S01]  /*2d690*/  UIADD3 UR13, UR4, 0x344b0, URZ ;  /* 0x000344b0040d7890 */ /* 0x000fe2000fffe03f */
[----:B------:R-:W-:Y:S01]  /*2d6a0*/  UMOV UR6, 0x0 ;  /* 0x0000000000067882 */ /* 0x000fe20000000000 */
[----:B------:R-:W-:-:S07]  /*2d6b0*/  UMOV UR7, 0x10000000 ;  /* 0x1000000000077882 */ /* 0x000fce0000000000 */
[----:B------:R3:W-:Y:S02]  /*2d6c0*/  UTMALDG.2D [UR12], [UR10], desc[UR6] ;  /* 0x0000060c0a0075b4 */ /* 0x0007e40008009000 */
[----:B---3--:R-:W-:Y:S05]  /*2d6d0*/  @!P2 BRA `(.L_x_261) ;  /* 0x000000000004a947 */ /* 0x008fea0003800000 */
[----:B------:R-:W-:Y:S01]  /*2d6e0*/  BPT.TRAP 0x1 ;  /* 0x000000040000795c */ /* 0x000fe20000300000 */
.L_x_261:
[----:B------:R-:W3:Y:S02]  /*2d6f0*/  LDC R2, c[0x0][0x828] ;  /* 0x00020a00ff027b82 */ /* 0x000ee40000000800 */
[----:B---3--:R3:W-:Y:S02]  /*2d700*/  SYNCS.ARRIVE.TRANS64.RED.A0TR RZ, [UR4+0x344b0], R2 ;  /* 0x0344b002ffff79a7 */ /* 0x0087e40008300404 */
.L_x_260:
[----:B------:R-:W-:Y:S05]  /*2d710*/  BSYNC B0 ;  /* 0x0000000000007941 */ /* 0x000fea0003800000 */
.L_x_259:
[----:B------:R-:W-:Y:S05]  /*2d720*/  @!P2 BRA `(.L_x_262) ;  /* 0x000000000004a947 */ /* 0x000fea0003800000 */
[----:B------:R-:W-:Y:S01]  /*2d730*/  BPT.TRAP 0x1 ;  /* 0x000000040000795c */ /* 0x000fe20000300000 */
.L_x_262:
[----:B------:R-:W-:-:S04]  /*2d740*/  UIADD3 UR29, UR4, 0x344b0, URZ ;  /* 0x000344b0041d7890 */ /* 0x000fc8000fffe03f */
[----:B------:R-:W-:-:S09]  /*2d750*/  UPRMT UR6, UR58, 0x654, UR29 ;  /* 0x000006543a067896 */ /* 0x000fd2000800001d */
[----:B------:R-:W-:Y:S01]  /*2d760*/  SYNCS.ARRIVE.TRANS64.RED.A1T0 RZ, [UR6], RZ ;  /* 0x000000ffffff79a7 */ /* 0x000fe20008100406 */
[----:B------:R-:W-:Y:S05]  /*2d770*/  @!P2 BRA `(.L_x_263) ;  /* 0x000000000004a947 */ /* 0x000fea0003800000 */
[----:B------:R-:W-:Y:S01]  /*2d780*/  BPT.TRAP 0x1 ;  /* 0x000000040000795c */ /* 0x000fe20000300000 */
.L_x_263:
[----:B------:R-:W4:Y:S02]  /*2d790*/  SYNCS.PHASECHK.TRANS64.TRYWAIT P1, [UR4+0x344d8], R8 ;  /* 0x0344d808ff0075a7 */ /* 0x000f240008020144 */
[----:B----4-:R-:W-:Y:S05]  /*2d7a0*/  @!P1 BRA `(.L_x_264) ;  /* 0x0000007c003c9947 */ /* 0x010fea0003800000 */
.L_x_578:
[----:B------:R-:W-:Y:S04]  /*2d7b0*/  BSSY B0, `(.L_x_265) ;  /* 0x000000d000007945 */ /* 0x000fe80003800000 */
[----:B------:R-:W-:Y:S05]  /*2d7c0*/  @P0 BRA `(.L_x_266) ;  /* 0x00000000002c0947 */ /* 0x000fea0003800000 */
[----:B------:R-:W-:Y:S02]  /*2d7d0*/  UIADD3 UR18, UR14, 0x40, URZ ;  /* 0x000000400e127890 */ /* 0x000fe4000fffe03f */
[----:B------:R-:W-:Y:S02]  /*2d7e0*/  UIADD3 UR16, UR4, 0x31000, URZ ;  /* 0x0003100004107890 */ /* 0x000fe4000fffe03f */
[----:B------:R-:W-:Y:S01]  /*2d7f0*/  UIADD3 UR17, UR4, 0x344b8, URZ ;  /* 0x000344b804117890 */ /* 0x000fe2000fffe03f */
[----:B------:R-:W-:Y:S01]  /*2d800*/  UMOV UR8, 0x0 ;  /* 0x0000000000087882 */ /* 0x000fe20000000000 */
[----:B------:R-:W-:Y:S01]  /*2d810*/  UMOV UR9, 0x10000000 ;  /* 0x1000000000097882 */ /* 0x000fe20000000000 */
[----:B------:R-:W-:-:S06]  /*2d820*/  UMOV UR19, UR15 ;  /* 0x0000000f00137c82 */ /* 0x000fcc0008000000 */
[----:B------:R4:W-:Y:S02]  /*2d830*/  UTMALDG.2D [UR16], [UR10], desc[UR8] ;  /* 0x000008100a0075b4 */ /* 0x0009e40008009000 */
[----:B----4-:R-:W-:Y:S05]  /*2d840*/  @!P2 BRA `(.L_x_267) ;  /* 0x000000000004a947 */ /* 0x010fea0003800000 */
[----:B------:R-:W-:Y:S01]  /*2d850*/  BPT.TRAP 0x1 ;  /* 0x000000040000795c */ /* 0x000fe20000300000 */
.L_x_267:
[----:B---3--:R-:W3:Y:S02]  /*2d860*/  LDC R2, c[0x0][0x828] ;  /* 0x00020a00ff027b82 */ /* 0x008ee40000000800 */
[----:B---3--:R4:W-:Y:S02]  /*2d870*/  SYNCS.ARRIVE.TRANS64.RED.A0TR RZ, [UR4+0x344b8], R2 ;  /* 0x0344b802ffff79a7 */ /* 0x0089e40008300404 */
.L_x_266:
[----:B------:R-:W-:Y:S05]  /*2d880*/  BSYNC B0 ;  /* 0x0000000000007941 */ /* 0x000fea0003800000 */
.L_x_265:
[----:B------:R-:W-:Y:S05]  /*2d890*/  @!P2 BRA `(.L_x_268) ;  /* 0x000000000004a947 */ /* 0x000fea0003800000 */
[----:B------:R-:W-:Y:S01]  /*2d8a0*/  BPT.TRAP 0x1 ;  /* 0x000000040000795c */ /* 0x000fe20000300000 */
.L_x_268:
[----:B------:R-:W-:-:S04]  /*2d8b0*/  UIADD3 UR17, UR4, 0x344b8, URZ ;  /* 0x000344b804117890 */ /* 0x000fc8000fffe03f */
[----:B------:R-:W-:-:S09]  /*2d8c0*/  UPRMT UR7, UR58, 0x654, UR17 ;  /* 0x000006543a077896 */ /* 0x000fd20008000011 */
[----:B------:R-:W-:Y:S01]  /*2d8d0*/  SYNCS.ARRIVE.TRANS64.RED.A1T0 RZ, [UR7], RZ ;  /* 0x000000ffffff79a7 */ /* 0x000fe20008100407 */
[----:B------:R-:W-:Y:S05]  /*2d8e0*/  @!P2 BRA `(.L_x_269) ;  /* 0x000000000004a947 */ /* 0x000fea0003800000 */
[----:B------:R-:W-:Y:S01]  /*2d8f0*/  BPT.TRAP 0x1 ;  /* 0x000000040000795c */ /* 0x000fe20000300000 */
.L_x_269:
[----:B------:R-:W1:Y:S02]  /*2d900*/  SYNCS.PHASECHK.TRANS64.TRYWAIT P1, [UR4+0x344e0], R8 ;  /* 0x0344e008ff0075a7 */ /* 0x000e640008020144 */
[----:B-1----:R-:W-:Y:S05]  /*2d910*/  @!P1 BRA `(.L_x_270) ;  /* 0x0000007800f89947 */ /* 0x002fea0003800000 */
.L_x_579:
        /* <DEDUP_REMOVED lines=9> */
[----:B-1----:R-:W-:Y:S05]  /*2d9b0*/  @!P2 BRA `(.L_x_273) ;  /* 0x000000000004a947 */ /* 0x002fea0003800000 */
[----:B------:R-:W-:Y:S01]  /*2d9c0*/  BPT.TRAP 0x1 ;  /* 0x000000040000795c */ /* 0x000fe20000300000 */
.L_x_273:
[----:B---34-:R-:W1:Y:S02]  /*2d9d0*/  LDC R2, c[0x0][0x828] ;  /* 0x00020a00ff027b82 */ /* 0x018e640000000800 */
[----:B-1----:R1:W-:Y:S02]  /*2d9e0*/  SYNCS.ARRIVE.TRANS64.RED.A0TR RZ, [UR4+0x344c0], R2 ;  /* 0x0344c002ffff79a7 */ /* 0x0023e40008300404 */
.L_x_272:
[----:B------:R-:W-:Y:S05]  /*2d9f0*/  BSYNC B0 ;  /* 0x0000000000007941 */ /* 0x000fea0003800000 */
.L_x_271:
[----:B------:R-:W-:Y:S05]  /*2da00*/  @!P2 BRA `(.L_x_274) ;  /* 0x000000000004a947 */ /* 0x000fea0003800000 */
[----:B------:R-:W-:Y:S01]  /*2da10*/  BPT.TRAP 0x1 ;  /* 0x000000040000795c */ /* 0x000fe20000300000 */
.L_x_274:
[----:B------:R-:W-:-:S04]  /*2da20*/  UIADD3 UR21, UR4, 0x344c0, URZ ;  /* 0x000344c004157890 */ /* 0x000fc8000fffe03f */
[----:B------:R-:W-:-:S09]  /*2da30*/  UPRMT UR8, UR58, 0x654, UR21 ;  /* 0x000006543a087896 */ /* 0x000fd20008000015 */
[----:B------:R-:W-:Y:S01]  /*2da40*/  SYNCS.ARRIVE.TRANS64.RED.A1T0 RZ, [UR8], RZ ;  /* 0x000000ffffff79a7 */ /* 0x000fe20008100408 */
[----:B------:R-:W-:Y:S05]  /*2da50*/  @!P2 BRA `(.L_x_275) ;  /* 0x000000000004a947 */ /* 0x000fea0003800000 */
[----:B------:R-:W-:Y:S01]  /*2da60*/  BPT.TRAP 0x1 ;  /* 0x000000040000795c */ /* 0x000fe20000300000 */
.L_x_275:
[----:B------:R-:W1:Y:S02]  /*2da70*/  SYNCS.PHASECHK.TRANS64.TRYWAIT P1, [UR4+0x344e8], R8 ;  /* 0x0344e808ff0075a7 */ /* 0x000e640008020144 */
[----:B-1----:R-:W-:Y:S05]  /*2da80*/  @!P1 BRA `(.L_x_276) ;  /* 0x0000007800b49947 */ /* 0x002fea0003800000 */
.L_x_580:
        /* <DEDUP_REMOVED lines=11> */
.L_x_279:
[----:B---34-:R-:W1:Y:S02]  /*2db40*/  LDC R2, c[0x0][0x828] ;  /* 0x00020a00ff027b82 */ /* 0x018e640000000800 */
[----:B-1----:R1:W-:Y:S02]  /*2db50*/  SYNCS.ARRIVE.TRANS64.RED.A0TR RZ, [UR4+0x344c8], R2 ;  /* 0x0344c802ffff79a7 */ /* 0x0023e40008300404 */
.L_x_278:
[----:B------:R-:W-:Y:S05]  /*2db60*/  BSYNC B0 ;  /* 0x0000000000007941 */ /* 0x000fea0003800000 */
.L_x_277:
[----:B------:R-:W-:Y:S05]  /*2db70*/  @!P2 BRA `(.L_x_280) ;  /* 0x000000000004a947 */ /* 0x000fea0003800000 */
[----:B------:R-:W-:Y:S01]  /*2db80*/  BPT.TRAP 0x1 ;  /* 0x000000040000795c */ /* 0x000fe20000300000 */
.L_x_280:
[----:B------:R-:W-:Y:S02]  /*2db90*/  UIADD3 UR25, UR4, 0x344c8, URZ ;  /* 0x000344c804197890 */ /* 0x000fe4000fffe03f */
[----:B------:R-:W-:Y:S02]  /*2dba0*/  UIADD3 UR31, UR15, 0x20, URZ ;  /* 0x000000200f1f7890 */ /* 0x000fe4000fffe03f */
[----:B------:R-:W-:-:S09]  /*2dbb0*/  UPRMT UR9, UR58, 0x654, UR25 ;  /* 0x000006543a097896 */ /* 0x000fd20008000019 */
[----:B------:R-:W-:Y:S01]  /*2dbc0*/  SYNCS.ARRIVE.TRANS64.RED.A1T0 RZ, [UR9], RZ ;  /* 0x000000ffffff79a7 */ /* 0x000fe20008100409 */
[----:B------:R-:W-:Y:S05]  /*2dbd0*/  @!P2 BRA `(.L_x_281) ;  /* 0x000000000004a947 */ /* 0x000fea0003800000 */
[----:B------:R-:W-:Y:S01]  /*2dbe0*/  BPT.TRAP 0x1 ;  /* 0x000000040000795c */ /* 0x000fe20000300000 */
.L_x_281:
[----:B-1-34-:R-:W-:-:S04]  /*2dbf0*/  SHF.L.U32 R2, RZ, 0x1f, RZ ;  /* 0x0000001fff027819 */ /* 0x01afc800000006ff */
[----:B------:R-:W1:Y:S02]  /*2dc00*/  SYNCS.PHASECHK.TRANS64.TRYWAIT P1, [UR4+0x344d0], R2 ;  /* 0x0344d002ff0075a7 */ /* 0x000e640008020144 */
[----:B-1----:R-:W-:Y:S05]  /*2dc10*/  @!P1 BRA `(.L_x_282) ;  /* 0x0000007800689947 */ /* 0x002fea0003800000 */
.L_x_581:
[----:B------:R-:W-:Y:S04]  /*2dc20*/  BSSY B0, `(.L_x_283) ;  /* 0x000000b000007945 */ /* 0x000fe80003800000 */
[----:B------:R-:W-:Y:S05]  /*2dc30*/  @P0 BRA `(.L_x_284) ;  /* 0x0000000000240947 */ /* 0x000fea0003800000 */
[----:B------:R-:W-:Y:S01]  /*2dc40*/  UIADD3 UR28, UR4, 0x30000, URZ ;  /* 0x00030000041c7890 */ /* 0x000fe2000fffe03f */
[----:B------:R-:W-:Y:S01]  /*2dc50*/  UMOV UR12, 0x0 ;  /* 0x00000000000c7882 */ /* 0x000fe20000000000 */
[----:B------:R-:W-:Y:S01]  /*2dc60*/  UMOV UR13, 0x10000000 ;  /* 0x10000000000d7882 */ /* 0x000fe20000000000 */
[----:B------:R-:W-:-:S06]  /*2dc70*/  UMOV UR30, UR14 ;  /* 0x0000000e001e7c82 */ /* 0x000fcc0008000000 */
[----:B------:R3:W-:Y:S02]  /*2dc80*/  UTMALDG.2D [UR28], [UR10], desc[UR12] ;  /* 0x00000c1c0a0075b4 */ /* 0x0007e40008009000 */
[----:B---3--:R-:W-:Y:S05]  /*2dc90*/  @!P2 BRA `(.L_x_285) ;  /* 0x000000000004a947 */ /* 0x008fea0003800000 */
[----:B------:R-:W-:Y:S01]  /*2dca0*/  BPT.TRAP 0x1 ;  /* 0x000000040000795c */ /* 0x000fe20000300000 */
.L_x_285:
[----:B-12---:R-:W1:Y:S02]  /*2dcb0*/  LDC R3, c[0x0][0x828] ;  /* 0x00020a00ff037b82 */ /* 0x006e640000000800 */
[----:B-1----:R3:W-:Y:S02]  /*2dcc0*/  SYNCS.ARRIVE.TRANS64.RED.A0TR RZ, [UR4+0x344b0], R3 ;  /* 0x0344b003ffff79a7 */ /* 0x0027e40008300404 */
.L_x_284:
[----:B------:R-:W-:Y:S05]  /*2dcd0*/  BSYNC B0 ;  /* 0x0000000000007941 */ /* 0x000fea0003800000 */
.L_x_283:
[----:B------:R-:W-:Y:S05]  /*2dce0*/  @!P2 BRA `(.L_x_286) ;  /* 0x000000000004a947 */ /* 0x000fea0003800000 */
[----:B------:R-:W-:Y:S01]  /*2dcf0*/  BPT.TRAP 0x1 ;  /* 0x000000040000795c */ /* 0x000fe20000300000 */
.L_x_286:
[----:B------:R-:W-:Y:S01]  /*2dd00*/  SYNCS.ARRIVE.TRANS64.RED.A1T0 RZ, [UR6], RZ ;  /* 0x000000ffffff79a7 */ /* 0x000fe20008100406 */
[----:B------:R-:W-:Y:S05]  /*2dd10*/  @!P2 BRA `(.L_x_287) ;  /* 0x000000000004a947 */ /* 0x000fea0003800000 */
[----:B------:R-:W-:Y:S01]  /*2dd20*/  BPT.TRAP 0x1 ;  /* 0x000000040000795c */ /* 0x000fe20000300000 */
.L_x_287:
[----:B------:R-:W4:Y:S02]  /*2dd30*/  SYNCS.PHASECHK.TRANS64.TRYWAIT P1, [UR4+0x344d8], R2 ;  /* 0x0344d802ff0075a7 */ /* 0x000f240008020144 */
[----:B----4-:R-:W-:Y:S05]  /*2dd40*/  @!P1 BRA `(.L_x_288) ;  /* 0x0000007800349947 */ /* 0x010fea0003800000 */
.L_x_582:
[----:B------:R-:W-:Y:S04]  /*2dd50*/  BSSY B0, `(.L_x_289) ;  /* 0x000000c000007945 */ /* 0x000fe80003800000 */
[----:B------:R-:W-:Y:S05]  /*2dd60*/  @P0 BRA `(.L_x_290) ;  /* 0x0000000000280947 */ /* 0x000fea0003800000 */
        /* <DEDUP_REMOVED lines=8> */
.L_x_291:
[----:B-123--:R-:W1:Y:S02]  /*2ddf0*/  LDC R3, c[0x0][0x828] ;  /* 0x00020a00ff037b82 */ /* 0x00ee640000000800 */
[----:B-1----:R4:W-:Y:S02]  /*2de00*/  SYNCS.ARRIVE.TRANS64.RED.A0TR RZ, [UR4+0x344b8], R3 ;  /* 0x0344b803ffff79a7 */ /* 0x0029e40008300404 */
.L_x_290:
[----:B------:R-:W-:Y:S05]  /*2de10*/  BSYNC B0 ;  /* 0x0000000000007941 */ /* 0x000fea0003800000 */
.L_x_289:
[----:B------:R-:W-:Y:S05]  /*2de20*/  @!P2 BRA `(.L_x_292) ;  /* 0x000000000004a947 */ /* 0x000fea0003800000 */
[----:B------:R-:W-:Y:S01]  /*2de30*/  BPT.TRAP 0x1 ;  /* 0x000000040000795c */ /* 0x000fe20000300000 */
.L_x_292:
[----:B------:R-:W-:Y:S01]  /*2de40*/  SYNCS.ARRIVE.TRANS64.RED.A1T0 RZ, [UR7], RZ ;  /* 0x000000ffffff79a7 */ /* 0x000fe20008100407 */
[----:B------:R-:W-:Y:S05]  /*2de50*/  @!P2 BRA `(.L_x_293) ;  /* 0x000000000004a947 */ /* 0x000fea0003800000 */
[----:B------:R-:W-:Y:S01]  /*2de60*/  BPT.TRAP 0x1 ;  /* 0x000000040000795c */ /* 0x000fe20000300000 */
.L_x_293:
[----:B------:R-:W1:Y:S02]  /*2de70*/  SYNCS.PHASECHK.TRANS64.TRYWAIT P1, [UR4+0x344e0], R2 ;  /* 0x0344e002ff0075a7 */ /* 0x000e640008020144 */
[----:B-1----:R-:W-:Y:S05]  /*2de80*/  @!P1 BRA `(.L_x_294) ;  /* 0x0000007400fc9947 */ /* 0x002fea0003800000 */
.L_x_583:
        /* <DEDUP_REMOVED lines=10> */
.L_x_297:
[----:B--234-:R-:W1:Y:S02]  /*2df30*/  LDC R3, c[0x0][0x828] ;  /* 0x00020a00ff037b82 */ /* 0x01ce640000000800 */
[----:B-1----:R1:W-:Y:S02]  /*2df40*/  SYNCS.ARRIVE.TRANS64.RED.A0TR RZ, [UR4+0x344c0], R3 ;  /* 0x0344c003ffff79a7 */ /* 0x0023e40008300404 */
.L_x_296:
[----:B------:R-:W-:Y:S05]  /*2df50*/  BSYNC B0 ;  /* 0x0000000000007941 */ /* 0x000fea0003800000 */
.L_x_295:
[----:B------:R-:W-:Y:S05]  /*2df60*/  @!P2 BRA `(.L_x_298) ;  /* 0x000000000004a947 */ /* 0x000fea0003800000 */
[----:B------:R-:W-:Y:S01]  /*2df70*/  BPT.TRAP 0x1 ;  /* 0x000000040000795c */ /* 0x000fe20000300000 */
.L_x_298:
[----:B------:R-:W-:Y:S01]  /*2df80*/  SYNCS.ARRIVE.TRANS64.RED.A1T0 RZ, [UR8], RZ ;  /* 0x000000ffffff79a7 */ /* 0x000fe20008100408 */
[----:B------:R-:W-:Y:S05]  /*2df90*/  @!P2 BRA `(.L_x_299) ;  /* 0x000000000004a947 */ /* 0x000fea0003800000 */
[----:B------:R-:W-:Y:S01]  /*2dfa0*/  BPT.TRAP 0x1 ;  /* 0x000000040000795c */ /* 0x000fe20000300000 */
.L_x_299:
[----:B------:R-:W1:Y:S02]  /*2dfb0*/  SYNCS.PHASECHK.TRANS64.TRYWAIT P1, [UR4+0x344e8], R2 ;  /* 0x0344e802ff0075a7 */ /* 0x000e640008020144 */
[----:B-1----:R-:W-:Y:S05]  /*2dfc0*/  @!P1 BRA `(.L_x_300) ;  /* 0x0000007400c49947 */ /* 0x002fea0003800000 */
.L_x_584:
        /* <DEDUP_REMOVED lines=10> */
.L_x_303:
[----:B--234-:R-:W1:Y:S02]  /*2e070*/  LDC R3, c[0x0][0x828] ;  /* 0x00020a00ff037b82 */ /* 0x01ce640000000800 */
[----:B-1----:R1:W-:Y:S02]  /*2e080*/  SYNCS.ARRIVE.TRANS64.RED.A0TR RZ, [UR4+0x344c8], R3 ;  /* 0x0344c803ffff79a7 */ /* 0x0023e40008300404 */
.L_x_302:
[----:B------:R-:W-:Y:S05]  /*2e090*/  BSYNC B0 ;  /* 0x0000000000007941 */ /* 0x000fea0003800000 */
.L_x_301:
[----:B------:R-:W-:Y:S05]  /*2e0a0*/  @!P2 BRA `(.L_x_304) ;  /* 0x000000000004a947 */ /* 0x000fea0003800000 */
[----:B------:R-:W-:Y:S01]  /*2e0b0*/  BPT.TRAP 0x1 ;  /* 0x000000040000795c */ /* 0x000fe20000300000 */
.L_x_304:
[----:B------:R-:W-:Y:S01]  /*2e0c0*/  SYNCS.ARRIVE.TRANS64.RED.A1T0 RZ, [UR9], RZ ;  /* 0x000000ffffff79a7 */ /* 0x000fe20008100409 */
[----:B------:R-:W-:Y:S01]  /*2e0d0*/  UIADD3 UR31, UR15, 0x40, URZ ;  /* 0x000000400f1f7890 */ /* 0x000fe2000fffe03f */
[----:B------:R-:W-:Y:S11]  /*2e0e0*/  @!P2 BRA `(.L_x_305) ;  /* 0x000000000004a947 */ /* 0x000ff60003800000 */
[----:B------:R-:W-:Y:S01]  /*2e0f0*/  BPT.TRAP 0x1 ;  /* 0x000000040000795c */ /* 0x000fe20000300000 */
.L_x_305:
[----:B------:R-:W1:Y:S02]  /*2e100*/  SYNCS.PHASECHK.TRANS64.TRYWAIT P1, [UR4+0x344d0], R8 ;  /* 0x0344d008ff0075a7 */ /* 0x000e640008020144 */
[----:B-1----:R-:W-:Y:S05]  /*2e110*/  @!P1 BRA `(.L_x_306) ;  /* 0x0000007400889947 */ /* 0x002fea0003800000 */
.L_x_585:
[----:B------:R-:W-:Y:S04]  /*2e120*/  BSSY B0, `(.L_x_307) ;  /* 0x000000b000007945 */ /* 0x000fe80003800000 */
[----:B------:R-:W-:Y:S05]  /*2e130*/  @P0 BRA `(.L_x_308) ;  /* 0x0000000000240947 */ /* 0x000fea0003800000 */
[----:B------:R-:W-:Y:S01]  /*2e140*/  UIADD3 UR28, UR4, 0x30000, URZ ;  /* 0x00030000041c7890 */ /* 0x000fe2000fffe03f */
[----:B------:R-:W-:Y:S01]  /*2e150*/  UMOV UR12, 0x0 ;  /* 0x00000000000c7882 */ /* 0x000fe20000000000 */
[----:B------:R-:W-:Y:S01]  /*2e160*/  UMOV UR13, 0x10000000 ;  /* 0x10000000000d7882 */ /* 0x000fe20000000000 */
[----:B------:R-:W-:-:S06]  /*2e170*/  UMOV UR30, UR14 ;  /* 0x0000000e001e7c82 */ /* 0x000fcc0008000000 */
[----:B------:R1:W-:Y:S02]  /*2e180*/  UTMALDG.2D [UR28], [UR10], desc[UR12] ;  /* 0x00000c1c0a0075b4 */ /* 0x0003e40008009000 */
[----:B-1----:R-:W-:Y:S05]  /*2e190*/  @!P2 BRA `(.L_x_309) ;  /* 0x000000000004a947 */ /* 0x002fea0003800000 */
[----:B------:R-:W-:Y:S01]  /*2e1a0*/  BPT.TRAP 0x1 ;  /* 0x000000040000795c */ /* 0x000fe20000300000 */
.L_x_309:
[----:B--234-:R-:W1:Y:S02]  /*2e1b0*/  LDC R3, c[0x0][0x828] ;  /* 0x00020a00ff037b82 */ /* 0x01ce640000000800 */
[----:B-1----:R1:W-:Y:S02]  /*2e1c0*/  SYNCS.ARRIVE.TRANS64.RED.A0TR RZ, [UR4+0x344b0], R3 ;  /* 0x0344b003ffff79a7 */ /* 0x0023e40008300404 */
.L_x_308:
[----:B------:R-:W-:Y:S05]  /*2e1d0*/  BSYNC B0 ;  /* 0x0000000000007941 */ /* 0x000fea0003800000 */
.L_x_307:
[----:B------:R-:W-:Y:S05]  /*2e1e0*/  @!P2 BRA `(.L_x_310) ;  /* 0x000000000004a947 */ /* 0x000fea0003800000 */
[----:B------:R-:W-:Y:S01]  /*2e1f0*/  BPT.TRAP 0x1 ;  /* 0x000000040000795c */ /* 0x000fe20000300000 */
.L_x_310:
[----:B------:R-:W-:Y:S01]  /*2e200*/  SYNCS.ARRIVE.TRANS64.RED.A1T0 RZ, [UR6], RZ ;  /* 0x000000ffffff79a7 */ /* 0x000fe20008100406 */
[----:B------:R-:W-:Y:S05]  /*2e210*/  @!P2 BRA `(.L_x_311) ;  /* 0x000000000004a947 */ /* 0x000fea0003800000 */
[----:B------:R-:W-:Y:S01]  /*2e220*/  BPT.TRAP 0x1 ;  /* 0x000000040000795c */ /* 0x000fe20000300000 */
.L_x_311:
[----:B------:R-:W1:Y:S02]  /*2e230*/  SYNCS.PHASECHK.TRANS64.TRYWAIT P1, [UR4+0x344d8], R8 ;  /* 0x0344d808ff0075a7 */ /* 0x000e640008020144 */
[----:B-1----:R-:W-:Y:S05]  /*2e240*/  @!P1 BRA `(.L_x_312) ;  /* 0x0000007400549947 */ /* 0x002fea0003800000 */
.L_x_586:
        /* <DEDUP_REMOVED lines=10> */
.L_x_315:
[----:B--234-:R-:W1:Y:S02]  /*2e2f0*/  LDC R3, c[0x0][0x828] ;  /* 0x00020a00ff037b82 */ /* 0x01ce640000000800 */
[----:B-1----:R1:W-:Y:S02]  /*2e300*/  SYNCS.ARRIVE.TRANS64.RED.A0TR RZ, [UR4+0x344b8], R3 ;  /* 0x0344b803ffff79a7 */ /* 0x0023e40008300404 */
.L_x_314:
[----:B------:R-:W-:Y:S05]  /*2e310*/  BSYNC B0 ;  /* 0x0000000000007941 */ /* 0x000fea0003800000 */
.L_x_313:
[----:B------:R-:W-:Y:S05]  /*2e320*/  @!P2 BRA `(.L_x_316) ;  /* 0x000000000004a947 */ /* 0x000fea0003800000 */
[----:B------:R-:W-:Y:S01]  /*2e330*/  BPT.TRAP 0x1 ;  /* 0x000000040000795c */ /* 0x000fe20000300000 */
.L_x_316:
[----:B------:R-:W-:Y:S01]  /*2e340*/  SYNCS.ARRIVE.TRANS64.RED.A1T0 RZ, [UR7], RZ ;  /* 0x000000ffffff79a7 */ /* 0x000fe20008100407 */
[----:B------:R-:W-:Y:S05]  /*2e350*/  @!P2 BRA `(.L_x_317) ;  /* 0x000000000004a947 */ /* 0x000fea0003800000 */
[----:B------:R-:W-:Y:S01]  /*2e360*/  BPT.TRAP 0x1 ;  /* 0x000000040000795c */ /* 0x000fe20000300000 */
.L_x_317:
[----:B------:R-:W1:Y:S02]  /*2e370*/  SYNCS.PHASECHK.TRANS64.TRYWAIT P1, [UR4+0x344e0], R8 ;  /* 0x0344e008ff0075a7 */ /* 0x000e640008020144 */
[----:B-1----:R-:W-:Y:S05]  /*2e380*/  @!P1 BRA `(.L_x_318) ;  /* 0x00000074001c9947 */ /* 0x002fea0003800000 */
.L_x_587:
        /* <DEDUP_REMOVED lines=10> */
.L_x_321:
[----:B--234-:R-:W1:Y:S02]  /*2e430*/  LDC R3, c[0x0][0x828] ;  /* 0x00020a00ff037b82 */ /* 0x01ce640000000800 */
[----:B-1----:R1:W-:Y:S02]  /*2e440*/  SYNCS.ARRIVE.TRANS64.RED.A0TR RZ, [UR4+0x344c0], R3 ;  /* 0x0344c003ffff79a7 */ /* 0x0023e40008300404 */
.L_x_320:
[----:B------:R-:W-:Y:S05]  /*2e450*/  BSYNC B0 ;  /* 0x0000000000007941 */ /* 0x000fea0003800000 */
.L_x_319:
[----:B------:R-:W-:Y:S05]  /*2e460*/  @!P2 BRA `(.L_x_322) ;  /* 0x000000000004a947 */ /* 0x000fea0003800000 */
[----:B------:R-:W-:Y:S01]  /*2e470*/  BPT.TRAP 0x1 ;  /* 0x000000040000795c */ /* 0x000fe20000300000 */
.L_x_322:
[----:B------:R-:W-:Y:S01]  /*2e480*/  SYNCS.ARRIVE.TRANS64.RED.A1T0 RZ, [UR8], RZ ;  /* 0x000000ffffff79a7 */ /* 0x000fe20008100408 */
[----:B------:R-:W-:Y:S05]  /*2e490*/  @!P2 BRA `(.L_x_323) ;  /* 0x000000000004a947 */ /* 0x000fea0003800000 */
[----:B------:R-:W-:Y:S01]  /*2e4a0*/  BPT.TRAP 0x1 ;  /* 0x000000040000795c */ /* 0x000fe20000300000 */
.L_x_323:
[----:B------:R-:W1:Y:S02]  /*2e4b0*/  SYNCS.PHASECHK.TRANS64.TRYWAIT P1, [UR4+0x344e8], R8 ;  /* 0x0344e808ff0075a7 */ /* 0x000e640008020144 */
[----:B-1----:R-:W-:Y:S05]  /*2e4c0*/  @!P1 BRA `(.L_x_324) ;  /* 0x0000007000e49947 */ /* 0x002fea0003800000 */
.L_x_588:
        /* <DEDUP_REMOVED lines=10> */
.L_x_327:
[----:B--234-:R-:W1:Y:S02]  /*2e570*/  LDC R3, c[0x0][0x828] ;  /* 0x00020a00ff037b82 */ /* 0x01ce640000000800 */
[----:B-1----:R1:W-:Y:S02]  /*2e580*/  SYNCS.ARRIVE.TRANS64.RED.A0TR RZ, [UR4+0x344c8], R3 ;  /* 0x0344c803ffff79a7 */ /* 0x0023e40008300404 */
.L_x_326:
[----:B------:R-:W-:Y:S05]  /*2e590*/  BSYNC B0 ;  /* 0x0000000000007941 */ /* 0x000fea0003800000 */
.L_x_325:
[----:B------:R-:W-:Y:S05]  /*2e5a0*/  @!P2 BRA `(.L_x_328) ;  /* 0x000000000004a947 */ /* 0x000fea0003800000 */
[----:B------:R-:W-:Y:S01]  /*2e5b0*/  BPT.TRAP 0x1 ;  /* 0x000000040000795c */ /* 0x000fe20000300000 */
.L_x_328:
[----:B------:R-:W-:Y:S01]  /*2e5c0*/  SYNCS.ARRIVE.TRANS64.RED.A1T0 RZ, [UR9], RZ ;  /* 0x000000ffffff79a7 */ /* 0x000fe20008100409 */
[----:B------:R-:W-:Y:S01]  /*2e5d0*/  UIADD3 UR31, UR15, 0x60, URZ ;  /* 0x000000600f1f7890 */ /* 0x000fe2000fffe03f */
[----:B------:R-:W-:Y:S11]  /*2e5e0*/  @!P2 BRA `(.L_x_329) ;  /* 0x000000000004a947 */ /* 0x000ff60003800000 */
[----:B------:R-:W-:Y:S01]  /*2e5f0*/  BPT.TRAP 0x1 ;  /* 0x000000040000795c */ /* 0x000fe20000300000 */
.L_x_329:
[----:B------:R-:W1:Y:S02]  /*2e600*/  SYNCS.PHASECHK.TRANS64.TRYWAIT P1, [UR4+0x344d0], R2 ;  /* 0x0344d002ff0075a7 */ /* 0x000e640008020144 */
[----:B-1----:R-:W-:Y:S05]  /*2e610*/  @!P1 BRA `(.L_x_330) ;  /* 0x0000007000a89947 */ /* 0x002fea0003800000 */
.L_x_589:
        /* <DEDUP_REMOVED lines=9> */
.L_x_333:
[----:B--234-:R-:W1:Y:S02]  /*2e6b0*/  LDC R3, c[0x0][0x828] ;  /* 0x00020a00ff037b82 */ /* 0x01ce640000000800 */
[----:B-1----:R1:W-:Y:S02]  /*2e6c0*/  SYNCS.ARRIVE.TRANS64.RED.A0TR RZ, [UR4+0x344b0], R3 ;  /* 0x0344b003ffff79a7 */ /* 0x0023e40008300404 */
.L_x_332:
[----:B------:R-:W-:Y:S05]  /*2e6d0*/  BSYNC B0 ;  /* 0x0000000000007941 */ /* 0x000fea0003800000 */
.L_x_331:
[----:B------:R-:W-:Y:S05]  /*2e6e0*/  @!P2 BRA `(.L_x_334) ;  /* 0x000000000004a947 */ /* 0x000fea0003800000 */
[----:B------:R-:W-:Y:S01]  /*2e6f0*/  BPT.TRAP 0x1 ;  /* 0x000000040000795c */ /* 0x000fe20000300000 */
.L_x_334:
[----:B------:R-:W-:Y:S01]  /*2e700*/  SYNCS.ARRIVE.TRANS64.RED.A1T0 RZ, [UR6], RZ ;  /* 0x000000ffffff79a7 */ /* 0x000fe20008100406 */
[----:B------:R-:W-:Y:S05]  /*2e710*/  @!P2 BRA `(.L_x_335) ;  /* 0x000000000004a947 */ /* 0x000fea0003800000 */
[----:B------:R-:W-:Y:S01]  /*2e720*/  BPT.TRAP 0x1 ;  /* 0x000000040000795c */ /* 0x000fe20000300000 */
.L_x_335:
[----:B------:R-:W1:Y:S02]  /*2e730*/  SYNCS.PHASECHK.TRANS64.TRYWAIT P1, [UR4+0x344d8], R2 ;  /* 0x0344d802ff0075a7 */ /* 0x000e640008020144 */
[----:B-1----:R-:W-:Y:S05]  /*2e740*/  @!P1 BRA `(.L_x_336) ;  /* 0x0000007000749947 */ /* 0x002fea0003800000 */
.L_x_590:
        /* <DEDUP_REMOVED lines=10> */
.L_x_339:
[----:B--234-:R-:W1:Y:S02]  /*2e7f0*/  LDC R3, c[0x0][0x828] ;  /* 0x00020a00ff037b82 */ /* 0x01ce640000000800 */
[----:B-1----:R1:W-:Y:S02]  /*2e800*/  SYNCS.ARRIVE.TRANS64.RED.A0TR RZ, [UR4+0x344b8], R3 ;  /* 0x0344b803ffff79a7 */ /* 0x0023e40008300404 */
.L_x_338:
[----:B------:R-:W-:Y:S05]  /*2e810*/  BSYNC B0 ;  /* 0x0000000000007941 */ /* 0x000fea0003800000 */
.L_x_337:
[----:B------:R-:W-:Y:S05]  /*2e820*/  @!P2 BRA `(.L_x_340) ;  /* 0x000000000004a947 */ /* 0x000fea0003800000 */
[----:B------:R-:W-:Y:S01]  /*2e830*/  BPT.TRAP 0x1 ;  /* 0x000000040000795c */ /* 0x000fe20000300000 */
.L_x_340:
[----:B------:R-:W-:Y:S01]  /*2e840*/  SYNCS.ARRIVE.TRANS64.RED.A1T0 RZ, [UR7], RZ ;  /* 0x000000ffffff79a7 */ /* 0x000fe20008100407 */
[----:B------:R-:W-:Y:S05]  /*2e850*/  @!P2 BRA `(.L_x_341) ;  /* 0x000000000004a947 */ /* 0x000fea0003800000 */
[----:B------:R-:W-:Y:S01]  /*2e860*/  BPT.TRAP 0x1 ;  /* 0x000000040000795c */ /* 0x000fe20000300000 */
.L_x_341:
[----:B------:R-:W1:Y:S02]  /*2e870*/  SYNCS.PHASECHK.TRANS64.TRYWAIT P1, [UR4+0x344e0], R2 ;  /* 0x0344e002ff0075a7 */ /* 0x000e640008020144 */
[----:B-1----:R-:W-:Y:S05]  /*2e880*/  @!P1 BRA `(.L_x_342) ;  /* 0x00000070003c9947 */ /* 0x002fea0003800000 */
.L_x_591:
        /* <DEDUP_REMOVED lines=10> */
.L_x_345:
[----:B--234-:R-:W1:Y:S02]  /*2e930*/  LDC R3, c[0x0][0x828] ;  /* 0x00020a00ff037b82 */ /* 0x01ce640000000800 */
[----:B-1----:R1:W-:Y:S02]  /*2e940*/  SYNCS.ARRIVE.TRANS64.RED.A0TR RZ, [UR4+0x344c0], R3 ;  /* 0x0344c003ffff79a7 */ /* 0x0023e40008300404 */
.L_x_344:
[----:B------:R-:W-:Y:S05]  /*2e950*/  BSYNC B0 ;  /* 0x0000000000007941 */ /* 0x000fea0003800000 */
.L_x_343:
[----:B------:R-:W-:Y:S05]  /*2e960*/  @!P2 BRA `(.L_x_346) ;  /* 0x000000000004a947 */ /* 0x000fea0003800000 */
[----:B------:R-:W-:Y:S01]  /*2e970*/  BPT.TRAP 0x1 ;  /* 0x000000040000795c */ /* 0x000fe20000300000 */
.L_x_346:
[----:B------:R-:W-:Y:S01]  /*2e980*/  SYNCS.ARRIVE.TRANS64.RED.A1T0 RZ, [UR8], RZ ;  /* 0x000000ffffff79a7 */ /* 0x000fe20008100408 */
[----:B------:R-:W-:Y:S05]  /*2e990*/  @!P2 BRA `(.L_x_347) ;  /* 0x000000000004a947 */ /* 0x000fea0003800000 */
[----:B------:R-:W-:Y:S01]  /*2e9a0*/  BPT.TRAP 0x1 ;  /* 0x000000040000795c */ /* 0x000fe20000300000 */
.L_x_347:
[----:B------:R-:W1:Y:S02]  /*2e9b0*/  SYNCS.PHASECHK.TRANS64.TRYWAIT P1, [UR4+0x344e8], R2 ;  /* 0x0344e802ff0075a7 */ /* 0x000e640008020144 */
[----:B-1----:R-:W-:Y:S05]  /*2e9c0*/  @!P1 BRA `(.L_x_348) ;  /* 0x0000007000049947 */ /* 0x002fea0003800000 */
.L_x_592:
        /* <DEDUP_REMOVED lines=10> */
.L_x_351:
[----:B--234-:R-:W1:Y:S02]  /*2ea70*/  LDC R3, c[0x0][0x828] ;  /* 0x00020a00ff037b82 */ /* 0x01ce640000000800 */
[----:B-1----:R1:W-:Y:S02]  /*2ea80*/  SYNCS.ARRIVE.TRANS64.RED.A0TR RZ, [UR4+0x344c8], R3 ;  /* 0x0344c803ffff79a7 */ /* 0x0023e40008300404 */
.L_x_350:
[----:B------:R-:W-:Y:S05]  /*2ea90*/  BSYNC B0 ;  /* 0x0000000000007941 */ /* 0x000fea0003800000 */
.L_x_349:
[----:B------:R-:W-:Y:S05]  /*2eaa0*/  @!P2 BRA `(.L_x_352) ;  /* 0x000000000004a947 */ /* 0x000fea0003800000 */
[----:B------:R-:W-:Y:S01]  /*2eab0*/  BPT.TRAP 0x1 ;  /* 0x000000040000795c */ /* 0x000fe20000300000 */
.L_x_352:
[----:B------:R-:W-:Y:S01]  /*2eac0*/  SYNCS.ARRIVE.TRANS64.RED.A1T0 RZ, [UR9], RZ ;  /* 0x000000ffffff79a7 */ /* 0x000fe20008100409 */
[----:B------:R-:W-:Y:S01]  /*2ead0*/  UIADD3 UR31, UR15, 0x80, URZ ;  /* 0x000000800f1f7890 */ /* 0x000fe2000fffe03f */
[----:B------:R-:W-:Y:S11]  /*2eae0*/  @!P2 BRA `(.L_x_353) ;  /* 0x000000000004a947 */ /* 0x000ff60003800000 */
[----:B------:R-:W-:Y:S01]  /*2eaf0*/  BPT.TRAP 0x1 ;  /* 0x000000040000795c */ /* 0x000fe20000300000 */
.L_x_353:
[----:B------:R-:W1:Y:S02]  /*2eb00*/  SYNCS.PHASECHK.TRANS64.TRYWAIT P1, [UR4+0x344d0], R8 ;  /* 0x0344d008ff0075a7 */ /* 0x000e640008020144 */
[----:B-1----:R-:W-:Y:S05]  /*2eb10*/  @!P1 BRA `(.L_x_354) ;  /* 0x0000006c00c89947 */ /* 0x002fea0003800000 */
.L_x_593:
        /* <DEDUP_REMOVED lines=9> */
.L_x_357:
[----:B--234-:R-:W1:Y:S02]  /*2ebb0*/  LDC R3, c[0x0][0x828] ;  /* 0x00020a00ff037b82 */ /* 0x01ce640000000800 */
[----:B-1----:R1:W-:Y:S02]  /*2ebc0*/  SYNCS.ARRIVE.TRANS64.RED.A0TR RZ, [UR4+0x344b0], R3 ;  /* 0x0344b003ffff79a7 */ /* 0x0023e40008300404 */
.L_x_356:
[----:B------:R-:W-:Y:S05]  /*2ebd0*/  BSYNC B0 ;  /* 0x0000000000007941 */ /* 0x000fea0003800000 */
.L_x_355:
[----:B------:R-:W-:Y:S05]  /*2ebe0*/  @!P2 BRA `(.L_x_358) ;  /* 0x000000000004a947 */ /* 0x000fea0003800000 */
[----:B------:R-:W-:Y:S01]  /*2ebf0*/  BPT.TRAP 0x1 ;  /* 0x000000040000795c */ /* 0x000fe20000300000 */
.L_x_358:
[----:B------:R-:W-:Y:S01]  /*2ec00*/  SYNCS.ARRIVE.TRANS64.RED.A1T0 RZ, [UR6], RZ ;  /* 0x000000ffffff79a7 */ /* 0x000fe20008100406 */
[----:B------:R-:W-:Y:S05]  /*2ec10*/  @!P2 BRA `(.L_x_359) ;  /* 0x000000000004a947 */ /* 0x000fea0003800000 */
[----:B------:R-:W-:Y:S01]  /*2ec20*/  BPT.TRAP 0x1 ;  /* 0x000000040000795c */ /* 0x000fe20000300000 */
.L_x_359:
[----:B------:R-:W1:Y:S02]  /*2ec30*/  SYNCS.PHASECHK.TRANS64.TRYWAIT P1, [UR4+0x344d8], R8 ;  /* 0x0344d808ff0075a7 */ /* 0x000e640008020144 */
[----:B-1----:R-:W-:Y:S05]  /*2ec40*/  @!P1 BRA `(.L_x_360) ;  /* 0x0000006c00949947 */ /* 0x002fea0003800000 */
.L_x_594:
        /* <DEDUP_REMOVED lines=10> */
.L_x_363:
[----:B--234-:R-:W1:Y:S02]  /*2ecf0*/  LDC R3, c[0x0][0x828] ;  /* 0x00020a00ff037b82 */ /* 0x01ce640000000800 */
[----:B-1----:R1:W-:Y:S02]  /*2ed00*/  SYNCS.ARRIVE.TRANS64.RED.A0TR RZ, [UR4+0x344b8], R3 ;  /* 0x0344b803ffff79a7 */ /* 0x0023e40008300404 */
.L_x_362:
[----:B------:R-:W-:Y:S05]  /*2ed10*/  BSYNC B0 ;  /* 0x0000000000007941 */ /* 0x000fea0003800000 */
.L_x_361:
[----:B------:R-:W-:Y:S05]  /*2ed20*/  @!P2 BRA `(.L_x_364) ;  /* 0x000000000004a947 */ /* 0x000fea0003800000 */
[----:B------:R-:W-:Y:S01]  /*2ed30*/  BPT.TRAP 0x1 ;  /* 0x000000040000795c */ /* 0x000fe20000300000 */
.L_x_364:
[----:B------:R-:W-:Y:S01]  /*2ed40*/  SYNCS.ARRIVE.TRANS64.RED.A1T0 RZ, [UR7], RZ ;  /* 0x000000ffffff79a7 */ /* 0x000fe20008100407 */
[----:B------:R-:W-:Y:S05]  /*2ed50*/  @!P2 BRA `(.L_x_365) ;  /* 0x000000000004a947 */ /* 0x000fea0003800000 */
[----:B------:R-:W-:Y:S01]  /*2ed60*/  BPT.TRAP 0x1 ;  /* 0x000000040000795c */ /* 0x000fe20000300000 */
.L_x_365:
[----:B------:R-:W1:Y:S02]  /*2ed70*/  SYNCS.PHASECHK.TRANS64.TRYWAIT P1, [UR4+0x344e0], R8 ;  /* 0x0344e008ff0075a7 */ /* 0x000e640008020144 */
[----:B-1----:R-:W-:Y:S05]  /*2ed80*/  @!P1 BRA `(.L_x_366) ;  /* 0x0000006c005c9947 */ /* 0x002fea0003800000 */
.L_x_595:
        /* <DEDUP_REMOVED lines=10> */
.L_x_369:
[----:B--234-:R-:W1:Y:S02]  /*2ee30*/  LDC R3, c[0x0][0x828] ;  /* 0x00020a00ff037b82 */ /* 0x01ce640000000800 */
[----:B-1----:R1:W-:Y:S02]  /*2ee40*/  SYNCS.ARRIVE.TRANS64.RED.A0TR RZ, [UR4+0x344c0], R3 ;  /* 0x0344c003ffff79a7 */ /* 0x0023e40008300404 */
.L_x_368:
[----:B------:R-:W-:Y:S05]  /*2ee50*/  BSYNC B0 ;  /* 0x0000000000007941 */ /* 0x000fea0003800000 */
.L_x_367:
[----:B------:R-:W-:Y:S05]  /*2ee60*/  @!P2 BRA `(.L_x_370) ;  /* 0x000000000004a947 */ /* 0x000fea0003800000 */
[----:B------:R-:W-:Y:S01]  /*2ee70*/  BPT.TRAP 0x1 ;  /* 0x000000040000795c */ /* 0x000fe20000300000 */
.L_x_370:
[----:B------:R-:W-:Y:S01]  /*2ee80*/  SYNCS.ARRIVE.TRANS64.RED.A1T0 RZ, [UR8], RZ ;  /* 0x000000ffffff79a7 */ /* 0x000fe20008100408 */
[----:B------:R-:W-:Y:S05]  /*2ee90*/  @!P2 BRA `(.L_x_371) ;  /* 0x000000000004a947 */ /* 0x000fea0003800000 */
[----:B------:R-:W-:Y:S01]  /*2eea0*/  BPT.TRAP 0x1 ;  /* 0x000000040000795c */ /* 0x000fe20000300000 */
.L_x_371:
[----:B------:R-:W1:Y:S02]  /*2eeb0*/  SYNCS.PHASECHK.TRANS64.TRYWAIT P1, [UR4+0x344e8], R8 ;  /* 0x0344e808ff0075a7 */ /* 0x000e640008020144 */
[----:B-1----:R-:W-:Y:S05]  /*2eec0*/  @!P1 BRA `(.L_x_372) ;  /* 0x0000006c00249947 */ /* 0x002fea0003800000 */
.L_x_596:
        /* <DEDUP_REMOVED lines=10> */
.L_x_375:
[----:B--234-:R-:W1:Y:S02]  /*2ef70*/  LDC R3, c[0x0][0x828] ;  /* 0x00020a00ff037b82 */ /* 0x01ce640000000800 */
[----:B-1----:R1:W-:Y:S02]  /*2ef80*/  SYNCS.ARRIVE.TRANS64.RED.A0TR RZ, [UR4+0x344c8], R3 ;  /* 0x0344c803ffff79a7 */ /* 0x0023e40008300404 */
.L_x_374:
[----:B------:R-:W-:Y:S05]  /*2ef90*/  BSYNC B0 ;  /* 0x0000000000007941 */ /* 0x000fea0003800000 */
.L_x_373:
[----:B------:R-:W-:Y:S05]  /*2efa0*/  @!P2 BRA `(.L_x_376) ;  /* 0x000000000004a947 */ /* 0x000fea0003800000 */
[----:B------:R-:W-:Y:S01]  /*2efb0*/  BPT.TRAP 0x1 ;  /* 0x000000040000795c */ /* 0x000fe20000300000 */
.L_x_376:
[----:B------:R-:W-:Y:S01]  /*2efc0*/  SYNCS.ARRIVE.TRANS64.RED.A1T0 RZ, [UR9], RZ ;  /* 0x000000ffffff79a7 */ /* 0x000fe20008100409 */
[----:B------:R-:W-:Y:S01]  /*2efd0*/  UIADD3 UR31, UR15, 0xa0, URZ ;  /* 0x000000a00f1f7890 */ /* 0x000fe2000fffe03f */
[----:B------:R-:W-:Y:S11]  /*2efe0*/  @!P2 BRA `(.L_x_377) ;  /* 0x000000000004a947 */ /* 0x000ff60003800000 */
[----:B------:R-:W-:Y:S01]  /*2eff0*/  BPT.TRAP 0x1 ;  /* 0x000000040000795c */ /* 0x000fe20000300000 */
.L_x_377:
[----:B------:R-:W1:Y:S02]  /*2f000*/  SYNCS.PHASECHK.TRANS64.TRYWAIT P1, [UR4+0x344d0], R2 ;  /* 0x0344d002ff0075a7 */ /* 0x000e640008020144 */
[----:B-1----:R-:W-:Y:S05]  /*2f010*/  @!P1 BRA `(.L_x_378) ;  /* 0x0000006800e89947 */ /* 0x002fea0003800000 */
.L_x_597:
        /* <DEDUP_REMOVED lines=9> */
.L_x_381:
[----:B--234-:R-:W1:Y:S02]  /*2f0b0*/  LDC R3, c[0x0][0x828] ;  /* 0x00020a00ff037b82 */ /* 0x01ce640000000800 */
[----:B-1----:R1:W-:Y:S02]  /*2f0c0*/  SYNCS.ARRIVE.TRANS64.RED.A0TR RZ, [UR4+0x344b0], R3 ;  /* 0x0344b003ffff79a7 */ /* 0x0023e40008300404 */
.L_x_380:
[----:B------:R-:W-:Y:S05]  /*2f0d0*/  BSYNC B0 ;  /* 0x0000000000007941 */ /* 0x000fea0003800000 */
.L_x_379:
[----:B------:R-:W-:Y:S05]  /*2f0e0*/  @!P2 BRA `(.L_x_382) ;  /* 0x000000000004a947 */ /* 0x000fea0003800000 */
[----:B------:R-:W-:Y:S01]  /*2f0f0*/  BPT.TRAP 0x1 ;  /* 0x000000040000795c */ /* 0x000fe20000300000 */
.L_x_382:
[----:B------:R-:W-:Y:S01]  /*2f100*/  SYNCS.ARRIVE.TRANS64.RED.A1T0 RZ, [UR6], RZ ;  /* 0x000000ffffff79a7 */ /* 0x000fe20008100406 */
[----:B------:R-:W-:Y:S05]  /*2f110*/  @!P2 BRA `(.L_x_383) ;  /* 0x000000000004a947 */ /* 0x000fea0003800000 */
[----:B------:R-:W-:Y:S01]  /*2f120*/  BPT.TRAP 0x1 ;  /* 0x000000040000795c */ /* 0x000fe20000300000 */
.L_x_383:
[----:B------:R-:W1:Y:S02]  /*2f130*/  SYNCS.PHASECHK.TRANS64.TRYWAIT P1, [UR4+0x344d8], R2 ;  /* 0x0344d802ff0075a7 */ /* 0x000e640008020144 */
[----:B-1----:R-:W-:Y:S05]  /*2f140*/  @!P1 BRA `(.L_x_384) ;  /* 0x0000006800b49947 */ /* 0x002fea0003800000 */
.L_x_598:
        /* <DEDUP_REMOVED lines=10> */
.L_x_387:
[----:B--234-:R-:W1:Y:S02]  /*2f1f0*/  LDC R3, c[0x0][0x828] ;  /* 0x00020a00ff037b82 */ /* 0x01ce640000000800 */
[----:B-1----:R1:W-:Y:S02]  /*2f200*/  SYNCS.ARRIVE.TRANS64.RED.A0TR RZ, [UR4+0x344b8], R3 ;  /* 0x0344b803ffff79a7 */ /* 0x0023e40008300404 */
.L_x_386:
[----:B------:R-:W-:Y:S05]  /*2f210*/  BSYNC B0 ;  /* 0x0000000000007941 */ /* 0x000fea0003800000 */
.L_x_385:
[----:B------:R-:W-:Y:S05]  /*2f220*/  @!P2 BRA `(.L_x_388) ;  /* 0x000000000004a947 */ /* 0x000fea0003800000 */
[----:B------:R-:W-:Y:S01]  /*2f230*/  BPT.TRAP 0x1 ;  /* 0x000000040000795c */ /* 0x000fe20000300000 */
.L_x_388:
[----:B------:R-:W-:Y:S01]  /*2f240*/  SYNCS.ARRIVE.TRANS64.RED.A1T0 RZ, [UR7], RZ ;  /* 0x000000ffffff79a7 */ /* 0x000fe20008100407 */
[----:B------:R-:W-:Y:S05]  /*2f250*/  @!P2 BRA `(.L_x_389) ;  /* 0x000000000004a947 */ /* 0x000fea0003800000 */
[----:B------:R-:W-:Y:S01]  /*2f260*/  BPT.TRAP 0x1 ;  /* 0x000000040000795c */ /* 0x000fe20000300000 */
.L_x_389:
[----:B------:R-:W1:Y:S02]  /*2f270*/  SYNCS.PHASECHK.TRANS64.TRYWAIT P1, [UR4+0x344e0], R2 ;  /* 0x0344e002ff0075a7 */ /* 0x000e640008020144 */
[----:B-1----:R-:W-:Y:S05]  /*2f280*/  @!P1 BRA `(.L_x_390) ;  /* 0x00000068007c9947 */ /* 0x002fea0003800000 */
.L_x_599:
        /* <DEDUP_REMOVED lines=10> */
.L_x_393:
[----:B--234-:R-:W1:Y:S02]  /*2f330*/  LDC R3, c[0x0][0x828] ;  /* 0x00020a00ff037b82 */ /* 0x01ce640000000800 */
[----:B-1----:R1:W-:Y:S02]  /*2f340*/  SYNCS.ARRIVE.TRANS64.RED.A0TR RZ, [UR4+0x344c0], R3 ;  /* 0x0344c003ffff79a7 */ /* 0x0023e40008300404 */
.L_x_392:
[----:B------:R-:W-:Y:S05]  /*2f350*/  BSYNC B0 ;  /* 0x0000000000007941 */ /* 0x000fea0003800000 */
.L_x_391:
[----:B------:R-:W-:Y:S05]  /*2f360*/  @!P2 BRA `(.L_x_394) ;  /* 0x000000000004a947 */ /* 0x000fea0003800000 */
[----:B------:R-:W-:Y:S01]  /*2f370*/  BPT.TRAP 0x1 ;  /* 0x000000040000795c */ /* 0x000fe20000300000 */
.L_x_394:
[----:B------:R-:W-:Y:S01]  /*2f380*/  SYNCS.ARRIVE.TRANS64.RED.A1T0 RZ, [UR8], RZ ;  /* 0x000000ffffff79a7 */ /* 0x000fe20008100408 */
[----:B------:R-:W-:Y:S05]  /*2f390*/  @!P2 BRA `(.L_x_395) ;  /* 0x000000000004a947 */ /* 0x000fea0003800000 */
[----:B------:R-:W-:Y:S01]  /*2f3a0*/  BPT.TRAP 0x1 ;  /* 0x000000040000795c */ /* 0x000fe20000300000 */
.L_x_395:
[----:B------:R-:W1:Y:S02]  /*2f3b0*/  SYNCS.PHASECHK.TRANS64.TRYWAIT P1, [UR4+0x344e8], R2 ;  /* 0x0344e802ff0075a7 */ /* 0x000e640008020144 */
[----:B-1----:R-:W-:Y:S05]  /*2f3c0*/  @!P1 BRA `(.L_x_396) ;  /* 0x0000006800449947 */ /* 0x002fea0003800000 */
.L_x_600:
        /* <DEDUP_REMOVED lines=10> */
.L_x_399:
[----:B--234-:R-:W1:Y:S02]  /*2f470*/  LDC R3, c[0x0][0x828] ;  /* 0x00020a00ff037b82 */ /* 0x01ce640000000800 */
[----:B-1----:R1:W-:Y:S02]  /*2f480*/  SYNCS.ARRIVE.TRANS64.RED.A0TR RZ, [UR4+0x344c8], R3 ;  /* 0x0344c803ffff79a7 */ /* 0x0023e40008300404 */
.L_x_398:
[----:B------:R-:W-:Y:S05]  /*2f490*/  BSYNC B0 ;  /* 0x0000000000007941 */ /* 0x000fea0003800000 */
.L_x_397:
[----:B------:R-:W-:Y:S05]  /*2f4a0*/  @!P2 BRA `(.L_x_400) ;  /* 0x000000000004a947 */ /* 0x000fea0003800000 */
[----:B------:R-:W-:Y:S01]  /*2f4b0*/  BPT.TRAP 0x1 ;  /* 0x000000040000795c */ /* 0x000fe20000300000 */
.L_x_400:
[----:B------:R-:W-:Y:S01]  /*2f4c0*/  SYNCS.ARRIVE.TRANS64.RED.A1T0 RZ, [UR9], RZ ;  /* 0x000000ffffff79a7 */ /* 0x000fe20008100409 */
[----:B------:R-:W-:Y:S01]  /*2f4d0*/  UIADD3 UR31, UR15, 0xc0, URZ ;  /* 0x000000c00f1f7890 */ /* 0x000fe2000fffe03f */
[----:B------:R-:W-:Y:S11]  /*2f4e0*/  @!P2 BRA `(.L_x_401) ;  /* 0x000000000004a947 */ /* 0x000ff60003800000 */
[----:B------:R-:W-:Y:S01]  /*2f4f0*/  BPT.TRAP 0x1 ;  /* 0x000000040000795c */ /* 0x000fe20000300000 */
.L_x_401:
[----:B------:R-:W1:Y:S02]  /*2f500*/  SYNCS.PHASECHK.TRANS64.TRYWAIT P1, [UR4+0x344d0], R8 ;  /* 0x0344d008ff0075a7 */ /* 0x000e640008020144 */
[----:B-1----:R-:W-:Y:S05]  /*2f510*/  @!P1 BRA `(.L_x_402) ;  /* 0x0000006800089947 */ /* 0x002fea0003800000 */
.L_x_601:
        /* <DEDUP_REMOVED lines=9> */
.L_x_405:
[----:B--234-:R-:W1:Y:S02]  /*2f5b0*/  LDC R3, c[0x0][0x828] ;  /* 0x00020a00ff037b82 */ /* 0x01ce640000000800 */
[----:B-1----:R1:W-:Y:S02]  /*2f5c0*/  SYNCS.ARRIVE.TRANS64.RED.A0TR RZ, [UR4+0x344b0], R3 ;  /* 0x0344b003ffff79a7 */ /* 0x0023e40008300404 */
.L_x_404:
[----:B------:R-:W-:Y:S05]  /*2f5d0*/  BSYNC B0 ;  /* 0x0000000000007941 */ /* 0x000fea0003800000 */
.L_x_403:
[----:B------:R-:W-:Y:S05]  /*2f5e0*/  @!P2 BRA `(.L_x_406) ;  /* 0x000000000004a947 */ /* 0x000fea0003800000 */
[----:B------:R-:W-:Y:S01]  /*2f5f0*/  BPT.TRAP 0x1 ;  /* 0x000000040000795c */ /* 0x000fe20000300000 */
.L_x_406:
[----:B------:R-:W-:Y:S01]  /*2f600*/  SYNCS.ARRIVE.TRANS64.RED.A1T0 RZ, [UR6], RZ ;  /* 0x000000ffffff79a7 */ /* 0x000fe20008100406 */
[----:B------:R-:W-:Y:S05]  /*2f610*/  @!P2 BRA `(.L_x_407) ;  /* 0x000000000004a947 */ /* 0x000fea0003800000 */
[----:B------:R-:W-:Y:S01]  /*2f620*/  BPT.TRAP 0x1 ;  /* 0x000000040000795c */ /* 0x000fe20000300000 */
.L_x_407:
[----:B------:R-:W1:Y:S02]  /*2f630*/  SYNCS.PHASECHK.TRANS64.TRYWAIT P1, [UR4+0x344d8], R8 ;  /* 0x0344d808ff0075a7 */ /* 0x000e640008020144 */
[----:B-1----:R-:W-:Y:S05]  /*2f640*/  @!P1 BRA `(.L_x_408) ;  /* 0x0000006400d49947 */ /* 0x002fea0003800000 */
.L_x_602:
        /* <DEDUP_REMOVED lines=10> */
.L_x_411:
[----:B--234-:R-:W1:Y:S02]  /*2f6f0*/  LDC R3, c[0x0][0x828] ;  /* 0x00020a00ff037b82 */ /* 0x01ce640000000800 */
[----:B-1----:R1:W-:Y:S02]  /*2f700*/  SYNCS.ARRIVE.TRANS64.RED.A0TR RZ, [UR4+0x344b8], R3 ;  /* 0x0344b803ffff79a7 */ /* 0x0023e40008300404 */
.L_x_410:
[----:B------:R-:W-:Y:S05]  /*2f710*/  BSYNC B0 ;  /* 0x0000000000007941 */ /* 0x000fea0003800000 */
.L_x_409:
[----:B------:R-:W-:Y:S05]  /*2f720*/  @!P2 BRA `(.L_x_412) ;  /* 0x000000000004a947 */ /* 0x000fea0003800000 */
[----:B------:R-:W-:Y:S01]  /*2f730*/  BPT.TRAP 0x1 ;  /* 0x000000040000795c */ /* 0x000fe20000300000 */
.L_x_412:
[----:B------:R-:W-:Y:S01]  /*2f740*/  SYNCS.ARRIVE.TRANS64.RED.A1T0 RZ, [UR7], RZ ;  /* 0x000000ffffff79a7 */ /* 0x000fe20008100407 */
[----:B------:R-:W-:Y:S05]  /*2f750*/  @!P2 BRA `(.L_x_413) ;  /* 0x000000000004a947 */ /* 0x000fea0003800000 */
[----:B------:R-:W-:Y:S01]  /*2f760*/  BPT.TRAP 0x1 ;  /* 0x000000040000795c */ /* 0x000fe20000300000 */
.L_x_413:
[----:B------:R-:W1:Y:S02]  /*2f770*/  SYNCS.PHASECHK.TRANS64.TRYWAIT P1, [UR4+0x344e0], R8 ;  /* 0x0344e008ff0075a7 */ /* 0x000e640008020144 */
[----:B-1----:R-:W-:Y:S05]  /*2f780*/  @!P1 BRA `(.L_x_414) ;  /* 0x00000064009c9947 */ /* 0x002fea0003800000 */
.L_x_603:
        /* <DEDUP_REMOVED lines=10> */
.L_x_417:
[----:B--234-:R-:W1:Y:S02]  /*2f830*/  LDC R3, c[0x0][0x828] ;  /* 0x00020a00ff037b82 */ /* 0x01ce640000000800 */
[----:B-1----:R1:W-:Y:S02]  /*2f840*/  SYNCS.ARRIVE.TRANS64.RED.A0TR RZ, [UR4+0x344c0], R3 ;  /* 0x0344c003ffff79a7 */ /* 0x0023e40008300404 */
.L_x_416:
[----:B------:R-:W-:Y:S05]  /*2f850*/  BSYNC B0 ;  /* 0x0000000000007941 */ /* 0x000fea0003800000 */
.L_x_415:
[----:B------:R-:W-:Y:S05]  /*2f860*/  @!P2 BRA `(.L_x_418) ;  /* 0x000000000004a947 */ /* 0x000fea0003800000 */
[----:B------:R-:W-:Y:S01]  /*2f870*/  BPT.TRAP 0x1 ;  /* 0x000000040000795c */ /* 0x000fe20000300000 */
.L_x_418:
[----:B------:R-:W-:Y:S01]  /*2f880*/  SYNCS.ARRIVE.TRANS64.RED.A1T0 RZ, [UR8], RZ ;  /* 0x000000ffffff79a7 */ /* 0x000fe20008100408 */
[----:B------:R-:W-:Y:S05]  /*2f890*/  @!P2 BRA `(.L_x_419) ;  /* 0x000000000004a947 */ /* 0x000fea0003800000 */
[----:B------:R-:W-:Y:S01]  /*2f8a0*/  BPT.TRAP 0x1 ;  /* 0x000000040000795c */ /* 0x000fe20000300000 */
.L_x_419:
[----:B------:R-:W1:Y:S02]  /*2f8b0*/  SYNCS.PHASECHK.TRANS64.TRYWAIT P1, [UR4+0x344e8], R8 ;  /* 0x0344e808ff0075a7 */ /* 0x000e640008020144 */
[----:B-1----:R-:W-:Y:S05]  /*2f8c0*/  @!P1 BRA `(.L_x_420) ;  /* 0x0000006400649947 */ /* 0x002fea0003800000 */
.L_x_604:
        /* <DEDUP_REMOVED lines=10> */
.L_x_423:
[----:B--234-:R-:W1:Y:S02]  /*2f970*/  LDC R3, c[0x0][0x828] ;  /* 0x00020a00ff037b82 */ /* 0x01ce640000000800 */
[----:B-1----:R1:W-:Y:S02]  /*2f980*/  SYNCS.ARRIVE.TRANS64.RED.A0TR RZ, [UR4+0x344c8], R3 ;  /* 0x0344c803ffff79a7 */ /* 0x0023e40008300404 */
.L_x_422:
[----:B------:R-:W-:Y:S05]  /*2f990*/  BSYNC B0 ;  /* 0x0000000000007941 */ /* 0x000fea0003800000 */
.L_x_421:
[----:B------:R-:W-:Y:S05]  /*2f9a0*/  @!P2 BRA `(.L_x_424) ;  /* 0x000000000004a947 */ /* 0x000fea0003800000 */
[----:B------:R-:W-:Y:S01]  /*2f9b0*/  BPT.TRAP 0x1 ;  /* 0x000000040000795c */ /* 0x000fe20000300000 */
.L_x_424:
[----:B------:R-:W-:Y:S01]  /*2f9c0*/  SYNCS.ARRIVE.TRANS64.RED.A1T0 RZ, [UR9], RZ ;  /* 0x000000ffffff79a7 */ /* 0x000fe20008100409 */
[----:B------:R-:W-:Y:S01]  /*2f9d0*/  UIADD3 UR15, UR15, 0xe0, URZ ;  /* 0x000000e00f0f7890 */ /* 0x000fe2000fffe03f */
[----:B------:R-:W-:Y:S11]  /*2f9e0*/  @!P2 BRA `(.L_x_425) ;  /* 0x000000000004a947 */ /* 0x000ff60003800000 */
[----:B------:R-:W-:Y:S01]  /*2f9f0*/  BPT.TRAP 0x1 ;  /* 0x000000040000795c */ /* 0x000fe20000300000 */
.L_x_425:
[----:B------:R-:W1:Y:S02]  /*2fa00*/  SYNCS.PHASECHK.TRANS64.TRYWAIT P1, [UR4+0x344d0], R2 ;  /* 0x0344d002ff0075a7 */ /* 0x000e640008020144 */
[----:B-1----:R-:W-:Y:S05]  /*2fa10*/  @!P1 BRA `(.L_x_426) ;  /* 0x0000006400289947 */ /* 0x002fea0003800000 */
.L_x_605:
        /* <DEDUP_REMOVED lines=9> */
.L_x_429:
[----:B--234-:R-:W1:Y:S02]  /*2fab0*/  LDC R3, c[0x0][0x828] ;  /* 0x00020a00ff037b82 */ /* 0x01ce640000000800 */
[----:B-1----:R1:W-:Y:S02]  /*2fac0*/  SYNCS.ARRIVE.TRANS64.RED.A0TR RZ, [UR4+0x344b0], R3 ;  /* 0x0344b003ffff79a7 */ /* 0x0023e40008300404 */
.L_x_428:
[----:B------:R-:W-:Y:S05]  /*2fad0*/  BSYNC B0 ;  /* 0x0000000000007941 */ /* 0x000fea0003800000 */
.L_x_427:
[----:B------:R-:W-:Y:S05]  /*2fae0*/  @!P2 BRA `(.L_x_430) ;  /* 0x000000000004a947 */ /* 0x000fea0003800000 */
[----:B------:R-:W-:Y:S01]  /*2faf0*/  BPT.TRAP 0x1 ;  /* 0x000000040000795c */ /* 0x000fe20000300000 */
.L_x_430:
[----:B------:R-:W-:Y:S01]  /*2fb00*/  SYNCS.ARRIVE.TRANS64.RED.A1T0 RZ, [UR6], RZ ;  /* 0x000000ffffff79a7 */ /* 0x000fe20008100406 */
[----:B------:R-:W-:Y:S05]  /*2fb10*/  @!P2 BRA `(.L_x_431) ;  /* 0x000000000004a947 */ /* 0x000fea0003800000 */
[----:B------:R-:W-:Y:S01]  /*2fb20*/  BPT.TRAP 0x1 ;  /* 0x000000040000795c */ /* 0x000fe20000300000 */
.L_x_431:
[----:B------:R-:W1:Y:S02]  /*2fb30*/  SYNCS.PHASECHK.TRANS64.TRYWAIT P1, [UR4+0x344d8], R2 ;  /* 0x0344d802ff0075a7 */ /* 0x000e640008020144 */
[----:B-1----:R-:W-:Y:S05]  /*2fb40*/  @!P1 BRA `(.L_x_432) ;  /* 0x0000006000f49947 */ /* 0x002fea0003800000 */
.L_x_606:
        /* <DEDUP_REMOVED lines=10> */
.L_x_435:
[----:B--234-:R-:W1:Y:S02]  /*2fbf0*/  LDC R3, c[0x0][0x828] ;  /* 0x00020a00ff037b82 */ /* 0x01ce640000000800 */
[----:B-1----:R1:W-:Y:S02]  /*2fc00*/  SYNCS.ARRIVE.TRANS64.RED.A0TR RZ, [UR4+0x344b8], R3 ;  /* 0x0344b803ffff79a7 */ /* 0x0023e40008300404 */
.L_x_434:
[----:B------:R-:W-:Y:S05]  /*2fc10*/  BSYNC B0 ;  /* 0x0000000000007941 */ /* 0x000fea0003800000 */
.L_x_433:
[----:B------:R-:W-:Y:S05]  /*2fc20*/  @!P2 BRA `(.L_x_436) ;  /* 0x000000000004a947 */ /* 0x000fea0003800000 */
[----:B------:R-:W-:Y:S01]  /*2fc30*/  BPT.TRAP 0x1 ;  /* 0x000000040000795c */ /* 0x000fe20000300000 */
.L_x_436:
[----:B------:R-:W-:Y:S01]  /*2fc40*/  SYNCS.ARRIVE.TRANS64.RED.A1T0 RZ, [UR7], RZ ;  /* 0x000000ffffff79a7 */ /* 0x000fe20008100407 */
[----:B------:R-:W-:Y:S05]  /*2fc50*/  @!P2 BRA `(.L_x_437) ;  /* 0x000000000004a947 */ /* 0x000fea0003800000 */
[----:B------:R-:W-:Y:S01]  /*2fc60*/  BPT.TRAP 0x1 ;  /* 0x000000040000795c */ /* 0x000fe20000300000 */
.L_x_437:
[----:B------:R-:W1:Y:S02]  /*2fc70*/  SYNCS.PHASECHK.TRANS64.TRYWAIT P1, [UR4+0x344e0], R2 ;  /* 0x0344e002ff0075a7 */ /* 0x000e640008020144 */
[----:B-1----:R-:W-:Y:S05]  /*2fc80*/  @!P1 BRA `(.L_x_438) ;  /* 0x0000006000bc9947 */ /* 0x002fea0003800000 */
.L_x_607:
[----:B------:R-:W-:Y:S04]  /*2fc90*/  BSSY B0, `(.L_x_439) ;  /* 0x000000d000007945 */ /* 0x000fe80003800000 */
[----:B------:R-:W-:Y:S05]  /*2fca0*/  @P0 BRA `(.L_x_440) ;  /* 0x00000000002c0947 */ /* 0x000fea0003800000 */
[----:B------:R-:W-:Y:S02]  /*2fcb0*/  UIADD3 UR18, UR14, 0x80, URZ ;  /* 0x000000800e127890 */ /* 0x000fe4000fffe03f */
[----:B------:R-:W-:Y:S01]  /*2fcc0*/  UIADD3 UR16, UR4, 0x32000, URZ ;  /* 0x0003200004107890 */ /* 0x000fe2000fffe03f */
[----:B------:R-:W-:Y:S01]  /*2fcd0*/  UMOV UR6, 0x0 ;  /* 0x0000000000067882 */ /* 0x000fe20000000000 */
[----:B------:R-:W-:Y:S01]  /*2fce0*/  UMOV UR7, 0x10000000 ;  /* 0x1000000000077882 */ /* 0x000fe20000000000 */
[----:B------:R-:W-:Y:S01]  /*2fcf0*/  UMOV UR17, UR21 ;  /* 0x0000001500117c82 */ /* 0x000fe20008000000 */
[----:B------:R-:W-:-:S05]  /*2fd00*/  UMOV UR19, UR15 ;  /* 0x0000000f00137c82 */ /* 0x000fca0008000000 */
[----:B------:R1:W-:Y:S02]  /*2fd10*/  UTMALDG.2D [UR16], [UR10], desc[UR6] ;  /* 0x000006100a0075b4 */ /* 0x0003e40008009000 */
[----:B-1----:R-:W-:Y:S05]  /*2fd20*/  @!P2 BRA `(.L_x_441) ;  /* 0x000000000004a947 */ /* 0x002fea0003800000 */
[----:B------:R-:W-:Y:S01]  /*2fd30*/  BPT.TRAP 0x1 ;  /* 0x000000040000795c */ /* 0x000fe20000300000 */
.L_x_441:
[----:B--234-:R-:W1:Y:S02]  /*2fd40*/  LDC R3, c[0x0][0x828] ;  /* 0x00020a00ff037b82 */ /* 0x01ce640000000800 */
[----:B-1----:R1:W-:Y:S02]  /*2fd50*/  SYNCS.ARRIVE.TRANS64.RED.A0TR RZ, [UR4+0x344c0], R3 ;  /* 0x0344c003ffff79a7 */ /* 0x0023e40008300404 */
.L_x_440:
[----:B------:R-:W-:Y:S05]  /*2fd60*/  BSYNC B0 ;  /* 0x0000000000007941 */ /* 0x000fea0003800000 */
.L_x_439:
[----:B------:R-:W-:Y:S05]  /*2fd70*/  @!P2 BRA `(.L_x_442) ;  /* 0x000000000004a947 */ /* 0x000fea0003800000 */
[----:B------:R-:W-:Y:S01]  /*2fd80*/  BPT.TRAP 0x1 ;  /* 0x000000040000795c */ /* 0x000fe20000300000 */
.L_x_442:
[----:B------:R-:W-:Y:S01]  /*2fd90*/  SYNCS.ARRIVE.TRANS64.RED.A1T0 RZ, [UR8], RZ ;  /* 0x000000ffffff79a7 */ /* 0x000fe20008100408 */
[----:B------:R-:W-:Y:S05]  /*2fda0*/  @!P2 BRA `(.L_x_443) ;  /* 0x000000000004a947 */ /* 0x000fea0003800000 */
[----:B------:R-:W-:Y:S01]  /*2fdb0*/  BPT.TRAP 0x1 ;  /* 0x000000040000795c */ /* 0x000fe20000300000 */
.L_x_443:
[----:B------:R-:W1:Y:S02]  /*2fdc0*/  SYNCS.PHASECHK.TRANS64.TRYWAIT P1, [UR4+0x344e8], R2 ;  /* 0x0344e802ff0075a7 */ /* 0x000e640008020144 */
[----:B-1----:R-:W-:Y:S05]  /*2fdd0*/  @!P1 BRA `(.L_x_444) ;  /* 0x0000006000809947 */ /* 0x002fea0003800000 */
.L_x_608:
        /* <DEDUP_REMOVED lines=11> */
.L_x_447:
[----:B------:R-:W1:Y:S02]  /*2fe90*/  LDC R2, c[0x0][0x828] ;  /* 0x00020a00ff027b82 */ /* 0x000e640000000800 */
[----:B-1----:R1:W-:Y:S02]  /*2fea0*/  SYNCS.ARRIVE.TRANS64.RED.A0TR RZ, [UR4+0x344c8], R2 ;  /* 0x0344c802ffff79a7 */ /* 0x0023e40008300404 */
.L_x_446:
[----:B------:R-:W-:Y:S05]  /*2feb0*/  BSYNC B0 ;  /* 0x0000000000007941 */ /* 0x000fea0003800000 */
.L_x_445:
[----:B------:R-:W-:Y:S05]  /*2fec0*/  @!P2 BRA `(.L_x_448) ;  /* 0x000000000004a947 */ /* 0x000fea0003800000 */
[----:B------:R-:W-:Y:S01]  /*2fed0*/  BPT.TRAP 0x1 ;  /* 0x000000040000795c */ /* 0x000fe20000300000 */
.L_x_448:
[----:B------:R-:W-:Y:S01]  /*2fee0*/  ISETP.NE.AND P0, PT, R7, RZ, PT ;  /* 0x000000ff0700720c */ /* 0x000fe20003f05270 */
[----:B------:R-:W-:Y:S01]  /*2fef0*/  SYNCS.ARRIVE.TRANS64.RED.A1T0 RZ, [UR9], RZ ;  /* 0x000000ffffff79a7 */ /* 0x000fe20008100409 */
[CC--:B------:R-:W-:Y:S02]  /*2ff00*/  ISETP.NE.AND P3, PT, R18.reuse, R6.reuse, PT ;  /* 0x000000061200720c */ /* 0x0c0fe40003f65270 */
[----:B------:R-:W-:-:S13]  /*2ff10*/  ISETP.EQ.OR P0, PT, R18, R6, !P0 ;  /* 0x000000061200720c */ /* 0x000fda0004702670 */
[----:B------:R-:W-:Y:S05]  /*2ff20*/  @P0 BRA `(.L_x_449) ;  /* 0x0000000400040947 */ /* 0x000fea0003800000 */
[----:B------:R-:W-:Y:S01]  /*2ff30*/  ELECT P0, URZ, PT ;  /* 0x00000000003f782f */ /* 0x000fe20003800000 */
[----:B------:R-:W-:-:S12]  /*2ff40*/  BSSY B0, `(.L_x_450) ;  /* 0x0000032000007945 */ /* 0x000fd80003800000 */
[----:B------:R-:W-:Y:S05]  /*2ff50*/  @!P0 BRA `(.L_x_451) ;  /* 0x0000000000c08947 */ /* 0x000fea0003800000 */
[----:B-1234-:R-:W1:Y:S08]  /*2ff60*/  LDC.64 R2, c[0x0][0x290] ;  /* 0x0000a400ff027b82 */ /* 0x01ee700000000a00 */
[----:B------:R-:W2:Y:S08]  /*2ff70*/  LDC.64 R10, c[0x0][0x808] ;  /* 0x00020200ff0a7b82 */ /* 0x000eb00000000a00 */
[----:B------:R-:W3:Y:S01]  /*2ff80*/  LDC.64 R14, c[0x0][0x810] ;  /* 0x00020400ff0e7b82 */ /* 0x000ee20000000a00 */
[----:B-1----:R-:W-:-:S05]  /*2ff90*/  IMAD.WIDE R2, R6, 0xc, R2 ;  /* 0x0000000c06027825 */ /* 0x002fca00078e0202 */
[----:B------:R1:W5:Y:S04]  /*2ffa0*/  LDG.E R12, desc[UR38][R2.64] ;  /* 0x00000026020c7981 */ /* 0x000368000c1e1900 */
[----:B-----5:R1:W5:Y:S01]  /*2ffb0*/  LDG.E R13, desc[UR38][R2.64+0x4] ;  /* 0x00000426020d7981 */ /* 0x020362000c1e1900 */
[----:B--2---:R-:W-:Y:S02]  /*2ffc0*/  ISETP.NE.U32.AND P0, PT, R10, RZ, PT ;  /* 0x000000ff0a00720c */ /* 0x004fe40003f05070 */
[----:B------:R-:W-:Y:S02]  /*2ffd0*/  SHF.R.S32.HI R9, RZ, 0x1f, R6 ;  /* 0x0000001fff097819 */ /* 0x000fe40000011406 */
[----:B------:R-:W-:Y:S02]  /*2ffe0*/  ISETP.NE.AND.EX P0, PT, R11, RZ, PT, P0 ;  /* 0x000000ff0b00720c */ /* 0x000fe40003f05300 */
[----:B---3--:R-:W-:-:S04]  /*2fff0*/  ISETP.NE.U32.AND P1, PT, R14, RZ, PT ;  /* 0x000000ff0e00720c */ /* 0x008fc80003f25070 */
[----:B------:R-:W-:-:S07]  /*30000*/  ISETP.NE.AND.EX P1, PT, R15, RZ, PT, P1 ;  /* 0x000000ff0f00720c */ /* 0x000fce0003f25310 */
[----:B-1----:R-:W-:Y:S06]  /*30010*/  @!P0 BRA `(.L_x_452) ;  /* 0x0000000000108947 */ /* 0x002fec0003800000 */
[----:B------:R-:W-:-:S04]  /*30020*/  LEA R2, P0, R6, R10, 0x3 ;  /* 0x0000000a06027211 */ /* 0x000fc800078018ff */
[----:B------:R-:W-:-:S06]  /*30030*/  LEA.HI.X R3, R6, R11, R9, 0x3, P0 ;  /* 0x0000000b06037211 */ /* 0x000fcc00000f1c09 */
[----:B------:R-:W2:Y:S04]  /*30040*/  LDG.E.64 R2, desc[UR38][R2.64] ;  /* 0x0000002602027981 */ /* 0x000ea8000c1e1b00 */
[----:B--2---:R1:W-:Y:S02]  /*30050*/  STS.64 [UR5], R2 ;  /* 0x00000002ff007988 */ /* 0x0043e40008000a05 */
.L_x_452:
[----:B------:R-:W-:Y:S05]  /*30060*/  @!P1 BRA `(.L_x_451) ;  /* 0x00000000007c9947 */ /* 0x000fea0003800000 */
[----:B-1----:R-:W-:-:S04]  /*30070*/  LEA R2, P0, R6, R14, 0x3 ;  /* 0x0000000e06027211 */ /* 0x002fc800078018ff */
[----:B------:R-:W-:Y:S02]  /*30080*/  LEA.HI.X R3, R6, R15, R9, 0x3, P0 ;  /* 0x0000000f06037211 */ /* 0x000fe400000f1c09 */
[----:B------:R-:W1:Y:S04]  /*30090*/  LDS R9, [UR5+0x1c] ;  /* 0x00001c05ff097984 */ /* 0x000e680008000800 */
[----:B------:R-:W2:Y:S01]  /*300a0*/  LDG.E.64 R2, desc[UR38][R2.64] ;  /* 0x0000002602027981 */ /* 0x000ea2000c1e1b00 */
[----:B------:R-:W-:Y:S02]  /*300b0*/  MOV R18, UR5 ;  /* 0x0000000500127c02 */ /* 0x000fe40008000f00 */
[----:B------:R-:W-:Y:S02]  /*300c0*/  CS2R R14, SRZ ;  /* 0x00000000000e7805 */ /* 0x000fe4000001ff00 */
[----:B------:R-:W-:Y:S01]  /*300d0*/  IADD3 R12, R12, -0x1, RZ ;  /* 0xffffffff0c0c7810 */ /* 0x000fe20007ffe0ff */
[----:B------:R-:W-:Y:S01]  /*300e0*/  STS [UR5+0x30], RZ ;  /* 0x000030ffff007988 */ /* 0x000fe20008000805 */
[----:B------:R-:W-:-:S02]  /*300f0*/  SHF.R.U64 R18, R18, 0x4, RZ ;  /* 0x0000000412127819 */ /* 0x000fc400000012ff */
[----:B-----5:R-:W-:-:S03]  /*30100*/  IADD3 R13, R13, -0x1, RZ ;  /* 0xffffffff0d0d7810 */ /* 0x020fc60007ffe0ff */
[----:B------:R-:W-:Y:S04]  /*30110*/  STS [UR5+0x10], R18 ;  /* 0x00001012ff007988 */ /* 0x000fe80008000805 */
[----:B------:R-:W-:Y:S04]  /*30120*/  STS.128 [UR5+0x20], R12 ;  /* 0x0000200cff007988 */ /* 0x000fe80008000c05 */
        /* <DEDUP_REMOVED lines=9> */
[----:B------:R-:W-:Y:S04]  /*301c0*/  STS [UR5+0x1c], R9 ;  /* 0x00001c09ff007988 */ /* 0x000fe80008000805 */
[----:B------:R-:W1:Y:S02]  /*301d0*/  LDS R10, [UR5+0x1c] ;  /* 0x00001c05ff0a7984 */ /* 0x000e640008000800 */
[----:B-1----:R-:W-:-:S05]  /*301e0*/  LOP3.LUT R10, R10, 0xf0, RZ, 0xb8, !PT ;  /* 0x000000f00a0a7812 */ /* 0x002fca00078eb8ff */
[----:B------:R-:W-:Y:S04]  /*301f0*/  STS [UR5+0x1c], R10 ;  /* 0x00001c0aff007988 */ /* 0x000fe80008000805 */
[----:B------:R-:W1:Y:S02]  /*30200*/  LDS R11, [UR5+0x1c] ;  /* 0x00001c05ff0b7984 */ /* 0x000e640008000800 */
[----:B-1----:R-:W-:-:S05]  /*30210*/  LOP3.LUT R19, R11, 0xf00, RZ, 0xb8, !PT ;  /* 0x00000f000b137812 */ /* 0x002fca00078eb8ff */
[----:B------:R-:W-:Y:S04]  /*30220*/  STS.64 [UR5+0x18], R18 ;  /* 0x00001812ff007988 */ /* 0x000fe80008000a05 */
[----:B------:R-:W1:Y:S02]  /*30230*/  LDS R11, [UR5+0x1c] ;  /* 0x00001c05ff0b7984 */ /* 0x000e640008000800 */
[----:B-1----:R-:W-:-:S05]  /*30240*/  LOP3.LUT R2, R11, 0xf000, RZ, 0xb8, !PT ;  /* 0x0000f0000b027812 */ /* 0x002fca00078eb8ff */
[----:B------:R1:W-:Y:S02]  /*30250*/  STS [UR5+0x1c], R2 ;  /* 0x00001c02ff007988 */ /* 0x0003e40008000805 */
.L_x_451:
[----:B------:R-:W-:Y:S05]  /*30260*/  BSYNC B0 ;  /* 0x0000000000007941 */ /* 0x000fea0003800000 */
.L_x_450:
[----:B-1----:R-:W1:Y:S01]  /*30270*/  S2R R2, SR_LANEID ;  /* 0x0000000000027919 */ /* 0x002e620000000000 */
[----:B------:R-:W-:Y:S01]  /*30280*/  NOP ;  /* 0x0000000000007918 */ /* 0x000fe20000000000 */
[----:B------:R-:W-:Y:S01]  /*30290*/  ELECT P0, URZ, PT ;  /* 0x00000000003f782f */ /* 0x000fe20003800000 */
[----:B------:R-:W-:Y:S01]  /*302a0*/  BSSY B0, `(.L_x_453) ;  /* 0x0000008000007945 */ /* 0x000fe20003800000 */
[----:B-1----:R-:W-:-:S04]  /*302b0*/  SHF.L.U32 R10, R2, 0x2, RZ ;  /* 0x00000002020a7819 */ /* 0x002fc800000006ff */
[----:B------:R-:W-:Y:S01]  /*302c0*/  IADD3 R2, P1, R10, UR10, RZ ;  /* 0x0000000a0a027c10 */ /* 0x000fe2000ff3e0ff */
[----:B------:R1:W1:Y:S04]  /*302d0*/  LDS R9, [R10+UR5] ;  /* 0x000000050a097984 */ /* 0x0002680008000800 */
[----:B--234-:R-:W-:Y:S02]  /*302e0*/  IMAD.X R3, RZ, RZ, UR11, P1 ;  /* 0x0000000bff037e24 */ /* 0x01cfe400088e06ff */
[----:B------:R-:W-:Y:S06]  /*302f0*/  @!P0 BRA `(.L_x_454) ;  /* 0x0000000000088947 */ /* 0x000fec0003800000 */
[----:B------:R0:W-:Y:S01]  /*30300*/  UTMACMDFLUSH ;  /* 0x00000000000079b7 */ /* 0x0001e20000000000 */
[----:B------:R-:W-:-:S04]  /*30310*/  DEPBAR.LE SB0, 0x0 ;  /* 0x000080000000791a */ /* 0x000fc80000000000 */
.L_x_454:
[----:B------:R-:W-:Y:S05]  /*30320*/  BSYNC B0 ;  /* 0x0000000000007941 */ /* 0x000fea0003800000 */
.L_x_453:
[----:B-1----:R1:W5:Y:S02]  /*30330*/  ATOMG.E.EXCH.STRONG.GPU PT, RZ, [R2], R9 ;  /* 0x0000000902ff73a8 */ /* 0x00236400041ee100 */
.L_x_449:
[----:B-1----:R-:W2:Y:S01]  /*30340*/  LDL.LU R2, [R1+0x600] ;  /* 0x0006000001027983 */ /* 0x002ea20000300800 */
[----:B------:R-:W-:Y:S01]  /*30350*/  ISETP.NE.AND P1, PT, R7, RZ, PT ;  /* 0x000000ff0700720c */ /* 0x000fe20003f25270 */
[----:B------:R-:W-:Y:S01]  /*30360*/  IMAD.MOV.U32 R18, RZ, RZ, R6 ;  /* 0x000000ffff127224 */ /* 0x000fe200078e0006 */
[----:B------:R-:W-:Y:S02]  /*30370*/  MOV R16, R4 ;  /* 0x0000000400107202 */ /* 0x000fe40000000f00 */
[----:B------:R-:W-:Y:S02]  /*30380*/  MOV R17, R5 ;  /* 0x0000000500117202 */ /* 0x000fe40000000f00 */
[----:B--234-:R-:W-:Y:S02]  /*30390*/  IADD3 R3, R2, 0x1, RZ ;  /* 0x0000000102037810 */ /* 0x01cfe40007ffe0ff */
[----:B------:R-:W-:Y:S02]  /*303a0*/  SEL R2, RZ, 0x1, !P3 ;  /* 0x00000001ff027807 */ /* 0x000fe40005800000 */
[----:B------:R-:W-:-:S04]  /*303b0*/  ISETP.NE.AND P0, PT, R3, 0x8, PT ;  /* 0x000000080300780c */ /* 0x000fc80003f05270 */
[----:B------:R-:W-:Y:S02]  /*303c0*/  SEL R3, R3, RZ, P0 ;  /* 0x000000ff03037207 */ /* 0x000fe40000000000 */
[----:B------:R-:W-:-:S03]  /*303d0*/  SEL R9, RZ, 0x1, P0 ;  /* 0x00000001ff097807 */ /* 0x000fc60000000000 */
[----:B------:R1:W-:Y:S01]  /*303e0*/  STL [R1+0x600], R3 ;  /* 0x0006000301007387 */ /* 0x0003e20000100800 */
[----:B------:R-:W-:Y:S01]  /*303f0*/  LOP3.LUT R0, R0, R9, RZ, 0x3c, !PT ;  /* 0x0000000900007212 */ /* 0x000fe200078e3cff */
[----:B------:R-:W-:Y:S06]  /*30400*/  @P1 BRA `(.L_x_455) ;  /* 0xffffffcc00a41947 */ /* 0x000fec000383ffff */
[----:B-----5:R-:W-:Y:S01]  /*30410*/  ELECT P0, URZ, PT ;  /* 0x00000000003f782f */ /* 0x020fe20003800000 */
[----:B------:R-:W-:-:S12]  /*30420*/  BSSY B0, `(.L_x_456) ;  /* 0x0000017000007945 */ /* 0x000fd80003800000 */
[----:B------:R-:W-:Y:S05]  /*30430*/  @!P0 BRA `(.L_x_457) ;  /* 0x0000000000548947 */ /* 0x000fea0003800000 */
[----:B------:R-:W-:Y:S05]  /*30440*/  @!P2 BRA `(.L_x_458) ;  /* 0x000000000004a947 */ /* 0x000fea0003800000 */
[----:B------:R-:W-:Y:S01]  /*30450*/  BPT.TRAP 0x1 ;  /* 0x000000040000795c */ /* 0x000fe20000300000 */
.L_x_458:
[----:B------:R-:W2:Y:S02]  /*30460*/  SYNCS.PHASECHK.TRANS64.TRYWAIT P0, [UR4+0x344d0], R8 ;  /* 0x0344d008ff0075a7 */ /* 0x000ea40008000144 */
[----:B--2---:R-:W-:Y:S05]  /*30470*/  @!P0 BRA `(.L_x_459) ;  /* 0x0000005800f08947 */ /* 0x004fea0003800000 */
.L_x_609:
[----:B------:R-:W-:Y:S05]  /*30480*/  @!P2 BRA `(.L_x_460) ;  /* 0x000000000004a947 */ /* 0x000fea0003800000 */
[----:B------:R-:W-:Y:S01]  /*30490*/  BPT.TRAP 0x1 ;  /* 0x000000040000795c */ /* 0x000fe20000300000 */
.L_x_460:
[----:B------:R-:W2:Y:S02]  /*304a0*/  SYNCS.PHASECHK.TRANS64.TRYWAIT P0, [UR4+0x344d8], R8 ;  /* 0x0344d808ff0075a7 */ /* 0x000ea40008000144 */
[----:B--2---:R-:W-:Y:S05]  /*304b0*/  @!P0 BRA `(.L_x_461) ;  /* 0x0000005800f88947 */ /* 0x004fea0003800000 */
.L_x_610:
[----:B------:R-:W-:Y:S05]  /*304c0*/  @!P2 BRA `(.L_x_462) ;  /* 0x000000000004a947 */ /* 0x000fea0003800000 */
[----:B------:R-:W-:Y:S01]  /*304d0*/  BPT.TRAP 0x1 ;  /* 0x000000040000795c */ /* 0x000fe20000300000 */
.L_x_462:
[----:B------:R-:W2:Y:S02]  /*304e0*/  SYNCS.PHASECHK.TRANS64.TRYWAIT P0, [UR4+0x344e0], R8 ;  /* 0x0344e008ff0075a7 */ /* 0x000ea40008000144 */
[----:B--2---:R-:W-:Y:S05]  /*304f0*/  @!P0 BRA `(.L_x_463) ;  /* 0x0000005c00008947 */ /* 0x004fea0003800000 */
.L_x_611:
[----:B------:R-:W-:Y:S05]  /*30500*/  @!P2 BRA `(.L_x_464) ;  /* 0x000000000004a947 */ /* 0x000fea0003800000 */
[----:B------:R-:W-:Y:S01]  /*30510*/  BPT.TRAP 0x1 ;  /* 0x000000040000795c */ /* 0x000fe20000300000 */
.L_x_464:
[----:B------:R-:W-:-:S04]  /*30520*/  MOV R0, 0x1 ;  /* 0x0000000100007802 */ /* 0x000fc80000000f00 */
[----:B------:R-:W-:-:S07]  /*30530*/  SHF.L.U32 R0, R0, 0x1f, RZ ;  /* 0x0000001f00007819 */ /* 0x000fce00000006ff */
.L_x_465:
[----:B-1----:R-:W-:-:S04]  /*30540*/  MOV R3, UR4 ;  /* 0x0000000400037c02 */ /* 0x002fc80008000f00 */
[----:B------:R1:W2:Y:S03]  /*30550*/  SYNCS.PHASECHK.TRANS64.TRYWAIT P0, [R3+URZ+0x344e8], R0 ;  /* 0x0344e800030075a7 */ /* 0x0002a6000800017f */
[----:B--2---:R-:W-:Y:S05]  /*30560*/  @!P0 NANOSLEEP.SYNCS 0x989680 ;  /* 0x009896800000895d */ /* 0x004fea0003900000 */
[----:B------:R-:W2:Y:S02]  /*30570*/  @!P0 SYNCS.PHASECHK.TRANS64 P0, [R3+URZ+0x344e8], R0 ;  /* 0x0344e800030085a7 */ /* 0x000ea4000800007f */
[----:B--2---:R-:W-:Y:S05]  /*30580*/  @!P0 BRA `(.L_x_465) ;  /* 0xfffffffc00ec8947 */ /* 0x004fea000383ffff */
.L_x_457:
[----:B------:R-:W-:Y:S05]  /*30590*/  BSYNC B0 ;  /* 0x0000000000007941 */ /* 0x000fea0003800000 */
.L_x_456:
[----:B------:R-:W-:Y:S05]  /*305a0*/  EXIT ;  /* 0x000000000000794d */ /* 0x000fea0003800000 */
.L_x_242:
[----:B------:R-:W1:Y:S01]  /*305b0*/  S2UR UR4, SR_CTAID.Y ;  /* 0x00000000000479c3 */ /* 0x000e620000002600 */
[----:B------:R-:W3:Y:S01]  /*305c0*/  S2R R0, SR_LANEID ;  /* 0x0000000000007919 */ /* 0x000ee20000000000 */
[----:B------:R-:W-:Y:S01]  /*305d0*/  ELECT P0, URZ, PT ;  /* 0x00000000003f782f */ /* 0x000fe20003800000 */
[----:B------:R-:W-:Y:S01]  /*305e0*/  BSSY B0, `(.L_x_466) ;  /* 0x000003b000007945 */ /* 0x000fe20003800000 */
[----:B------:R-:W-:Y:S01]  /*305f0*/  ULDC.64 UR12, c[0x0][0x508] ;  /* 0x00014200000c7ab9 */ /* 0x000fe20000000a00 */
[----:B-1----:R-:W-:-:S04]  /*30600*/  UIMAD UR4, UR4, UR60, UR56 ;  /* 0x0000003c040472a4 */ /* 0x002fc8000f8e0238 */
[----:B------:R-:W-:-:S06]  /*30610*/  UIMAD.WIDE UR12, UR4, 0x80, UR12 ;  /* 0x00000080040c78a5 */ /* 0x000fcc000f8e020c */
[----:B------:R-:W-:Y:S06]  /*30620*/  @!P0 BRA `(.L_x_467) ;  /* 0x0000000000d88947 */ /* 0x000fec0003800000 */
[----:B------:R1:W-:Y:S01]  /*30630*/  STL [R1+0x608], R13 ;  /* 0x0006080d01007387 */ /* 0x0003e20000100800 */
[----:B------:R-:W4:Y:S01]  /*30640*/  LDC.64 R14, c[0x0][0x358] ;  /* 0x0000d600ff0e7b82 */ /* 0x000f220000000a00 */
[----:B------:R-:W-:Y:S02]  /*30650*/  UMOV UR4, 0x400 ;  /* 0x0000040000047882 */ /* 0x000fe40000000000 */
[----:B------:R3:W-:Y:S01]  /*30660*/  STL [R1+0x604], R11 ;  /* 0x0006040b01007387 */ /* 0x0007e20000100800 */
[----:B--2---:R-:W-:-:S04]  /*30670*/  ULEA UR4, UR58, UR4, 0x18 ;  /* 0x000000043a047291 */ /* 0x004fc8000f8ec03f */
[----:B------:R-:W2:Y:S08]  /*30680*/  LDC.64 R8, c[0x0][0x340] ;  /* 0x0000d000ff087b82 */ /* 0x000eb00000000a00 */
[----:B-1----:R-:W4:Y:S08]  /*30690*/  LDC.64 R12, c[0x0][0x350] ;  /* 0x0000d400ff0c7b82 */ /* 0x002f300000000a00 */
[----:B---3--:R-:W2:Y:S08]  /*306a0*/  LDC.64 R10, c[0x0][0x348] ;  /* 0x0000d200ff0a7b82 */ /* 0x008eb00000000a00 */
[----:B------:R-:W1:Y:S01]  /*306b0*/  LDC.64 R32, c[0x0][0x300] ;  /* 0x0000c000ff207b82 */ /* 0x000e620000000a00 */
[----:B----4-:R3:W-:Y:S07]  /*306c0*/  STS.128 [UR4+0x34650], R12 ;  /* 0x0346500cff007988 */ /* 0x0107ee0008000c04 */
[----:B------:R-:W1:Y:S01]  /*306d0*/  LDC.64 R34, c[0x0][0x308] ;  /* 0x0000c200ff227b82 */ /* 0x000e620000000a00 */
[----:B--2---:R2:W-:Y:S07]  /*306e0*/  STS.128 [UR4+0x34640], R8 ;  /* 0x03464008ff007988 */ /* 0x0045ee0008000c04 */
[----:B------:R-:W4:Y:S08]  /*306f0*/  LDC.64 R28, c[0x0][0x310] ;  /* 0x0000c400ff1c7b82 */ /* 0x000f300000000a00 */
[----:B---3--:R-:W3:Y:S08]  /*30700*/  LDC.64 R12, c[0x0][0x420] ;  /* 0x00010800ff0c7b82 */ /* 0x008ef00000000a00 */
[----:B------:R-:W3:Y:S01]  /*30710*/  LDC.64 R14, c[0x0][0x428] ;  /* 0x00010a00ff0e7b82 */ /* 0x000ee20000000a00 */
[----:B-1----:R-:W-:Y:S07]  /*30720*/  STS.128 [UR4+0x34600], R32 ;  /* 0x03460020ff007988 */ /* 0x002fee0008000c04 */
[----:B--2---:R-:W1:Y:S08]  /*30730*/  LDC.64 R8, c[0x0][0x430] ;  /* 0x00010c00ff087b82 */ /* 0x004e700000000a00 */
[----:B------:R-:W1:Y:S01]  /*30740*/  LDC.64 R10, c[0x0][0x438] ;  /* 0x00010e00ff0a7b82 */ /* 0x000e620000000a00 */
[----:B---3--:R2:W-:Y:S07]  /*30750*/  STS.128 [UR4+0x346a0], R12 ;  /* 0x0346a00cff007988 */ /* 0x0085ee0008000c04 */
[----:B------:R-:W4:Y:S08]  /*30760*/  LDC.64 R30, c[0x0][0x318] ;  /* 0x0000c600ff1e7b82 */ /* 0x000f300000000a00 */
[----:B------:R-:W3:Y:S01]  /*30770*/  LDC.64 R24, c[0x0][0x320] ;  /* 0x0000c800ff187b82 */ /* 0x000ee20000000a00 */
[----:B--2---:R2:W5:Y:S07]  /*30780*/  LDL.LU R13, [R1+0x608] ;  /* 0x00060800010d7983 */ /* 0x00456e0000300800 */
[----:B------:R-:W3:Y:S01]  /*30790*/  LDC.64 R26, c[0x0][0x328] ;  /* 0x0000ca00ff1a7b82 */ /* 0x000ee20000000a00 */
[----:B-1----:R1:W-:Y:S07]  /*307a0*/  STS.128 [UR4+0x346b0], R8 ;  /* 0x0346b008ff007988 */ /* 0x0023ee0008000c04 */
[----:B------:R-:W2:Y:S01]  /*307b0*/  LDC.64 R4, c[0x0][0x330] ;  /* 0x0000cc00ff047b82 */ /* 0x000ea20000000a00 */
[----:B----4-:R4:W-:Y:S04]  /*307c0*/  STS.128 [UR4+0x34610], R28 ;  /* 0x0346101cff007988 */ /* 0x0109e80008000c04 */
[----:B-1----:R1:W5:Y:S03]  /*307d0*/  LDL.LU R11, [R1+0x604] ;  /* 0x00060400010b7983 */ /* 0x0023660000300800 */
[----:B------:R-:W2:Y:S01]  /*307e0*/  LDC.64 R6, c[0x0][0x338] ;  /* 0x0000ce00ff067b82 */ /* 0x000ea20000000a00 */
[----:B---3--:R3:W-:Y:S07]  /*307f0*/  STS.128 [UR4+0x34620], R24 ;  /* 0x03462018ff007988 */ /* 0x0087ee0008000c04 */
[----:B------:R-:W1:Y:S08]  /*30800*/  LDC.64 R32, c[0x0][0x360] ;  /* 0x0000d800ff207b82 */ /* 0x000e700000000a00 */
[----:B------:R-:W1:Y:S01]  /*30810*/  LDC.64 R34, c[0x0][0x368] ;  /* 0x0000da00ff227b82 */ /* 0x000e620000000a00 */
[----:B--2---:R2:W-:Y:S07]  /*30820*/  STS.128 [UR4+0x34630], R4 ;  /* 0x03463004ff007988 */ /* 0x0045ee0008000c04 */
[----:B----4-:R-:W4:Y:S08]  /*30830*/  LDC.64 R28, c[0x0][0x370] ;  /* 0x0000dc00ff1c7b82 */ /* 0x010f300000000a00 */
[----:B------:R-:W4:Y:S08]  /*30840*/  LDC.64 R30, c[0x0][0x378] ;  /* 0x0000de00ff1e7b82 */ /* 0x000f300000000a00 */
[----:B---3--:R-:W3:Y:S01]  /*30850*/  LDC.64 R24, c[0x0][0x400] ;  /* 0x00010000ff187b82 */ /* 0x008ee20000000a00 */
[----:B-1----:R1:W-:Y:S07]  /*30860*/  STS.128 [UR4+0x34660], R32 ;  /* 0x03466020ff007988 */ /* 0x0023ee0008000c04 */
[----:B------:R-:W3:Y:S08]  /*30870*/  LDC.64 R26, c[0x0][0x408] ;  /* 0x00010200ff1a7b82 */ /* 0x000ef00000000a00 */
[----:B--2---:R-:W2:Y:S01]  /*30880*/  LDC.64 R4, c[0x0][0x410] ;  /* 0x00010400ff047b82 */ /* 0x004ea20000000a00 */
[----:B----4-:R4:W-:Y:S07]  /*30890*/  STS.128 [UR4+0x34670], R28 ;  /* 0x0346701cff007988 */ /* 0x0109ee0008000c04 */
[----:B------:R-:W2:Y:S01]  /*308a0*/  LDC.64 R6, c[0x0][0x418] ;  /* 0x00010600ff067b82 */ /* 0x000ea20000000a00 */
[----:B---3--:R3:W-:Y:S07]  /*308b0*/  STS.128 [UR4+0x34680], R24 ;  /* 0x03468018ff007988 */ /* 0x0087ee0008000c04 */
[----:B-1----:R-:W1:Y:S08]  /*308c0*/  LDC.64 R32, c[0x0][0x440] ;  /* 0x00011000ff207b82 */ /* 0x002e700000000a00 */
[----:B------:R-:W1:Y:S01]  /*308d0*/  LDC.64 R34, c[0x0][0x448] ;  /* 0x00011200ff227b82 */ /* 0x000e620000000a00 */
[----:B--2---:R2:W-:Y:S07]  /*308e0*/  STS.128 [UR4+0x34690], R4 ;  /* 0x03469004ff007988 */ /* 0x0045ee0008000c04 */
[----:B----4-:R-:W4:Y:S08]  /*308f0*/  LDC.64 R28, c[0x0][0x450] ;  /* 0x00011400ff1c7b82 */ /* 0x010f300000000a00 */
[----:B------:R-:W4:Y:S08]  /*30900*/  LDC.64 R30, c[0x0][0x458] ;  /* 0x00011600ff1e7b82 */ /* 0x000f300000000a00 */
[----:B---3--:R-:W3:Y:S08]  /*30910*/  LDC.64 R24, c[0x0][0x460] ;  /* 0x00011800ff187b82 */ /* 0x008ef00000000a00 */
[----:B------:R-:W3:Y:S08]  /*30920*/  LDC.64 R26, c[0x0][0x468] ;  /* 0x00011a00ff1a7b82 */ /* 0x000ef00000000a00 */
[----:B--2---:R-:W2:Y:S08]  /*30930*/  LDC.64 R4, c[0x0][0x470] ;  /* 0x00011c00ff047b82 */ /* 0x004eb00000000a00 */
[----:B------:R-:W2:Y:S01]  /*30940*/  LDC.64 R6, c[0x0][0x478] ;  /* 0x00011e00ff067b82 */ /* 0x000ea20000000a00 */
[----:B-1----:R1:W-:Y:S04]  /*30950*/  STS.128 [UR4+0x346c0], R32 ;  /* 0x0346c020ff007988 */ /* 0x0023e80008000c04 */
[----:B----4-:R1:W-:Y:S04]  /*30960*/  STS.128 [UR4+0x346d0], R28 ;  /* 0x0346d01cff007988 */ /* 0x0103e80008000c04 */
[----:B---3--:R1:W-:Y:S04]  /*30970*/  STS.128 [UR4+0x346e0], R24 ;  /* 0x0346e018ff007988 */ /* 0x0083e80008000c04 */
[----:B--2---:R1:W-:Y:S02]  /*30980*/  STS.128 [UR4+0x346f0], R4 ;  /* 0x0346f004ff007988 */ /* 0x0043e40008000c04 */
.L_x_467:
[----:B--2---:R-:W-:Y:S05]  /*30990*/  BSYNC B0 ;  /* 0x0000000000007941 */ /* 0x004fea0003800000 */
.L_x_466:
[----:B------:R-:W-:Y:S01]  /*309a0*/  ELECT P0, URZ, PT ;  /* 0x00000000003f782f */ /* 0x000fe20003800000 */
[----:B------:R-:W-:Y:S01]  /*309b0*/  NOP ;  /* 0x0000000000007918 */ /* 0x000fe20000000000 */
[----:B------:R-:W-:Y:S11]  /*309c0*/  BSSY B0, `(.L_x_468) ;  /* 0x000004a000007945 */ /* 0x000ff60003800000 */
[----:B------:R-:W-:Y:S05]  /*309d0*/  @!P0 BRA `(.L_x_469) ;  /* 0x0000000400208947 */ /* 0x000fea0003800000 */
[----:B-1----:R-:W1:Y:S08]  /*309e0*/  LDC.64 R4, c[0x0][0x518] ;  /* 0x00014600ff047b82 */ /* 0x002e700000000a00 */
[----:B------:R-:W2:Y:S08]  /*309f0*/  LDC.64 R2, c[0x0][0x528] ;  /* 0x00014a00ff027b82 */ /* 0x000eb00000000a00 */
[----:B------:R-:W4:Y:S01]  /*30a00*/  LDC.64 R8, c[0x0][0x510] ;  /* 0x00014400ff087b82 */ /* 0x000f220000000a00 */
[----:B-1----:R-:W-:-:S07]  /*30a10*/  IMAD.WIDE R4, R18, 0x8, R4 ;  /* 0x0000000812047825 */ /* 0x002fce00078e0204 */
[----:B------:R-:W1:Y:S01]  /*30a20*/  LDC.64 R6, c[0x0][0x520] ;  /* 0x00014800ff067b82 */ /* 0x000e620000000a00 */
[----:B------:R-:W3:Y:S01]  /*30a30*/  LDG.E.64 R4, desc[UR38][R4.64] ;  /* 0x0000002604047981 */ /* 0x000ee2000c1e1b00 */
[----:B--2---:R-:W-:-:S06]  /*30a40*/  IMAD.WIDE R2, R18, 0x8, R2 ;  /* 0x0000000812027825 */ /* 0x004fcc00078e0202 */
[----:B------:R-:W2:Y:S01]  /*30a50*/  LDG.E.64 R2, desc[UR38][R2.64] ;  /* 0x0000002602027981 */ /* 0x000ea2000c1e1b00 */
[----:B----4-:R-:W-:-:S06]  /*30a60*/  IMAD.WIDE R8, R18, 0x8, R8 ;  /* 0x0000000812087825 */ /* 0x010fcc00078e0208 */
[----:B------:R-:W4:Y:S01]  /*30a70*/  LDG.E.64 R8, desc[UR38][R8.64] ;  /* 0x0000002608087981 */ /* 0x000f22000c1e1b00 */
[----:B-1----:R-:W-:-:S06]  /*30a80*/  IMAD.WIDE R6, R18, 0x8, R6 ;  /* 0x0000000812067825 */ /* 0x002fcc00078e0206 */
[----:B------:R-:W4:Y:S01]  /*30a90*/  LDG.E.64 R6, desc[UR38][R6.64] ;  /* 0x0000002606067981 */ /* 0x000f22000c1e1b00 */
[----:B------:R-:W-:Y:S02]  /*30aa0*/  UMOV UR4, 0x400 ;  /* 0x0000040000047882 */ /* 0x000fe40000000000 */
[----:B------:R-:W-:-:S09]  /*30ab0*/  ULEA UR4, UR58, UR4, 0x18 ;  /* 0x000000043a047291 */ /* 0x000fd2000f8ec03f */
[----:B------:R-:W1:Y:S04]  /*30ac0*/  LDS R10, [UR4+0x3461c] ;  /* 0x03461c04ff0a7984 */ /* 0x000e680008000800 */
[----:B------:R-:W1:Y:S01]  /*30ad0*/  LDS R12, [UR4+0x3469c] ;  /* 0x03469c04ff0c7984 */ /* 0x000e620008000800 */
[----:B------:R-:W-:Y:S02]  /*30ae0*/  UIADD3 UR6, UR4, 0x34680, URZ ;  /* 0x0003468004067890 */ /* 0x000fe4000fffe03f */
[----:B------:R-:W-:-:S04]  /*30af0*/  UIADD3 UR5, UR4, 0x34600, URZ ;  /* 0x0003460004057890 */ /* 0x000fc8000fffe03f */
[----:B------:R-:W-:Y:S02]  /*30b00*/  IMAD.U32 R24, RZ, RZ, UR6 ;  /* 0x00000006ff187e24 */ /* 0x000fe4000f8e00ff */
[----:B------:R-:W-:-:S03]  /*30b10*/  MOV R22, UR5 ;  /* 0x0000000500167c02 */ /* 0x000fc60008000f00 */
[----:B------:R-:W-:Y:S02]  /*30b20*/  SHF.R.U64 R24, R24, 0x4, RZ ;  /* 0x0000000418187819 */ /* 0x000fe400000012ff */
[----:B------:R-:W-:Y:S02]  /*30b30*/  SHF.R.U64 R22, R22, 0x4, RZ ;  /* 0x0000000416167819 */ /* 0x000fe400000012ff */
[----:B-----5:R-:W-:Y:S01]  /*30b40*/  IADD3 R13, R13, -0x1, RZ ;  /* 0xffffffff0d0d7810 */ /* 0x020fe20007ffe0ff */
[----:B------:R-:W-:Y:S04]  /*30b50*/  STS [UR4+0x34690], R24 ;  /* 0x03469018ff007988 */ /* 0x000fe80008000804 */
[----:B------:R-:W-:Y:S04]  /*30b60*/  STS [UR4+0x34610], R22 ;  /* 0x03461016ff007988 */ /* 0x000fe80008000804 */
[----:B------:R-:W-:Y:S04]  /*30b70*/  STS [UR4+0x34614], R22 ;  /* 0x03461416ff007988 */ /* 0x000fe80008000804 */
[----:B------:R-:W-:Y:S04]  /*30b80*/  STS [UR4+0x34694], R24 ;  /* 0x03469418ff007988 */ /* 0x000fe80008000804 */
[----:B------:R-:W-:Y:S04]  /*30b90*/  STS [UR4+0x34630], RZ ;  /* 0x034630ffff007988 */ /* 0x000fe80008000804 */
[----:B------:R-:W-:Y:S01]  /*30ba0*/  STS [UR4+0x346b0], RZ ;  /* 0x0346b0ffff007988 */ /* 0x000fe20008000804 */
[----:B---3--:R-:W-:-:S04]  /*30bb0*/  SHF.L.U64.HI R5, R4, 0x1, R5 ;  /* 0x0000000104057819 */ /* 0x008fc80000010205 */
[----:B------:R-:W-:Y:S02]  /*30bc0*/  LOP3.LUT R5, R5, 0x1fffffff, RZ, 0xc0, !PT ;  /* 0x1fffffff05057812 */ /* 0x000fe400078ec0ff */
[----:B--2---:R-:W-:Y:S02]  /*30bd0*/  SHF.L.U64.HI R3, R2, 0x1, R3 ;  /* 0x0000000102037819 */ /* 0x004fe40000010203 */
[----:B------:R-:W-:Y:S02]  /*30be0*/  SHF.R.U32.HI R15, RZ, 0x4, R5 ;  /* 0x00000004ff0f7819 */ /* 0x000fe40000011605 */
[----:B------:R-:W-:Y:S02]  /*30bf0*/  LOP3.LUT R3, R3, 0x1fffffff, RZ, 0xc0, !PT ;  /* 0x1fffffff03037812 */ /* 0x000fe400078ec0ff */
[----:B-1----:R-:W-:Y:S02]  /*30c00*/  LOP3.LUT R10, R10, 0xf, R15, 0xb8, !PT ;  /* 0x0000000f0a0a7812 */ /* 0x002fe400078eb80f */
[----:B------:R-:W-:-:S04]  /*30c10*/  SHF.R.U32.HI R15, RZ, 0x4, R3 ;  /* 0x00000004ff0f7819 */ /* 0x000fc80000011603 */
[----:B------:R-:W-:Y:S01]  /*30c20*/  LOP3.LUT R14, R12, 0xf, R15, 0xb8, !PT ;  /* 0x0000000f0c0e7812 */ /* 0x000fe200078eb80f */
[----:B------:R-:W-:Y:S04]  /*30c30*/  STS [UR4+0x3461c], R10 ;  /* 0x03461c0aff007988 */ /* 0x000fe80008000804 */
[----:B------:R-:W-:Y:S04]  /*30c40*/  STS [UR4+0x3469c], R14 ;  /* 0x03469c0eff007988 */ /* 0x000fe80008000804 */
[----:B------:R-:W1:Y:S04]  /*30c50*/  LDS R12, [UR4+0x3461c] ;  /* 0x03461c04ff0c7984 */ /* 0x000e680008000800 */
[----:B------:R-:W2:Y:S01]  /*30c60*/  LDS R15, [UR4+0x3469c] ;  /* 0x03469c04ff0f7984 */ /* 0x000ea20008000800 */
[----:B-1----:R-:W-:-:S02]  /*30c70*/  LOP3.LUT R12, R12, 0xf0, RZ, 0xb8, !PT ;  /* 0x000000f00c0c7812 */ /* 0x002fc400078eb8ff */
[----:B--2---:R-:W-:-:S03]  /*30c80*/  LOP3.LUT R15, R15, 0xf0, RZ, 0xb8, !PT ;  /* 0x000000f00f0f7812 */ /* 0x004fc600078eb8ff */
[----:B------:R-:W-:Y:S04]  /*30c90*/  STS [UR4+0x3461c], R12 ;  /* 0x03461c0cff007988 */ /* 0x000fe80008000804 */
[----:B------:R-:W-:Y:S04]  /*30ca0*/  STS [UR4+0x3469c], R15 ;  /* 0x03469c0fff007988 */ /* 0x000fe80008000804 */
[----:B------:R-:W1:Y:S04]  /*30cb0*/  LDS R23, [UR4+0x3461c] ;  /* 0x03461c04ff177984 */ /* 0x000e680008000800 */
[----:B------:R-:W2:Y:S01]  /*30cc0*/  LDS R25, [UR4+0x3469c] ;  /* 0x03469c04ff197984 */ /* 0x000ea20008000800 */
[----:B-1----:R-:W-:-:S02]  /*30cd0*/  LOP3.LUT R23, R23, 0xf00, RZ, 0xb8, !PT ;  /* 0x00000f0017177812 */ /* 0x002fc400078eb8ff */
[----:B--2---:R-:W-:-:S03]  /*30ce0*/  LOP3.LUT R25, R25, 0xf00, RZ, 0xb8, !PT ;  /* 0x00000f0019197812 */ /* 0x004fc600078eb8ff */
[----:B------:R-:W-:Y:S04]  /*30cf0*/  STS.64 [UR4+0x34618], R22 ;  /* 0x03461816ff007988 */ /* 0x000fe80008000a04 */
[----:B------:R-:W-:Y:S04]  /*30d00*/  STS.64 [UR4+0x34698], R24 ;  /* 0x03469818ff007988 */ /* 0x000fe80008000a04 */
[----:B------:R-:W1:Y:S04]  /*30d10*/  LDS R21, [UR4+0x3461c] ;  /* 0x03461c04ff157984 */ /* 0x000e680008000800 */
[----:B------:R-:W2:Y:S01]  /*30d20*/  LDS R10, [UR4+0x3469c] ;  /* 0x03469c04ff0a7984 */ /* 0x000ea20008000800 */
[----:B------:R-:W-:Y:S01]  /*30d30*/  IMAD.SHL.U32 R4, R4, 0x2, RZ ;  /* 0x0000000204047824 */ /* 0x000fe200078e00ff */
[----:B------:R-:W-:-:S02]  /*30d40*/  SHF.L.U32 R2, R2, 0x1, RZ ;  /* 0x0000000102027819 */ /* 0x000fc400000006ff */
[----:B------:R-:W-:Y:S02]  /*30d50*/  CS2R R14, SRZ ;  /* 0x00000000000e7805 */ /* 0x000fe4000001ff00 */
[----:B------:R-:W-:Y:S02]  /*30d60*/  IADD3 R12, R11, -0x1, RZ ;  /* 0xffffffff0b0c7810 */ /* 0x000fe40007ffe0ff */
[----:B------:R-:W-:Y:S02]  /*30d70*/  LOP3.LUT R2, R2, 0xfffffffe, RZ, 0xc0, !PT ;  /* 0xfffffffe02027812 */ /* 0x000fe400078ec0ff */
[----:B------:R-:W-:Y:S01]  /*30d80*/  LOP3.LUT R4, R4, 0xfffffffe, RZ, 0xc0, !PT ;  /* 0xfffffffe04047812 */ /* 0x000fe200078ec0ff */
[----:B------:R3:W-:Y:S01]  /*30d90*/  STS.128 [UR4+0x34620], R12 ;  /* 0x0346200cff007988 */ /* 0x0007e20008000c04 */
[----:B------:R-:W-:Y:S02]  /*30da0*/  SHF.R.U64 R3, R2, 0x4, R3 ;  /* 0x0000000402037819 */ /* 0x000fe40000001203 */
[----:B------:R-:W-:Y:S01]  /*30db0*/  SHF.R.U64 R5, R4, 0x4, R5 ;  /* 0x0000000404057819 */ /* 0x000fe20000001205 */
[----:B----4-:R4:W-:Y:S04]  /*30dc0*/  STS.64 [UR4+0x34600], R8 ;  /* 0x03460008ff007988 */ /* 0x0109e80008000a04 */
[----:B------:R4:W-:Y:S01]  /*30dd0*/  STS [UR4+0x3460c], R5 ;  /* 0x03460c05ff007988 */ /* 0x0009e20008000804 */
[----:B---3--:R-:W-:-:S03]  /*30de0*/  IADD3 R13, R19, -0x1, RZ ;  /* 0xffffffff130d7810 */ /* 0x008fc60007ffe0ff */
[----:B------:R4:W-:Y:S04]  /*30df0*/  STS [UR4+0x3468c], R3 ;  /* 0x03468c03ff007988 */ /* 0x0009e80008000804 */
[----:B------:R4:W-:Y:S01]  /*30e00*/  STS.128 [UR4+0x346a0], R12 ;  /* 0x0346a00cff007988 */ /* 0x0009e20008000c04 */
[----:B-1----:R-:W-:Y:S02]  /*30e10*/  LOP3.LUT R2, R21, 0xf000, RZ, 0xb8, !PT ;  /* 0x0000f00015027812 */ /* 0x002fe400078eb8ff */
[----:B--2---:R-:W-:Y:S01]  /*30e20*/  LOP3.LUT R10, R10, 0xf000, RZ, 0xb8, !PT ;  /* 0x0000f0000a0a7812 */ /* 0x004fe200078eb8ff */
[----:B------:R4:W-:Y:S04]  /*30e30*/  STS.64 [UR4+0x34680], R6 ;  /* 0x03468006ff007988 */ /* 0x0009e80008000a04 */
[----:B------:R4:W-:Y:S04]  /*30e40*/  STS [UR4+0x3461c], R2 ;  /* 0x03461c02ff007988 */ /* 0x0009e80008000804 */
[----:B------:R4:W-:Y:S02]  /*30e50*/  STS [UR4+0x3469c], R10 ;  /* 0x03469c0aff007988 */ /* 0x0009e40008000804 */
.L_x_469:
[----:B------:R-:W-:Y:S05]  /*30e60*/  BSYNC B0 ;  /* 0x0000000000007941 */ /* 0x000fea0003800000 */
.L_x_468:
[----:B------:R-:W-:Y:S01]  /*30e70*/  ELECT P0, URZ, PT ;  /* 0x00000000003f782f */ /* 0x000fe20003800000 */
[----:B------:R-:W-:Y:S01]  /*30e80*/  NOP ;  /* 0x0000000000007918 */ /* 0x000fe20000000000 */
[----:B------:R-:W-:Y:S11]  /*30e90*/  BSSY B0, `(.L_x_470) ;  /* 0x0000004000007945 */ /* 0x000ff60003800000 */
[----:B------:R-:W-:Y:S05]  /*30ea0*/  @!P0 BRA `(.L_x_471) ;  /* 0x0000000000088947 */ /* 0x000fea0003800000 */
[----:B------:R0:W-:Y:S01]  /*30eb0*/  UTMACMDFLUSH ;  /* 0x00000000000079b7 */ /* 0x0001e20000000000 */
[----:B------:R-:W-:-:S04]  /*30ec0*/  DEPBAR.LE SB0, 0x0 ;  /* 0x000080000000791a */ /* 0x000fc80000000000 */
.L_x_471:
[----:B------:R-:W-:Y:S05]  /*30ed0*/  BSYNC B0 ;  /* 0x0000000000007941 */ /* 0x000fea0003800000 */
.L_x_470:
[----:B------:R-:W-:Y:S01]  /*30ee0*/  UMOV UR4, 0x400 ;  /* 0x0000040000047882 */ /* 0x000fe20000000000 */
[----:B---3--:R-:W-:Y:S01]  /*30ef0*/  SHF.L.U32 R0, R0, 0x2, RZ ;  /* 0x0000000200007819 */ /* 0x008fe200000006ff */
[----:B------:R-:W-:Y:S01]  /*30f00*/  ULEA UR18, UR58, UR4, 0x18 ;  /* 0x000000043a127291 */ /* 0x000fe2000f8ec03f */
[----:B------:R-:W-:Y:S02]  /*30f10*/  ULDC UR14, c[0x0][0x884] ;  /* 0x00022100000e7ab9 */ /* 0x000fe40000000800 */
[----:B-1----:R-:W-:Y:S01]  /*30f20*/  IADD3 R4, P0, R0, UR12, RZ ;  /* 0x0000000c00047c10 */ /* 0x002fe2000ff1e0ff */
[----:B------:R-:W-:Y:S02]  /*30f30*/  UIADD3 UR20, UR18, 0x34600, URZ ;  /* 0x0003460012147890 */ /* 0x000fe4000fffe03f */
[----:B------:R-:W-:Y:S02]  /*30f40*/  UIMAD.WIDE UR14, UR14, 0x80, UR12 ;  /* 0x000000800e0e78a5 */ /* 0x000fe4000f8e020c */
[----:B----4-:R-:W-:-:S04]  /*30f50*/  IADD3.X R5, RZ, UR13, RZ, P0, !PT ;  /* 0x0000000dff057c10 */ /* 0x010fc800087fe4ff */
[----:B------:R-:W-:Y:S01]  /*30f60*/  IADD3 R2, P1, R0, UR14, RZ ;  /* 0x0000000e00027c10 */ /* 0x000fe2000ff3e0ff */
[----:B------:R-:W1:Y:S04]  /*30f70*/  LDS R7, [R0+UR20] ;  /* 0x0000001400077984 */ /* 0x000e680008000800 */
[----:B------:R2:W3:Y:S01]  /*30f80*/  LDS R9, [R0+UR20+0x80] ;  /* 0x0000801400097984 */ /* 0x0004e20008000800 */
[----:B------:R-:W-:Y:S01]  /*30f90*/  IMAD.X R3, RZ, RZ, UR15, P1 ;  /* 0x0000000fff037e24 */ /* 0x000fe200088e06ff */
[----:B------:R-:W-:Y:S01]  /*30fa0*/  MOV R6, 0x1 ;  /* 0x0000000100067802 */ /* 0x000fe20000000f00 */
[----:B------:R-:W-:Y:S01]  /*30fb0*/  BSSY B0, `(.L_x_472) ;  /* 0x00000f1000007945 */ /* 0x000fe20003800000 */
[----:B------:R-:W-:Y:S01]  /*30fc0*/  USHF.L.U32 UR4, UR58, 0x7, URZ ;  /* 0x000000073a047899 */ /* 0x000fe2000800063f */
[----:B------:R-:W-:Y:S01]  /*30fd0*/  IMAD.MOV.U32 R10, RZ, RZ, 0x1 ;  /* 0x00000001ff0a7424 */ /* 0x000fe200078e00ff */
[----:B------:R-:W-:Y:S01]  /*30fe0*/  USHF.L.U32 UR5, UR58, 0xd, URZ ;  /* 0x0000000d3a057899 */ /* 0x000fe2000800063f */
[----:B------:R-:W-:-:S02]  /*30ff0*/  MOV R19, RZ ;  /* 0x000000ff00137202 */ /* 0x000fc40000000f00 */
[----:B--2---:R-:W-:Y:S01]  /*31000*/  MOV R0, RZ ;  /* 0x000000ff00007202 */ /* 0x004fe20000000f00 */
[----:B------:R-:W-:Y:S02]  /*31010*/  ULOP3.LUT UR22, UR59, 0x1, URZ, 0xfc, !UPT ;  /* 0x000000013b167892 */ /* 0x000fe4000f8efc3f */
[----:B------:R-:W-:Y:S02]  /*31020*/  ULOP3.LUT UR19, UR40, 0x2, URZ, 0xfc, !UPT ;  /* 0x0000000228137892 */ /* 0x000fe4000f8efc3f */
[----:B------:R-:W-:Y:S02]  /*31030*/  ULOP3.LUT UR16, UR4, 0x80, URZ, 0xc0, !UPT ;  /* 0x0000008004107892 */ /* 0x000fe4000f8ec03f */
[----:B------:R-:W-:Y:S02]  /*31040*/  ULOP3.LUT UR17, UR5, 0x2000, URZ, 0xc0, !UPT ;  /* 0x0000200005117892 */ /* 0x000fe4000f8ec03f */
[----:B------:R-:W-:Y:S01]  /*31050*/  UIADD3 UR21, UR18, 0x34680, URZ ;  /* 0x0003468012157890 */ /* 0x000fe2000fffe03f */
[----:B-1----:R1:W5:Y:S04]  /*31060*/  ATOMG.E.EXCH.STRONG.GPU PT, RZ, [R4], R7 ;  /* 0x0000000704ff73a8 */ /* 0x00236800041ee100 */
[----:B---3--:R2:W5:Y:S01]  /*31070*/  ATOMG.E.EXCH.STRONG.GPU PT, RZ, [R2], R9 ;  /* 0x0000000902ff73a8 */ /* 0x00856200041ee100 */
[----:B-1----:R-:W-:-:S02]  /*31080*/  MOV R4, 0x1 ;  /* 0x0000000100047802 */ /* 0x002fc40000000f00 */
[----:B--2---:R-:W-:Y:S02]  /*31090*/  PRMT R2, R6, 0x7610, R2 ;  /* 0x0000761006027816 */ /* 0x004fe40000000002 */
[----:B------:R-:W-:-:S07]  /*310a0*/  PRMT R3, R4, 0x7610, R3 ;  /* 0x0000761004037816 */ /* 0x000fce0000000003 */
.L_x_491:
[----:B------:R-:W-:Y:S01]  /*310b0*/  LOP3.LUT P0, RZ, R3, 0xff, RZ, 0xc0, !PT ;  /* 0x000000ff03ff7812 */ /* 0x000fe2000780c0ff */
[----:B------:R-:W-:Y:S05]  /*310c0*/  YIELD ;  /* 0x0000000000007946 */ /* 0x000fea0003800000 */
[----:B-1---5:R-:W-:Y:S01]  /*310d0*/  IADD3 R4, R11, 0x3f, RZ ;  /* 0x0000003f0b047810 */ /* 0x022fe20007ffe0ff */
[----:B------:R-:W-:Y:S03]  /*310e0*/  BSSY B1, `(.L_x_473) ;  /* 0x0000009000017945 */ /* 0x000fe60003800000 */
[----:B------:R-:W-:-:S04]  /*310f0*/  SHF.R.S32.HI R5, RZ, 0x1f, R4 ;  /* 0x0000001fff057819 */ /* 0x000fc80000011404 */
[----:B------:R-:W-:Y:S01]  /*31100*/  LEA.HI R5, R5, R4, RZ, 0x6 ;  /* 0x0000000405057211 */ /* 0x000fe200078f30ff */
[----:B------:R-:W-:Y:S06]  /*31110*/  @!P0 BRA `(.L_x_474) ;  /* 0x0000000000148947 */ /* 0x000fec0003800000 */
[----:B------:R-:W-:-:S04]  /*31120*/  DEPBAR {5,4,3,2,1,0} ;  /* 0x0000003f0000791a */ /* 0x000fc80000000000 */
[----:B------:R1:W-:Y:S01]  /*31130*/  UTMACCTL.IV [UR12] ;  /* 0x000000000c0079b9 */ /* 0x0003e20008000000 */
[----:B------:R-:W-:-:S04]  /*31140*/  DEPBAR {5,4,3,2,1,0} ;  /* 0x0000003f0000791a */ /* 0x000fc80000000000 */
[----:B------:R1:W-:Y:S02]  /*31150*/  UTMACCTL.IV [UR14] ;  /* 0x000000000e0079b9 */ /* 0x0003e40008000000 */
[----:B-1----:R-:W-:Y:S01]  /*31160*/  NOP ;  /* 0x0000000000007918 */ /* 0x002fe20000000000 */
.L_x_474:
[----:B------:R-:W-:Y:S05]  /*31170*/  BSYNC B1 ;  /* 0x0000000000017941 */ /* 0x000fea0003800000 */
.L_x_473:
[----:B------:R-:W-:Y:S01]  /*31180*/  UMOV UR4, 0xffffffff ;  /* 0xffffffff00047882 */ /* 0x000fe20000000000 */
[----:B------:R-:W-:Y:S02]  /*31190*/  SHF.R.S32.HI R7, RZ, 0x6, R5 ;  /* 0x00000006ff077819 */ /* 0x000fe40000011405 */
[----:B------:R-:W-:Y:S05]  /*311a0*/  BRA.DIV UR4, `(.L_x_475) ;  /* 0x0000004e04ec7947 */ /* 0x000fea000b800000 */
[----:B------:R-:W-:-:S13]  /*311b0*/  ELECT P6, URZ, PT ;  /* 0x00000000003f782f */ /* 0x000fda00038c0000 */
.L_x_614:
[----:B------:R-:W-:Y:S01]  /*311c0*/  ISETP.LT.OR P6, PT, R11, 0x1, !P6 ;  /* 0x000000010b00780c */ /* 0x000fe200077c1670 */
[----:B------:R-:W-:-:S12]  /*311d0*/  BSSY B1, `(.L_x_476) ;  /* 0x000002f000017945 */ /* 0x000fd80003800000 */
[----:B------:R-:W-:Y:S05]  /*311e0*/  @P6 BRA `(.L_x_477) ;  /* 0x0000000000b46947 */ /* 0x000fea0003800000 */
[----:B------:R-:W-:Y:S01]  /*311f0*/  LEA R17, R17, UR16, 0x8 ;  /* 0x0000001011117c11 */ /* 0x000fe2000f8e40ff */
[----:B------:R-:W-:Y:S01]  /*31200*/  VIADD R9, R7, 0x1 ;  /* 0x0000000107097836 */ /* 0x000fe20000000000 */
[----:B------:R-:W-:Y:S02]  /*31210*/  SHF.L.U32 R16, R16, 0x8, RZ ;  /* 0x0000000810107819 */ /* 0x000fe400000006ff */
[----:B------:R-:W-:Y:S02]  /*31220*/  MOV R12, RZ ;  /* 0x000000ff000c7202 */ /* 0x000fe40000000f00 */
[----:B------:R-:W-:Y:S02]  /*31230*/  MOV R3, R10 ;  /* 0x0000000a00037202 */ /* 0x000fe40000000f00 */
[----:B------:R-:W-:-:S07]  /*31240*/  MOV R4, R0 ;  /* 0x0000000000047202 */ /* 0x000fce0000000f00 */
.L_x_480:
[----:B-1----:R-:W-:Y:S01]  /*31250*/  LEA R8, R4, UR18, 0x3 ;  /* 0x0000001204087c11 */ /* 0x002fe2000f8e18ff */
[----:B------:R-:W-:Y:S05]  /*31260*/  YIELD ;  /* 0x0000000000007946 */ /* 0x000fea0003800000 */
[----:B------:R-:W-:Y:S02]  /*31270*/  SHF.L.U32 R5, R3, 0x1f, RZ ;  /* 0x0000001f03057819 */ /* 0x000fe400000006ff */
[----:B------:R-:W-:Y:S02]  /*31280*/  LOP3.LUT P1, RZ, R20, 0x7f, RZ, 0xc0, !PT ;  /* 0x0000007f14ff7812 */ /* 0x000fe4000782c0ff */
[----:B------:R-:W1:Y:S11]  /*31290*/  SYNCS.PHASECHK.TRANS64.TRYWAIT P0, [R8+URZ+0x34498], R5 ;  /* 0x03449805080075a7 */ /* 0x000e76000800017f */
[----:B------:R-:W2:Y:S01]  /*312a0*/  @!P1 LDC R6, c[0x0][0x500] ;  /* 0x00014000ff069b82 */ /* 0x000ea20000000800 */
[----:B-1----:R-:W-:Y:S05]  /*312b0*/  @!P0 BRA `(.L_x_478) ;  /* 0x0000004c00c88947 */ /* 0x002fea0003800000 */
.L_x_615:
[----:B------:R-:W-:Y:S01]  /*312c0*/  UPRMT UR4, UR19, 0x9910, URZ ;  /* 0x0000991013047896 */ /* 0x000fe2000800003f */
[----:B--2---:R2:W-:Y:S03]  /*312d0*/  @!P1 SYNCS.ARRIVE.TRANS64 RZ, [R8+URZ+0x34480], R6 ;  /* 0x0344800608ff99a7 */ /* 0x0045e6000800003f */
[----:B------:R-:W-:-:S06]  /*312e0*/  UISETP.NE.AND UP0, UPT, UR4, 0x2, UPT ;  /* 0x000000020400788c */ /* 0x000fcc000bf05270 */
[----:B------:R-:W-:-:S13]  /*312f0*/  PLOP3.LUT P0, PT, PT, PT, UP0, 0x80, 0x0 ;  /* 0x000000000000781c */ /* 0x000fda0003f0f008 */
[----:B--2---:R-:W-:Y:S05]  /*31300*/  @P0 BRA `(.L_x_479) ;  /* 0x0000000000040947 */ /* 0x004fea0003800000 */
[----:B------:R-:W-:Y:S01]  /*31310*/  BPT.TRAP 0x1 ;  /* 0x000000040000795c */ /* 0x000fe20000300000 */
.L_x_479:
[C---:B------:R-:W-:Y:S01]  /*31320*/  R2UR UR8, R4.reuse ;  /* 0x00000000040872ca */ /* 0x040fe200000e0000 */
[----:B------:R-:W-:Y:S01]  /*31330*/  VIADD R4, R4, 0x1 ;  /* 0x0000000104047836 */ /* 0x000fe20000000000 */
[----:B------:R-:W-:Y:S01]  /*31340*/  R2UR UR9, R8 ;  /* 0x00000000080972ca */ /* 0x000fe200000e0000 */
[----:B------:R-:W-:Y:S01]  /*31350*/  UMOV UR24, 0x0 ;  /* 0x0000000000187882 */ /* 0x000fe20000000000 */
[----:B------:R-:W-:Y:S01]  /*31360*/  IADD3 R9, R9, -0x1, RZ ;  /* 0xffffffff09097810 */ /* 0x000fe20007ffe0ff */
[----:B------:R-:W-:Y:S01]  /*31370*/  UMOV UR25, 0x10000000 ;  /* 0x1000000000197882 */ /* 0x000fe20000000000 */
[----:B------:R-:W-:Y:S01]  /*31380*/  R2UR UR10, R12 ;  /* 0x000000000c0a72ca */ /* 0x000fe200000e0000 */
[----:B------:R-:W-:Y:S01]  /*31390*/  UMOV UR23, 0x30000 ;  /* 0x0003000000177882 */ /* 0x000fe20000000000 */
[----:B------:R-:W-:Y:S02]  /*313a0*/  R2UR UR11, R16 ;  /* 0x00000000100b72ca */ /* 0x000fe400000e0000 */
[----:B------:R-:W-:-:S02]  /*313b0*/  R2UR UR7, R17 ;  /* 0x00000000110772ca */ /* 0x000fc400000e0000 */
[----:B------:R-:W-:Y:S01]  /*313c0*/  ISETP.GT.AND P1, PT, R9, 0x1, PT ;  /* 0x000000010900780c */ /* 0x000fe20003f24270 */
[----:B------:R-:W-:Y:S01]  /*313d0*/  ULEA UR4, UR8, UR17, 0xe ;  /* 0x0000001108047291 */ /* 0x000fe2000f8e703f */
[----:B------:R-:W-:Y:S01]  /*313e0*/  ISETP.NE.AND P0, PT, R4, 0x3, PT ;  /* 0x000000030400780c */ /* 0x000fe20003f05270 */
[----:B------:R-:W-:Y:S01]  /*313f0*/  ULEA UR8, UR8, UR18, 0xf ;  /* 0x0000001208087291 */ /* 0x000fe2000f8e783f */
[----:B------:R-:W-:Y:S01]  /*31400*/  IADD3 R12, R12, 0x40, RZ ;  /* 0x000000400c0c7810 */ /* 0x000fe20007ffe0ff */
[----:B------:R-:W-:Y:S01]  /*31410*/  ULEA UR4, UR4, UR18, 0x1 ;  /* 0x0000001204047291 */ /* 0x000fe2000f8e083f */
[----:B------:R-:W-:Y:S01]  /*31420*/  SEL R6, RZ, 0x1, P0 ;  /* 0x00000001ff067807 */ /* 0x000fe20000000000 */
[----:B------:R-:W-:Y:S01]  /*31430*/  UIADD3 UR9, UR9, 0x34480, URZ ;  /* 0x0003448009097890 */ /* 0x000fe2000fffe03f */
[----:B------:R-:W-:Y:S01]  /*31440*/  SEL R4, R4, RZ, P0 ;  /* 0x000000ff04047207 */ /* 0x000fe20000000000 */
[----:B------:R-:W-:Y:S01]  /*31450*/  UIADD3 UR4, UR4, 0x18000, URZ ;  /* 0x0001800004047890 */ /* 0x000fe2000fffe03f */
[----:B------:R-:W-:Y:S01]  /*31460*/  LOP3.LUT R3, R3, R6, RZ, 0x3c, !PT ;  /* 0x0000000603037212 */ /* 0x000fe200078e3cff */
[----:B------:R-:W-:-:S03]  /*31470*/  UMOV UR6, UR10 ;  /* 0x0000000a00067c82 */ /* 0x000fc60008000000 */
[----:B------:R-:W-:Y:S02]  /*31480*/  UMOV UR5, UR9 ;  /* 0x0000000900057c82 */ /* 0x000fe40008000000 */
[----:B------:R2:W-:Y:S02]  /*31490*/  UTMALDG.2D [UR8], [UR12], desc[UR24] ;  /* 0x000018080c0075b4 */ /* 0x0005e40008009000 */
[----:B------:R2:W-:Y:S02]  /*314a0*/  UTMALDG.2D.MULTICAST [UR4], [UR14], UR23, desc[UR24] ;  /* 0x000018040e0073b4 */ /* 0x0005e40008009817 */
[----:B--2---:R-:W-:Y:S05]  /*314b0*/  @P1 BRA `(.L_x_480) ;  /* 0xfffffffc00641947 */ /* 0x004fea000383ffff */
.L_x_477:
[----:B------:R-:W-:Y:S05]  /*314c0*/  BSYNC B1 ;  /* 0x0000000000017941 */ /* 0x000fea0003800000 */
.L_x_476:
[----:B------:R-:W-:Y:S01]  /*314d0*/  LOP3.LUT P1, RZ, R2, 0xff, RZ, 0xc0, !PT ;  /* 0x000000ff02ff7812 */ /* 0x000fe2000782c0ff */
[----:B------:R-:W-:Y:S01]  /*314e0*/  IMAD.U32 R4, RZ, RZ, UR22 ;  /* 0x00000016ff047e24 */ /* 0x000fe2000f8e00ff */
[----:B------:R-:W-:-:S04]  /*314f0*/  IADD3 R0, R7, R0, RZ ;  /* 0x0000000007007210 */ /* 0x000fc80007ffe0ff */
[C---:B------:R-:W-:Y:S01]  /*31500*/  ISETP.GT.U32.AND P0, PT, R0.reuse, 0x2, PT ;  /* 0x000000020000780c */ /* 0x040fe20003f04070 */
[----:B------:R-:W-:Y:S01]  /*31510*/  IMAD.WIDE.U32 R2, R0, -0x55555555, RZ ;  /* 0xaaaaaaab00027825 */ /* 0x000fe200078e00ff */
[----:B------:R-:W-:Y:S02]  /*31520*/  ISETP.NE.AND P2, PT, R4, 0x3, PT ;  /* 0x000000030400780c */ /* 0x000fe40003f45270 */
[C---:B------:R-:W-:Y:S02]  /*31530*/  ISETP.LT.U32.AND P0, PT, R7.reuse, 0x3, P0 ;  /* 0x000000030700780c */ /* 0x040fe40000701070 */
[----:B------:R-:W-:Y:S01]  /*31540*/  SHF.R.U32.HI R3, RZ, 0x1, R3 ;  /* 0x00000001ff037819 */ /* 0x000fe20000011603 */
[----:B------:R-:W-:Y:S01]  /*31550*/  @P1 SYNCS.ARRIVE.TRANS64.A1T0 RZ, [UR18+0x344f8], RZ ;  /* 0x0344f8ffffff19a7 */ /* 0x000fe20008100012 */
[----:B------:R-:W-:Y:S02]  /*31560*/  ISETP.GE.U32.AND P1, PT, R7, 0x3, PT ;  /* 0x000000030700780c */ /* 0x000fe40003f26070 */
[----:B-1----:R-:W-:Y:S01]  /*31570*/  SEL R5, RZ, 0x1, !P0 ;  /* 0x00000001ff057807 */ /* 0x002fe20004000000 */
[----:B------:R-:W-:-:S03]  /*31580*/  IMAD R0, R3, -0x3, R0 ;  /* 0xfffffffd03007824 */ /* 0x000fc600078e0200 */
[----:B------:R-:W-:-:S07]  /*31590*/  LOP3.LUT R10, R10, R5, RZ, 0x3c, !PT ;  /* 0x000000050a0a7212 */ /* 0x000fce00078e3cff */
[----:B------:R-:W-:Y:S01]  /*315a0*/  @P1 LOP3.LUT R10, R10, 0x1, R3, 0x78, !PT ;  /* 0x000000010a0a1812 */ /* 0x000fe200078e7803 */
[----:B------:R-:W-:Y:S06]  /*315b0*/  @!P2 BRA `(.L_x_481) ;  /* 0x000000000004a947 */ /* 0x000fec0003800000 */
[----:B------:R-:W-:Y:S01]  /*315c0*/  BPT.TRAP 0x1 ;  /* 0x000000040000795c */ /* 0x000fe20000300000 */
.L_x_481:
[----:B------:R-:W2:Y:S01]  /*315d0*/  LDL R4, [R1+0x600] ;  /* 0x0006000001047983 */ /* 0x000ea20000100800 */
[----:B------:R-:W-:Y:S01]  /*315e0*/  SHF.L.U32 R2, R19, 0x1f, RZ ;  /* 0x0000001f13027819 */ /* 0x000fe200000006ff */
[----:B------:R-:W-:Y:S01]  /*315f0*/  BSSY B1, `(.L_x_482) ;  /* 0x0000005000017945 */ /* 0x000fe20003800000 */
[C---:B--2---:R-:W-:Y:S02]  /*31600*/  LEA R3, R4.reuse, UR18, 0x3 ;  /* 0x0000001204037c11 */ /* 0x044fe4000f8e18ff */
[----:B------:R-:W-:Y:S02]  /*31610*/  LEA R4, R4, UR18, 0x4 ;  /* 0x0000001204047c11 */ /* 0x000fe4000f8e20ff */
[----:B------:R-:W1:Y:S02]  /*31620*/  SYNCS.PHASECHK.TRANS64.TRYWAIT P0, [R3+URZ+0x34400], R2 ;  /* 0x03440002030075a7 */ /* 0x000e64000800017f */
[----:B-1----:R-:W-:Y:S05]  /*31630*/  @!P0 BRA `(.L_x_483) ;  /* 0x0000004800fc8947 */ /* 0x002fea0003800000 */
.L_x_616:
[----:B------:R-:W-:Y:S05]  /*31640*/  BSYNC B1 ;  /* 0x0000000000017941 */ /* 0x000fea0003800000 */
.L_x_482:
[----:B------:R-:W2:Y:S01]  /*31650*/  LDS.128 R4, [R4+0x34520] ;  /* 0x0345200004047984 */ /* 0x000ea20000000c00 */
[----:B------:R-:W-:Y:S01]  /*31660*/  @!PT LDS RZ, [RZ] ;  /* 0x00000000fffff984 */ /* 0x000fe20000000800 */
[----:B------:R-:W-:Y:S01]  /*31670*/  @!PT LDS RZ, [RZ] ;  /* 0x00000000fffff984 */ /* 0x000fe20000000800 */
[----:B------:R-:W-:Y:S01]  /*31680*/  @!PT LDS RZ, [RZ] ;  /* 0x00000000fffff984 */ /* 0x000fe20000000800 */
[----:B------:R-:W-:Y:S01]  /*31690*/  @!PT LDS RZ, [RZ] ;  /* 0x00000000fffff984 */ /* 0x000fe20000000800 */
[----:B------:R3:W-:Y:S06]  /*316a0*/  MEMBAR.ALL.CTA ;  /* 0x0000000000007992 */ /* 0x0007ec0000008000 */
[----:B---3--:R-:W3:Y:S01]  /*316b0*/  FENCE.VIEW.ASYNC.S ;  /* 0x00000000000073c6 */ /* 0x008ee20000000000 */
[----:B--2---:R-:W-:Y:S02]  /*316c0*/  MOV R17, R5 ;  /* 0x0000000500117202 */ /* 0x004fe40000000f00 */
[----:B------:R-:W-:Y:S01]  /*316d0*/  MOV R16, R4 ;  /* 0x0000000400107202 */ /* 0x000fe20000000f00 */
[----:B---3--:R-:W-:Y:S06]  /*316e0*/  @!P2 BRA `(.L_x_484) ;  /* 0x000000000004a947 */ /* 0x008fec0003800000 */
[----:B------:R-:W-:Y:S01]  /*316f0*/  BPT.TRAP 0x1 ;  /* 0x000000040000795c */ /* 0x000fe20000300000 */
.L_x_484:
[----:B------:R-:W2:Y:S01]  /*31700*/  S2R R5, SR_CgaCtaId ;  /* 0x0000000000057919 */ /* 0x000ea20000008800 */
[----:B------:R-:W-:Y:S02]  /*31710*/  ISETP.NE.AND P0, PT, R7, RZ, PT ;  /* 0x000000ff0700720c */ /* 0x000fe40003f05270 */
[----:B-1----:R-:W-:Y:S02]  /*31720*/  IADD3 R2, R3, 0x34440, RZ ;  /* 0x0003444003027810 */ /* 0x002fe40007ffe0ff */
[CC--:B------:R-:W-:Y:S02]  /*31730*/  ISETP.EQ.OR P0, PT, R6.reuse, R18.reuse, !P0 ;  /* 0x000000120600720c */ /* 0x0c0fe40004702670 */
[----:B------:R-:W-:Y:S02]  /*31740*/  ISETP.NE.AND P1, PT, R6, R18, PT ;  /* 0x000000120600720c */ /* 0x000fe40003f25270 */
[----:B--2---:R-:W-:-:S04]  /*31750*/  PRMT R2, R5, 0x654, R2 ;  /* 0x0000065405027816 */ /* 0x004fc80000000002 */
[----:B------:R1:W-:Y:S05]  /*31760*/  SYNCS.ARRIVE.TRANS64.RED.A1T0 RZ, [R2+URZ], RZ ;  /* 0x000000ff02ff79a7 */ /* 0x0003ea000810043f */
[----:B------:R-:W-:Y:S05]  /*31770*/  @P0 BRA `(.L_x_485) ;  /* 0x0000000400a40947 */ /* 0x000fea0003800000 */
[----:B-1----:R-:W1:Y:S02]  /*31780*/  LDC.64 R2, c[0x0][0x290] ;  /* 0x0000a400ff027b82 */ /* 0x002e640000000a00 */
[----:B-1----:R-:W-:-:S05]  /*31790*/  IMAD.WIDE R2, R6, 0xc, R2 ;  /* 0x0000000c06027825 */ /* 0x002fca00078e0202 */
[----:B------:R1:W5:Y:S01]  /*317a0*/  LDG.E R11, desc[UR38][R2.64+0x8] ;  /* 0x00000826020b7981 */ /* 0x000362000c1e1900 */
[----:B------:R-:W-:-:S03]  /*317b0*/  UMOV UR4, 0xffffffff ;  /* 0xffffffff00047882 */ /* 0x000fc60000000000 */
[----:B------:R-:W-:Y:S05]  /*317c0*/  BRA.DIV UR4, `(.L_x_486) ;  /* 0x0000004a04ac7947 */ /* 0x000fea000b800000 */
[----:B------:R-:W-:-:S13]  /*317d0*/  ELECT P6, URZ, PT ;  /* 0x00000000003f782f */ /* 0x000fda00038c0000 */
.L_x_619:
[----:B------:R-:W-:Y:S04]  /*317e0*/  BSSY B1, `(.L_x_487) ;  /* 0x000004f000017945 */ /* 0x000fe80003800000 */
[----:B------:R-:W-:Y:S05]  /*317f0*/  @!P6 BRA `(.L_x_488) ;  /* 0x000000040034e947 */ /* 0x000fea0003800000 */
[C---:B------:R-:W-:Y:S01]  /*31800*/  IMAD.SHL.U32 R21, R6.reuse, 0x8, RZ ;  /* 0x0000000806157824 */ /* 0x040fe200078e00ff */
[----:B------:R-:W-:Y:S01]  /*31810*/  SHF.R.S32.HI R5, RZ, 0x1f, R6 ;  /* 0x0000001fff057819 */ /* 0x000fe20000011406 */
[----:B------:R-:W-:Y:S01]  /*31820*/  ULDC.64 UR4, c[0x0][0x510] ;  /* 0x0001440000047ab9 */ /* 0x000fe20000000a00 */
[----:B------:R-:W-:Y:S01]  /*31830*/  ULDC.64 UR6, c[0x0][0x520] ;  /* 0x0001480000067ab9 */ /* 0x000fe20000000a00 */
[----:B------:R-:W2:Y:S01]  /*31840*/  LDG.E R18, desc[UR38][R2.64] ;  /* 0x0000002602127981 */ /* 0x000ea2000c1e1900 */
[----:B------:R-:W-:Y:S02]  /*31850*/  SHF.L.U64.HI R22, R6, 0x3, R5 ;  /* 0x0000000306167819 */ /* 0x000fe40000010205 */
[C---:B------:R-:W-:Y:S02]  /*31860*/  IADD3 R8, P0, R21.reuse, UR4, RZ ;  /* 0x0000000415087c10 */ /* 0x040fe4000ff1e0ff */
[----:B------:R-:W-:Y:S02]  /*31870*/  IADD3 R4, P2, R21, UR6, RZ ;  /* 0x0000000615047c10 */ /* 0x000fe4000ff5e0ff */
[C---:B------:R-:W-:Y:S01]  /*31880*/  IADD3.X R9, R22.reuse, UR5, RZ, P0, !PT ;  /* 0x0000000516097c10 */ /* 0x040fe200087fe4ff */
[----:B------:R-:W-:Y:S01]  /*31890*/  ULDC.64 UR4, c[0x0][0x518] ;  /* 0x0001460000047ab9 */ /* 0x000fe20000000a00 */
[----:B------:R-:W-:-:S03]  /*318a0*/  IADD3.X R5, R22, UR7, RZ, P2, !PT ;  /* 0x0000000716057c10 */ /* 0x000fc600097fe4ff */
[----:B------:R-:W3:Y:S04]  /*318b0*/  LDG.E.64 R14, desc[UR38][R8.64] ;  /* 0x00000026080e7981 */ /* 0x000ee8000c1e1b00 */
[----:B------:R4:W2:Y:S02]  /*318c0*/  LDG.E.64 R12, desc[UR38][R4.64] ;  /* 0x00000026040c7981 */ /* 0x0008a4000c1e1b00 */
[----:B----4-:R-:W-:-:S04]  /*318d0*/  IADD3 R4, P0, R21, UR4, RZ ;  /* 0x0000000415047c10 */ /* 0x010fc8000ff1e0ff */
[----:B------:R-:W-:Y:S01]  /*318e0*/  IADD3.X R5, R22, UR5, RZ, P0, !PT ;  /* 0x0000000516057c10 */ /* 0x000fe200087fe4ff */
[----:B------:R-:W-:-:S04]  /*318f0*/  ULDC.64 UR4, c[0x0][0x528] ;  /* 0x00014a0000047ab9 */ /* 0x000fc80000000a00 */
[----:B------:R4:W2:Y:S02]  /*31900*/  LDG.E.64 R8, desc[UR38][R4.64] ;  /* 0x0000002604087981 */ /* 0x0008a4000c1e1b00 */
[----:B----4-:R-:W-:-:S04]  /*31910*/  IADD3 R4, P0, R21, UR4, RZ ;  /* 0x0000000415047c10 */ /* 0x010fc8000ff1e0ff */
[----:B------:R-:W-:-:S06]  /*31920*/  IADD3.X R5, R22, UR5, RZ, P0, !PT ;  /* 0x0000000516057c10 */ /* 0x000fcc00087fe4ff */
[----:B------:R-:W4:Y:S04]  /*31930*/  LDG.E.64 R4, desc[UR38][R4.64] ;  /* 0x0000002604047981 */ /* 0x000f28000c1e1b00 */
[----:B---3--:R-:W-:Y:S04]  /*31940*/  STS.64 [UR20], R14 ;  /* 0x0000000eff007988 */ /* 0x008fe80008000a14 */
[----:B--2---:R-:W-:Y:S04]  /*31950*/  STS.64 [UR21], R12 ;  /* 0x0000000cff007988 */ /* 0x004fe80008000a15 */
[----:B------:R-:W2:Y:S01]  /*31960*/  LDS R21, [UR20+0x1c] ;  /* 0x00001c14ff157984 */ /* 0x000ea20008000800 */
[----:B------:R-:W-:-:S03]  /*31970*/  SHF.L.U64.HI R26, R8, 0x1, R9 ;  /* 0x00000001081a7819 */ /* 0x000fc60000010209 */
[----:B------:R1:W3:Y:S01]  /*31980*/  LDG.E R9, desc[UR38][R2.64+0x4] ;  /* 0x0000042602097981 */ /* 0x0002e2000c1e1900 */
[----:B------:R-:W-:-:S04]  /*31990*/  LOP3.LUT R26, R26, 0x1fffffff, RZ, 0xc0, !PT ;  /* 0x1fffffff1a1a7812 */ /* 0x000fc800078ec0ff */
[----:B------:R-:W-:-:S04]  /*319a0*/  SHF.R.U32.HI R22, RZ, 0x4, R26 ;  /* 0x00000004ff167819 */ /* 0x000fc8000001161a */
[----:B--2---:R-:W-:-:S05]  /*319b0*/  LOP3.LUT R21, R21, 0xf, R22, 0xb8, !PT ;  /* 0x0000000f15157812 */ /* 0x004fca00078eb816 */
[----:B------:R-:W-:Y:S04]  /*319c0*/  STS [UR20+0x1c], R21 ;  /* 0x00001c15ff007988 */ /* 0x000fe80008000814 */
[----:B------:R-:W2:Y:S02]  /*319d0*/  LDS R24, [UR20+0x1c] ;  /* 0x00001c14ff187984 */ /* 0x000ea40008000800 */
[----:B--2---:R-:W-:-:S05]  /*319e0*/  LOP3.LUT R24, R24, 0xf0, RZ, 0xb8, !PT ;  /* 0x000000f018187812 */ /* 0x004fca00078eb8ff */
[----:B------:R-:W-:Y:S04]  /*319f0*/  STS [UR20+0x1c], R24 ;  /* 0x00001c18ff007988 */ /* 0x000fe80008000814 */
[----:B------:R-:W2:Y:S01]  /*31a00*/  LDS R23, [UR20+0x1c] ;  /* 0x00001c14ff177984 */ /* 0x000ea20008000800 */
[----:B------:R-:W-:-:S04]  /*31a10*/  MOV R22, UR20 ;  /* 0x0000001400167c02 */ /* 0x000fc80008000f00 */
[----:B------:R-:W-:Y:S02]  /*31a20*/  SHF.R.U64 R22, R22, 0x4, RZ ;  /* 0x0000000416167819 */ /* 0x000fe400000012ff */
[----:B--2---:R-:W-:-:S05]  /*31a30*/  LOP3.LUT R23, R23, 0xf00, RZ, 0xb8, !PT ;  /* 0x00000f0017177812 */ /* 0x004fca00078eb8ff */
[----:B------:R-:W-:Y:S04]  /*31a40*/  STS.64 [UR20+0x18], R22 ;  /* 0x00001816ff007988 */ /* 0x000fe80008000a14 */
[----:B------:R-:W1:Y:S01]  /*31a50*/  LDS R25, [UR20+0x1c] ;  /* 0x00001c14ff197984 */ /* 0x000e620008000800 */
[----:B------:R-:W-:-:S04]  /*31a60*/  SHF.L.U32 R21, R8, 0x1, RZ ;  /* 0x0000000108157819 */ /* 0x000fc800000006ff */
[----:B------:R-:W-:Y:S02]  /*31a70*/  LOP3.LUT R21, R21, 0xfffffffe, RZ, 0xc0, !PT ;  /* 0xfffffffe15157812 */ /* 0x000fe400078ec0ff */
[----:B------:R-:W-:Y:S02]  /*31a80*/  CS2R R14, SRZ ;  /* 0x00000000000e7805 */ /* 0x000fe4000001ff00 */
[----:B-----5:R-:W-:Y:S01]  /*31a90*/  IADD3 R12, R11, -0x1, RZ ;  /* 0xffffffff0b0c7810 */ /* 0x020fe20007ffe0ff */
[----:B------:R-:W-:Y:S01]  /*31aa0*/  VIADD R13, R18, 0xffffffff ;  /* 0xffffffff120d7836 */ /* 0x000fe20000000000 */
[----:B------:R-:W-:Y:S01]  /*31ab0*/  SHF.R.U64 R21, R21, 0x4, R26 ;  /* 0x0000000415157819 */ /* 0x000fe2000000121a */
[----:B------:R-:W-:Y:S04]  /*31ac0*/  STS [UR20+0x10], R22 ;  /* 0x00001016ff007988 */ /* 0x000fe80008000814 */
[----:B------:R-:W-:Y:S04]  /*31ad0*/  STS [UR20+0x14], R22 ;  /* 0x00001416ff007988 */ /* 0x000fe80008000814 */
[----:B------:R-:W-:Y:S04]  /*31ae0*/  STS.128 [UR20+0x20], R12 ;  /* 0x0000200cff007988 */ /* 0x000fe80008000c14 */
[----:B------:R-:W-:Y:S04]  /*31af0*/  STS [UR20+0xc], R21 ;  /* 0x00000c15ff007988 */ /* 0x000fe80008000814 */
[----:B------:R-:W-:Y:S01]  /*31b00*/  STS [UR20+0x30], RZ ;  /* 0x000030ffff007988 */ /* 0x000fe20008000814 */
[----:B-1----:R-:W-:-:S05]  /*31b10*/  LOP3.LUT R2, R25, 0xf000, RZ, 0xb8, !PT ;  /* 0x0000f00019027812 */ /* 0x002fca00078eb8ff */
[----:B------:R-:W-:Y:S04]  /*31b20*/  STS [UR20+0x1c], R2 ;  /* 0x00001c02ff007988 */ /* 0x000fe80008000814 */
[----:B------:R-:W1:Y:S01]  /*31b30*/  LDS R3, [UR21+0x1c] ;  /* 0x00001c15ff037984 */ /* 0x000e620008000800 */
[----:B----4-:R-:W-:-:S04]  /*31b40*/  SHF.L.U64.HI R18, R4, 0x1, R5 ;  /* 0x0000000104127819 */ /* 0x010fc80000010205 */
[----:B------:R-:W-:-:S04]  /*31b50*/  LOP3.LUT R18, R18, 0x1fffffff, RZ, 0xc0, !PT ;  /* 0x1fffffff12127812 */ /* 0x000fc800078ec0ff */
[----:B------:R-:W-:-:S04]  /*31b60*/  SHF.R.U32.HI R8, RZ, 0x4, R18 ;  /* 0x00000004ff087819 */ /* 0x000fc80000011612 */
[----:B-1----:R-:W-:-:S05]  /*31b70*/  LOP3.LUT R5, R3, 0xf, R8, 0xb8, !PT ;  /* 0x0000000f03057812 */ /* 0x002fca00078eb808 */
[----:B------:R-:W-:Y:S04]  /*31b80*/  STS [UR21+0x1c], R5 ;  /* 0x00001c05ff007988 */ /* 0x000fe80008000815 */
[----:B------:R-:W1:Y:S02]  /*31b90*/  LDS R8, [UR21+0x1c] ;  /* 0x00001c15ff087984 */ /* 0x000e640008000800 */
[----:B-1----:R-:W-:-:S05]  /*31ba0*/  LOP3.LUT R8, R8, 0xf0, RZ, 0xb8, !PT ;  /* 0x000000f008087812 */ /* 0x002fca00078eb8ff */
[----:B------:R-:W-:Y:S04]  /*31bb0*/  STS [UR21+0x1c], R8 ;  /* 0x00001c08ff007988 */ /* 0x000fe80008000815 */
[----:B------:R-:W1:Y:S01]  /*31bc0*/  LDS R3, [UR21+0x1c] ;  /* 0x00001c15ff037984 */ /* 0x000e620008000800 */
[----:B------:R-:W-:-:S04]  /*31bd0*/  MOV R2, UR21 ;  /* 0x0000001500027c02 */ /* 0x000fc80008000f00 */
[----:B------:R-:W-:Y:S02]  /*31be0*/  SHF.R.U64 R2, R2, 0x4, RZ ;  /* 0x0000000402027819 */ /* 0x000fe400000012ff */
[----:B-1----:R-:W-:-:S05]  /*31bf0*/  LOP3.LUT R3, R3, 0xf00, RZ, 0xb8, !PT ;  /* 0x00000f0003037812 */ /* 0x002fca00078eb8ff */
[----:B------:R-:W-:Y:S04]  /*31c00*/  STS.64 [UR21+0x18], R2 ;  /* 0x00001802ff007988 */ /* 0x000fe80008000a15 */
[----:B------:R-:W1:Y:S01]  /*31c10*/  LDS R21, [UR21+0x1c] ;  /* 0x00001c15ff157984 */ /* 0x000e620008000800 */
[----:B------:R-:W-:-:S04]  /*31c20*/  SHF.L.U32 R4, R4, 0x1, RZ ;  /* 0x0000000104047819 */ /* 0x000fc800000006ff */
[----:B------:R-:W-:Y:S02]  /*31c30*/  LOP3.LUT R5, R4, 0xfffffffe, RZ, 0xc0, !PT ;  /* 0xfffffffe04057812 */ /* 0x000fe400078ec0ff */
[----:B---3--:R-:W-:Y:S02]  /*31c40*/  IADD3 R13, R9, -0x1, RZ ;  /* 0xffffffff090d7810 */ /* 0x008fe40007ffe0ff */
[----:B------:R-:W-:Y:S01]  /*31c50*/  SHF.R.U64 R5, R5, 0x4, R18 ;  /* 0x0000000405057819 */ /* 0x000fe20000001212 */
[----:B------:R2:W-:Y:S04]  /*31c60*/  STS [UR21+0x10], R2 ;  /* 0x00001002ff007988 */ /* 0x0005e80008000815 */
[----:B------:R2:W-:Y:S04]  /*31c70*/  STS.128 [UR21+0x20], R12 ;  /* 0x0000200cff007988 */ /* 0x0005e80008000c15 */
[----:B------:R2:W-:Y:S04]  /*31c80*/  STS [UR21+0xc], R5 ;  /* 0x00000c05ff007988 */ /* 0x0005e80008000815 */
[----:B------:R2:W-:Y:S04]  /*31c90*/  STS [UR21+0x14], R2 ;  /* 0x00001402ff007988 */ /* 0x0005e80008000815 */
[----:B------:R-:W-:Y:S01]  /*31ca0*/  STS [UR21+0x30], RZ ;  /* 0x000030ffff007988 */ /* 0x000fe20008000815 */
[----:B-1----:R-:W-:-:S05]  /*31cb0*/  LOP3.LUT R4, R21, 0xf000, RZ, 0xb8, !PT ;  /* 0x0000f00015047812 */ /* 0x002fca00078eb8ff */
[----:B------:R2:W-:Y:S02]  /*31cc0*/  STS [UR21+0x1c], R4 ;  /* 0x00001c04ff007988 */ /* 0x0005e40008000815 */
.L_x_488:
[----:B------:R-:W-:Y:S05]  /*31cd0*/  BSYNC B1 ;  /* 0x0000000000017941 */ /* 0x000fea0003800000 */
.L_x_487:
[----:B------:R-:W-:-:S03]  /*31ce0*/  UMOV UR4, 0xffffffff ;  /* 0xffffffff00047882 */ /* 0x000fc60000000000 */
[----:B------:R-:W-:Y:S05]  /*31cf0*/  BRA.DIV UR4, `(.L_x_489) ;  /* 0x0000004604807947 */ /* 0x000fea000b800000 */
[----:B------:R-:W-:Y:S01]  /*31d00*/  ELECT P6, URZ, PT ;  /* 0x00000000003f782f */ /* 0x000fe200038c0000 */
[----:B------:R-:W-:-:S12]  /*31d10*/  NOP ;  /* 0x0000000000007918 */ /* 0x000fd80000000000 */
.L_x_623:
[----:B-12---:R-:W1:Y:S02]  /*31d20*/  S2R R2, SR_LANEID ;  /* 0x0000000000027919 */ /* 0x006e640000000000 */
[----:B-1----:R-:W-:-:S05]  /*31d30*/  IMAD.SHL.U32 R8, R2, 0x4, RZ ;  /* 0x0000000402087824 */ /* 0x002fca00078e00ff */
[----:B------:R1:W2:Y:S01]  /*31d40*/  LDS R9, [R8+UR20] ;  /* 0x0000001408097984 */ /* 0x0002a20008000800 */
[C---:B------:R-:W-:Y:S02]  /*31d50*/  IADD3 R4, P0, R8.reuse, UR12, RZ ;  /* 0x0000000c08047c10 */ /* 0x040fe4000ff1e0ff */
[----:B------:R-:W-:Y:S01]  /*31d60*/  IADD3 R2, P2, R8, UR14, RZ ;  /* 0x0000000e08027c10 */ /* 0x000fe2000ff5e0ff */
[----:B------:R1:W3:Y:S01]  /*31d70*/  LDS R13, [R8+UR20+0x80] ;  /* 0x00008014080d7984 */ /* 0x0002e20008000800 */
[----:B------:R-:W-:Y:S11]  /*31d80*/  @!P6 BRA `(.L_x_490) ;  /* 0x000000000008e947 */ /* 0x000ff60003800000 */
[----:B------:R0:W-:Y:S01]  /*31d90*/  UTMACMDFLUSH ;  /* 0x00000000000079b7 */ /* 0x0001e20000000000 */
[----:B------:R-:W-:-:S04]  /*31da0*/  DEPBAR.LE SB0, 0x0 ;  /* 0x000080000000791a */ /* 0x000fc80000000000 */
.L_x_490:
[----:B------:R-:W-:Y:S01]  /*31db0*/  IADD3.X R5, RZ, UR13, RZ, P0, !PT ;  /* 0x0000000dff057c10 */ /* 0x000fe200087fe4ff */
[----:B------:R-:W-:Y:S05]  /*31dc0*/  WARPSYNC.ALL ;  /* 0x0000000000007948 */ /* 0x000fea0003800000 */
[----:B------:R-:W-:Y:S01]  /*31dd0*/  IADD3.X R3, RZ, UR15, RZ, P2, !PT ;  /* 0x0000000fff037c10 */ /* 0x000fe200097fe4ff */
[----:B--2---:R2:W5:Y:S04]  /*31de0*/  ATOMG.E.EXCH.STRONG.GPU PT, RZ, [R4], R9 ;  /* 0x0000000904ff73a8 */ /* 0x00456800041ee100 */
[----:B---3--:R2:W5:Y:S01]  /*31df0*/  ATOMG.E.EXCH.STRONG.GPU PT, RZ, [R2], R13 ;  /* 0x0000000d02ff73a8 */ /* 0x00856200041ee100 */
[----:B------:R-:W-:-:S07]  /*31e00*/  MOV R18, R6 ;  /* 0x0000000600127202 */ /* 0x000fce0000000f00 */
.L_x_485:
[----:B-12---:R-:W2:Y:S01]  /*31e10*/  LDL.LU R2, [R1+0x600] ;  /* 0x0006000001027983 */ /* 0x006ea20000300800 */
[----:B------:R-:W-:Y:S02]  /*31e20*/  ISETP.NE.AND P2, PT, R7, RZ, PT ;  /* 0x000000ff0700720c */ /* 0x000fe40003f45270 */
[----:B------:R-:W-:Y:S01]  /*31e30*/  SEL R3, RZ, 0x1, !P1 ;  /* 0x00000001ff037807 */ /* 0x000fe20004800000 */
[----:B--2---:R-:W-:-:S05]  /*31e40*/  VIADD R4, R2, 0x1 ;  /* 0x0000000102047836 */ /* 0x004fca0000000000 */
[----:B------:R-:W-:-:S04]  /*31e50*/  ISETP.NE.AND P0, PT, R4, 0x8, PT ;  /* 0x000000080400780c */ /* 0x000fc80003f05270 */
[----:B------:R-:W-:Y:S02]  /*31e60*/  SEL R4, R4, RZ, P0 ;  /* 0x000000ff04047207 */ /* 0x000fe40000000000 */
[----:B------:R-:W-:-:S03]  /*31e70*/  SEL R2, RZ, 0x1, P0 ;  /* 0x00000001ff027807 */ /* 0x000fc60000000000 */
[----:B------:R1:W-:Y:S01]  /*31e80*/  STL [R1+0x600], R4 ;  /* 0x0006000401007387 */ /* 0x0003e20000100800 */
[----:B------:R-:W-:Y:S02]  /*31e90*/  LOP3.LUT R19, R19, R2, RZ, 0x3c, !PT ;  /* 0x0000000213137212 */ /* 0x000fe400078e3cff */
[----:B------:R-:W-:Y:S01]  /*31ea0*/  PRMT R2, RZ, 0x7610, R2 ;  /* 0x00007610ff027816 */ /* 0x000fe20000000002 */
[----:B------:R-:W-:Y:S06]  /*31eb0*/  @P2 BRA `(.L_x_491) ;  /* 0xfffffff0007c2947 */ /* 0x000fec000383ffff */
[----:B------:R-:W-:Y:S05]  /*31ec0*/  BSYNC B0 ;  /* 0x0000000000007941 */ /* 0x000fea0003800000 */
.L_x_472:
[----:B------:R-:W-:-:S03]  /*31ed0*/  UMOV UR4, 0xffffffff ;  /* 0xffffffff00047882 */ /* 0x000fc60000000000 */
[----:B------:R-:W-:Y:S05]  /*31ee0*/  BRA.DIV UR4, `(.L_x_492) ;  /* 0x0000004604347947 */ /* 0x000fea000b800000 */
[----:B-----5:R-:W-:-:S13]  /*31ef0*/  ELECT P6, URZ, PT ;  /* 0x00000000003f782f */ /* 0x020fda00038c0000 */
.L_x_626:
[----:B------:R-:W-:Y:S04]  /*31f00*/  BSSY B0, `(.L_x_493) ;  /* 0x0000021000007945 */ /* 0x000fe80003800000 */
[----:B------:R-:W-:Y:S05]  /*31f10*/  @!P6 BRA `(.L_x_494) ;  /* 0x00000000007ce947 */ /* 0x000fea0003800000 */
[----:B------:R-:W-:-:S04]  /*31f20*/  ULOP3.LUT UR4, UR40, 0x2, URZ, 0xfc, !UPT ;  /* 0x0000000228047892 */ /* 0x000fc8000f8efc3f */
[----:B------:R-:W-:-:S06]  /*31f30*/  UISETP.NE.AND UP0, UPT, UR4, 0x3, UPT ;  /* 0x000000030400788c */ /* 0x000fcc000bf05270 */
[----:B------:R-:W-:-:S13]  /*31f40*/  PLOP3.LUT P0, PT, PT, PT, UP0, 0x80, 0x0 ;  /* 0x000000000000781c */ /* 0x000fda0003f0f008 */
[----:B------:R-:W-:Y:S05]  /*31f50*/  @!P0 BRA `(.L_x_495) ;  /* 0x0000000000048947 */ /* 0x000fea0003800000 */
[----:B------:R-:W-:Y:S01]  /*31f60*/  BPT.TRAP 0x1 ;  /* 0x000000040000795c */ /* 0x000fe20000300000 */
.L_x_495:
[----:B------:R-:W-:Y:S02]  /*31f70*/  MOV R3, UR18 ;  /* 0x0000001200037c02 */ /* 0x000fe40008000f00 */
[----:B------:R-:W-:Y:S02]  /*31f80*/  SHF.L.U32 R2, R10, 0x1f, RZ ;  /* 0x0000001f0a027819 */ /* 0x000fe400000006ff */
[----:B------:R-:W-:-:S04]  /*31f90*/  IADD3 R3, R3, 0x34498, RZ ;  /* 0x0003449803037810 */ /* 0x000fc80007ffe0ff */
[C---:B------:R-:W-:Y:S01]  /*31fa0*/  LEA R7, R0.reuse, R3, 0x3 ;  /* 0x0000000300077211 */ /* 0x040fe200078e18ff */
[----:B------:R-:W-:-:S03]  /*31fb0*/  VIADD R0, R0, 0x1 ;  /* 0x0000000100007836 */ /* 0x000fc60000000000 */
[----:B------:R-:W2:Y:S02]  /*31fc0*/  SYNCS.PHASECHK.TRANS64.TRYWAIT P0, [R7+URZ], R2 ;  /* 0x00000002070075a7 */ /* 0x000ea4000800017f */
[----:B------:R-:W-:-:S04]  /*31fd0*/  ISETP.NE.AND P1, PT, R0, 0x3, PT ;  /* 0x000000030000780c */ /* 0x000fc80003f25270 */
[----:B------:R-:W-:Y:S02]  /*31fe0*/  SEL R5, RZ, 0x1, P1 ;  /* 0x00000001ff057807 */ /* 0x000fe40000800000 */
[----:B------:R-:W-:Y:S02]  /*31ff0*/  SEL R0, R0, RZ, P1 ;  /* 0x000000ff00007207 */ /* 0x000fe40000800000 */
[----:B------:R-:W-:Y:S02]  /*32000*/  LOP3.LUT R5, R10, R5, RZ, 0x3c, !PT ;  /* 0x000000050a057212 */ /* 0x000fe400078e3cff */
[----:B------:R-:W-:Y:S02]  /*32010*/  LEA R9, R0, R3, 0x3 ;  /* 0x0000000300097211 */ /* 0x000fe400078e18ff */
[----:B-1----:R-:W-:Y:S01]  /*32020*/  SHF.L.U32 R4, R5, 0x1f, RZ ;  /* 0x0000001f05047819 */ /* 0x002fe200000006ff */
[----:B--2---:R-:W-:Y:S06]  /*32030*/  @!P0 BRA `(.L_x_496) ;  /* 0x0000004400008947 */ /* 0x004fec0003800000 */
.L_x_627:
[----:B------:R-:W2:Y:S01]  /*32040*/  SYNCS.PHASECHK.TRANS64.TRYWAIT P0, [R9+URZ], R4 ;  /* 0x00000004090075a7 */ /* 0x000ea2000800017f */
[----:B------:R-:W-:-:S04]  /*32050*/  IADD3 R0, R0, 0x1, RZ ;  /* 0x0000000100007810 */ /* 0x000fc80007ffe0ff */
[----:B------:R-:W-:-:S04]  /*32060*/  ISETP.NE.AND P1, PT, R0, 0x3, PT ;  /* 0x000000030000780c */ /* 0x000fc80003f25270 */
[----:B-1----:R-:W-:Y:S02]  /*32070*/  SEL R2, RZ, 0x1, P1 ;  /* 0x00000001ff027807 */ /* 0x002fe40000800000 */
[----:B------:R-:W-:Y:S02]  /*32080*/  SEL R0, R0, RZ, P1 ;  /* 0x000000ff00007207 */ /* 0x000fe40000800000 */
[----:B------:R-:W-:Y:S01]  /*32090*/  LOP3.LUT R2, R5, R2, RZ, 0x3c, !PT ;  /* 0x0000000205027212 */ /* 0x000fe200078e3cff */
[----:B--2---:R-:W-:Y:S06]  /*320a0*/  @!P0 BRA `(.L_x_497) ;  /* 0x0000004000f88947 */ /* 0x004fec0003800000 */
.L_x_628:
[----:B------:R-:W-:Y:S02]  /*320b0*/  LEA R3, R0, R3, 0x3 ;  /* 0x0000000300037211 */ /* 0x000fe400078e18ff */
[----:B------:R-:W-:-:S07]  /*320c0*/  SHF.L.U32 R0, R2, 0x1f, RZ ;  /* 0x0000001f02007819 */ /* 0x000fce00000006ff */
.L_x_498:
[----:B--2---:R2:W3:Y:S02]  /*320d0*/  SYNCS.PHASECHK.TRANS64.TRYWAIT P0, [R3+URZ], R0 ;  /* 0x00000000030075a7 */ /* 0x0044e4000800017f */
[----:B---3--:R-:W-:Y:S05]  /*320e0*/  @!P0 NANOSLEEP.SYNCS 0x989680 ;  /* 0x009896800000895d */ /* 0x008fea0003900000 */
[----:B------:R-:W3:Y:S02]  /*320f0*/  @!P0 SYNCS.PHASECHK.TRANS64 P0, [R3+URZ], R0 ;  /* 0x00000000030085a7 */ /* 0x000ee4000800007f */
[----:B---3--:R-:W-:Y:S05]  /*32100*/  @!P0 BRA `(.L_x_498) ;  /* 0xfffffffc00f08947 */ /* 0x008fea000383ffff */
.L_x_494:
[----:B------:R-:W-:Y:S05]  /*32110*/  BSYNC B0 ;  /* 0x0000000000007941 */ /* 0x000fea0003800000 */
.L_x_493:
[----:B------:R-:W-:Y:S05]  /*32120*/  EXIT ;  /* 0x000000000000794d */ /* 0x000fea0003800000 */
.L_x_241:
[----:B------:R-:W-:Y:S01]  /*32130*/  PLOP3.LUT P1, PT, PT, PT, UP3, 0x80, 0x0 ;  /* 0x000000000000781c */ /* 0x000fe20003f2f038 */
[----:B------:R-:W-:Y:S01]  /*32140*/  ULDC UR19, c[0x0][0x14] ;  /* 0x0000050000137ab9 */ /* 0x000fe20000000800 */
[----:B------:R-:W-:Y:S01]  /*32150*/  ULDC UR20, c[0x0][0x10] ;  /* 0x0000040000147ab9 */ /* 0x000fe20000000800 */
[----:B------:R-:W-:Y:S01]  /*32160*/  ULDC.64 UR12, c[0x0][0x8c8] ;  /* 0x00023200000c7ab9 */ /* 0x000fe20000000a00 */
[----:B------:R-:W-:Y:S01]  /*32170*/  UIMAD.WIDE.U32 UR20, UR60, UR20, URZ ;  /* 0x000000143c1472a5 */ /* 0x000fe2000f8e003f */
[----:B------:R-:W-:Y:S01]  /*32180*/  IMAD.MOV.U32 R14, RZ, RZ, 0x1 ;  /* 0x00000001ff0e7424 */ /* 0x000fe200078e00ff */
[----:B------:R-:W-:Y:S01]  /*32190*/  ULDC.64 UR14, c[0x0][0x8e0] ;  /* 0x00023800000e7ab9 */ /* 0x000fe20000000a00 */
[----:B------:R-:W-:Y:S01]  /*321a0*/  UIADD3 UR11, UP1, UR12, -0x1, URZ ;  /* 0xffffffff0c0b7890 */ /* 0x000fe2000ff3e03f */
[----:B------:R-:W-:Y:S01]  /*321b0*/  MOV R13, RZ ;  /* 0x000000ff000d7202 */ /* 0x000fe20000000f00 */
[----:B------:R-:W-:Y:S01]  /*321c0*/  ULDC UR22, c[0x0][0x904] ;  /* 0x0002410000167ab9 */ /* 0x000fe20000000800 */
[----:B------:R-:W-:Y:S01]  /*321d0*/  UMOV UR23, 0xffffffff ;  /* 0xffffffff00177882 */ /* 0x000fe20000000000 */
[----:B------:R-:W-:-:S02]  /*321e0*/  UIADD3 UR12, UP2, UR14, -0x1, URZ ;  /* 0xffffffff0e0c7890 */ /* 0x000fc4000ff5e03f */
[----:B------:R-:W1:Y:S01]  /*321f0*/  @P1 S2R R2, SR_CTAID.Y ;  /* 0x0000000000021919 */ /* 0x000e620000002600 */
[----:B------:R-:W-:Y:S02]  /*32200*/  USHF.L.U32 UR23, UR23, UR22, URZ ;  /* 0x0000001617177299 */ /* 0x000fe4000800063f */
[----:B------:R-:W-:Y:S02]  /*32210*/  UIMAD.WIDE.U32 UR28, UR20, UR19, URZ ;  /* 0x00000013141c72a5 */ /* 0x000fe4000f8e003f */
[----:B------:R-:W-:Y:S01]  /*32220*/  UIMAD UR21, UR21, UR19, URZ ;  /* 0x00000013151572a4 */ /* 0x000fe2000f8e023f */
[----:B------:R-:W-:Y:S01]  /*32230*/  ULDC UR18, c[0x0][0x8a8] ;  /* 0x00022a0000127ab9 */ /* 0x000fe20000000800 */
[----:B------:R-:W-:Y:S01]  /*32240*/  UMOV UR24, 0x1 ;  /* 0x0000000100187882 */ /* 0x000fe20000000000 */
[----:B------:R-:W-:Y:S02]  /*32250*/  UIADD3.X UR14, UR15, -0x1, URZ, UP2, !UPT ;  /* 0xffffffff0f0e7890 */ /* 0x000fe400097fe43f */
[----:B------:R-:W-:-:S02]  /*32260*/  UIADD3.X UR13, UR13, -0x1, URZ, UP1, !UPT ;  /* 0xffffffff0d0d7890 */ /* 0x000fc40008ffe43f */
[----:B------:R-:W-:Y:S02]  /*32270*/  ULOP3.LUT UR15, UR59, 0x2, URZ, 0xfc, !UPT ;  /* 0x000000023b0f7892 */ /* 0x000fe4000f8efc3f */
[----:B------:R-:W-:Y:S02]  /*32280*/  UIADD3 UR16, UR9, -0x1, URZ ;  /* 0xffffffff09107890 */ /* 0x000fe4000fffe03f */
[----:B------:R-:W-:Y:S02]  /*32290*/  UIADD3 UR17, UR10, -0x1, URZ ;  /* 0xffffffff0a117890 */ /* 0x000fe4000fffe03f */
[----:B------:R-:W-:Y:S02]  /*322a0*/  UIADD3 UR18, UR18, -0x1, URZ ;  /* 0xffffffff12127890 */ /* 0x000fe4000fffe03f */
[----:B------:R-:W-:Y:S02]  /*322b0*/  USHF.L.U32 UR19, UR24, UR22, URZ ;  /* 0x0000001618137299 */ /* 0x000fe4000800063f */
[----:B------:R-:W-:-:S02]  /*322c0*/  ULOP3.LUT UR20, URZ, UR23, URZ, 0x33, !UPT ;  /* 0x000000173f147292 */ /* 0x000fc4000f8e333f */
[----:B------:R-:W-:Y:S01]  /*322d0*/  UIADD3 UR21, UR29, UR21, URZ ;  /* 0x000000151d157290 */ /* 0x000fe2000fffe03f */
[----:B-1----:R-:W-:-:S15]  /*322e0*/  @P1 R2UR UR56, R2 ;  /* 0x00000000023812ca */ /* 0x002fde00000e0000 */
.L_x_519:
[----:B------:R-:W1:Y:S01]  /*322f0*/  LDC.64 R2, c[0x0][0x8f8] ;  /* 0x00023e00ff027b82 */ /* 0x000e620000000a00 */
[----:B------:R-:W-:Y:S01]  /*32300*/  UIADD3 UR8, UP1, UR8, UR28, URZ ;  /* 0x0000001c08087290 */ /* 0x000fe2000ff3e03f */
[----:B------:R-:W-:Y:S01]  /*32310*/  ISETP.NE.AND P2, PT, R15, RZ, PT ;  /* 0x000000ff0f00720c */ /* 0x000fe20003f45270 */
[----:B------:R-:W-:Y:S01]  /*32320*/  UMOV UR22, 0xffffffff ;  /* 0xffffffff00167882 */ /* 0x000fe20000000000 */
[----:B------:R-:W-:Y:S01]  /*32330*/  UMOV UR23, 0xffffffff ;  /* 0xffffffff00177882 */ /* 0x000fe20000000000 */
[----:B------:R-:W-:Y:S01]  /*32340*/  UIADD3.X UR7, UR7, UR21, URZ, UP1, !UPT ;  /* 0x0000001507077290 */ /* 0x000fe20008ffe43f */
[----:B------:R-:W-:Y:S01]  /*32350*/  MOV R19, RZ ;  /* 0x000000ff00137202 */ /* 0x000fe20000000f00 */
[----:B------:R-:W-:Y:S01]  /*32360*/  UMOV UR24, 0xffffffff ;  /* 0xffffffff00187882 */ /* 0x000fe20000000000 */
[----:B-1----:R-:W-:-:S03]  /*32370*/  ISETP.LE.U32.AND P1, PT, R2, UR8, PT ;  /* 0x0000000802007c0c */ /* 0x002fc6000bf23070 */
[----:B------:R-:W-:-:S04]  /*32380*/  MOV R2, UR7 ;  /* 0x0000000700027c02 */ /* 0x000fc80008000f00 */
[----:B------:R-:W-:-:S13]  /*32390*/  ISETP.GE.U32.AND.EX P1, PT, R2, R3, PT, P1 ;  /* 0x000000030200720c */ /* 0x000fda0003f26110 */
[----:B---345:R-:W-:Y:S05]  /*323a0*/  @P2 BRA P1, `(.L_x_499) ;  /* 0x0000001800442947 */ /* 0x038fea0000800000 */
[----:B------:R-:W-:-:S04]  /*323b0*/  IADD3 R2, P2, R6, UR5, RZ ;  /* 0x0000000506027c10 */ /* 0x000fc8000ff5e0ff */
[----:B------:R-:W-:Y:S02]  /*323c0*/  ISETP.GT.U32.AND P1, PT, R2, UR8, PT ;  /* 0x0000000802007c0c */ /* 0x000fe4000bf24070 */
[----:B------:R-:W-:-:S04]  /*323d0*/  IADD3.X R2, R7, UR6, RZ, P2, !PT ;  /* 0x0000000607027c10 */ /* 0x000fc800097fe4ff */
[----:B------:R-:W-:-:S13]  /*323e0*/  ISETP.GT.U32.AND.EX P1, PT, R2, UR7, PT, P1 ;  /* 0x0000000702007c0c */ /* 0x000fda000bf24110 */
[----:B------:R-:W-:Y:S05]  /*323f0*/  @P1 BRA `(.L_x_500) ;  /* 0x0000001400241947 */ /* 0x000fea0003800000 */
[----:B------:R-:W-:Y:S01]  /*32400*/  VIADD R11, R21, UR4 ;  /* 0x00000004150b7c36 */ /* 0x000fe20008000000 */
[----:B------:R-:W-:Y:S01]  /*32410*/  ULDC UR22, c[0x0][0x910] ;  /* 0x0002440000167ab9 */ /* 0x000fe20000000800 */
[----:B------:R-:W-:Y:S01]  /*32420*/  MOV R23, R8 ;  /* 0x0000000800177202 */ /* 0x000fe20000000f00 */
[----:B------:R-:W-:Y:S02]  /*32430*/  IMAD.MOV.U32 R16, RZ, RZ, R0 ;  /* 0x000000ffff107224 */ /* 0x000fe400078e0000 */
[----:B------:R-:W-:-:S04]  /*32440*/  IADD3 R12, R11, 0x20, RZ ;  /* 0x000000200b0c7810 */ /* 0x000fc80007ffe0ff */
[----:B------:R-:W-:-:S13]  /*32450*/  ISETP.GE.AND P1, PT, R12, UR22, PT ;  /* 0x000000160c007c0c */ /* 0x000fda000bf26270 */
[----:B------:R-:W1:Y:S01]  /*32460*/  @!P1 LDC.64 R2, c[0x0][0x918] ;  /* 0x00024600ff029b82 */ /* 0x000e620000000a00 */
[----:B------:R-:W-:Y:S01]  /*32470*/  @!P1 IADD3 R7, R11, 0x20, RZ ;  /* 0x000000200b079810 */ /* 0x000fe20007ffe0ff */
[----:B------:R-:W-:Y:S01]  /*32480*/  BSSY B0, `(.L_x_501) ;  /* 0x0000064000007945 */ /* 0x000fe20003800000 */
[----:B------:R-:W-:-:S03]  /*32490*/  MOV R6, 0x7fffffff ;  /* 0x7fffffff00067802 */ /* 0x000fc60000000f00 */
[----:B-1----:R-:W-:-:S05]  /*324a0*/  @!P1 IMAD.WIDE R2, R7, 0xc, R2 ;  /* 0x0000000c07029825 */ /* 0x002fca00078e0202 */
[----:B------:R1:W5:Y:S04]  /*324b0*/  @!P1 LDG.E R8, desc[UR38][R2.64] ;  /* 0x0000002602089981 */ /* 0x000368000c1e1900 */
[----:B------:R1:W5:Y:S01]  /*324c0*/  @!P1 LDG.E R0, desc[UR38][R2.64+0x4] ;  /* 0x0000042602009981 */ /* 0x000362000c1e1900 */
[----:B------:R-:W-:Y:S02]  /*324d0*/  ISETP.GE.AND P1, PT, R11, UR22, PT ;  /* 0x000000160b007c0c */ /* 0x000fe4000bf26270 */
[----:B------:R-:W-:-:S11]  /*324e0*/  MOV R7, RZ ;  /* 0x000000ff00077202 */ /* 0x000fd60000000f00 */
[----:B-1----:R-:W-:Y:S05]  /*324f0*/  @P1 BRA `(.L_x_502) ;  /* 0x0000000400701947 */ /* 0x002fea0003800000 */
[----:B------:R-:W-:Y:S01]  /*32500*/  IABS R7, R9 ;  /* 0x0000000900077213 */ /* 0x000fe20000000000 */
[----:B------:R-:W-:Y:S01]  /*32510*/  ULDC UR23, c[0x0][0x8f0] ;  /* 0x00023c0000177ab9 */ /* 0x000fe20000000800 */
[----:B------:R-:W-:Y:S02]  /*32520*/  IABS R6, R10 ;  /* 0x0000000a00067213 */ /* 0x000fe40000000000 */
[----:B------:R-:W1:Y:S01]  /*32530*/  I2F.RP R3, R7 ;  /* 0x0000000700037306 */ /* 0x000e620000209400 */
[----:B------:R-:W-:Y:S02]  /*32540*/  PLOP3.LUT P3, PT, PT, PT, UP0, 0x80, 0x0 ;  /* 0x000000000000781c */ /* 0x000fe40003f6f008 */
[C---:B------:R-:W-:Y:S02]  /*32550*/  IADD3 R22, P2, R16.reuse, UR12, RZ ;  /* 0x0000000c10167c10 */ /* 0x040fe4000ff5e0ff */
[C---:B------:R-:W-:Y:S02]  /*32560*/  IADD3 R20, P1, R23.reuse, UR11, RZ ;  /* 0x0000000b17147c10 */ /* 0x040fe4000ff3e0ff */
[----:B------:R-:W-:Y:S01]  /*32570*/  LEA.HI.X.SX32 R25, R16, UR14, 0x1, P2 ;  /* 0x0000000e10197c11 */ /* 0x000fe200090f0eff */
[----:B------:R-:W3:Y:S01]  /*32580*/  I2F.RP R2, R6 ;  /* 0x0000000600027306 */ /* 0x000ee20000209400 */
[----:B------:R-:W-:-:S07]  /*32590*/  LEA.HI.X.SX32 R27, R23, UR13, 0x1, P1 ;  /* 0x0000000d171b7c11 */ /* 0x000fce00088f0eff */
[----:B-1----:R-:W1:Y:S08]  /*325a0*/  MUFU.RCP R3, R3 ;  /* 0x0000000300037308 */ /* 0x002e700000001000 */
[----:B---3--:R-:W3:Y:S01]  /*325b0*/  MUFU.RCP R2, R2 ;  /* 0x0000000200027308 */ /* 0x008ee20000001000 */
[----:B-1----:R-:W-:-:S07]  /*325c0*/  IADD3 R19, R3, 0xffffffe, RZ ;  /* 0x0ffffffe03137810 */ /* 0x002fce0007ffe0ff */
[----:B------:R-:W1:Y:S01]  /*325d0*/  F2I.FTZ.U32.TRUNC.NTZ R19, R19 ;  /* 0x0000001300137305 */ /* 0x000e62000021f000 */
[----:B---3--:R-:W-:-:S07]  /*325e0*/  VIADD R17, R2, 0xffffffe ;  /* 0x0ffffffe02117836 */ /* 0x008fce0000000000 */
[----:B------:R-:W3:Y:S01]  /*325f0*/  F2I.FTZ.U32.TRUNC.NTZ R17, R17 ;  /* 0x0000001100117305 */ /* 0x000ee2000021f000 */
[----:B-1----:R-:W-:Y:S02]  /*32600*/  IADD3 R18, RZ, -R19, RZ ;  /* 0x80000013ff127210 */ /* 0x002fe40007ffe0ff */
[----:B---3--:R-:W-:Y:S01]  /*32610*/  IADD3 R16, RZ, -R17, RZ ;  /* 0x80000011ff107210 */ /* 0x008fe20007ffe0ff */
[----:B------:R-:W-:Y:S06]  /*32620*/  @!P3 BRA `(.L_x_503) ;  /* 0x000000000034b947 */ /* 0x000fec0003800000 */
[----:B------:R-:W-:Y:S01]  /*32630*/  ULDC UR4, c[0x0][0x8dc] ;  /* 0x0002370000047ab9 */ /* 0x000fe20000000800 */
[----:B------:R-:W-:Y:S01]  /*32640*/  ULDC.64 UR24, c[0x0][0x8d0] ;  /* 0x0002340000187ab9 */ /* 0x000fe20000000a00 */
[----:B------:R-:W-:-:S04]  /*32650*/  IADD3 R3, P1, R20, UR4, RZ ;  /* 0x0000000414037c10 */ /* 0x000fc8000ff3e0ff */
[----:B------:R-:W-:-:S05]  /*32660*/  IADD3.X R23, RZ, R27, RZ, P1, !PT ;  /* 0x0000001bff177210 */ /* 0x000fca0000ffe4ff */
[----:B------:R-:W-:-:S04]  /*32670*/  IMAD.WIDE.U32 R4, R23, UR24, RZ ;  /* 0x0000001817047c25 */ /* 0x000fc8000f8e00ff */
[----:B------:R-:W-:-:S04]  /*32680*/  IMAD.WIDE.U32 R4, P1, R3, UR25, R4 ;  /* 0x0000001903047c25 */ /* 0x000fc8000f820004 */
[----:B------:R-:W-:Y:S01]  /*32690*/  IMAD.WIDE.U32 R2, R3, UR24, RZ ;  /* 0x0000001803027c25 */ /* 0x000fe2000f8e00ff */
[----:B------:R-:W-:-:S04]  /*326a0*/  MOV R2, R5 ;  /* 0x0000000500027202 */ /* 0x000fc80000000f00 */
[----:B------:R-:W-:Y:S01]  /*326b0*/  IADD3 RZ, P2, R3, R4, RZ ;  /* 0x0000000403ff7210 */ /* 0x000fe20007f5e0ff */
[----:B------:R-:W-:-:S04]  /*326c0*/  IMAD.X R3, RZ, RZ, RZ, P1 ;  /* 0x000000ffff037224 */ /* 0x000fc800008e06ff */
[----:B------:R-:W-:-:S03]  /*326d0*/  IMAD.WIDE.U32.X R2, R23, UR25, R2, P2 ;  /* 0x0000001917027c25 */ /* 0x000fc600090e0402 */
[----:B------:R-:W-:Y:S02]  /*326e0*/  MOV R20, R2 ;  /* 0x0000000200147202 */ /* 0x000fe40000000f00 */
[----:B------:R-:W-:-:S07]  /*326f0*/  MOV R27, R3 ;  /* 0x00000003001b7202 */ /* 0x000fce0000000f00 */
.L_x_503:
[----:B------:R-:W-:Y:S05]  /*32700*/  @!P0 BRA `(.L_x_504) ;  /* 0x0000000000348947 */ /* 0x000fea0003800000 */
[----:B------:R-:W-:Y:S01]  /*32710*/  ULDC UR4, c[0x0][0x8f4] ;  /* 0x00023d0000047ab9 */ /* 0x000fe20000000800 */
[----:B------:R-:W-:Y:S01]  /*32720*/  ULDC.64 UR24, c[0x0][0x8e8] ;  /* 0x00023a0000187ab9 */ /* 0x000fe20000000a00 */
[----:B------:R-:W-:-:S05]  /*32730*/  IADD3 R3, P1, R22, UR4, RZ ;  /* 0x0000000416037c10 */ /* 0x000fca000ff3e0ff */
[----:B------:R-:W-:-:S04]  /*32740*/  IMAD.X R23, RZ, RZ, R25, P1 ;  /* 0x000000ffff177224 */ /* 0x000fc800008e0619 */
[----:B------:R-:W-:-:S04]  /*32750*/  IMAD.WIDE.U32 R4, R23, UR24, RZ ;  /* 0x0000001817047c25 */ /* 0x000fc8000f8e00ff */
[----:B------:R-:W-:-:S04]  /*32760*/  IMAD.WIDE.U32 R4, P1, R3, UR25, R4 ;  /* 0x0000001903047c25 */ /* 0x000fc8000f820004 */
[----:B------:R-:W-:Y:S01]  /*32770*/  IMAD.WIDE.U32 R2, R3, UR24, RZ ;  /* 0x0000001803027c25 */ /* 0x000fe2000f8e00ff */
[----:B------:R-:W-:-:S04]  /*32780*/  MOV R2, R5 ;  /* 0x0000000500027202 */ /* 0x000fc80000000f00 */
[----:B------:R-:W-:Y:S02]  /*32790*/  IADD3 RZ, P2, R3, R4, RZ ;  /* 0x0000000403ff7210 */ /* 0x000fe40007f5e0ff */
[----:B------:R-:W-:-:S03]  /*327a0*/  IADD3.X R3, RZ, RZ, RZ, P1, !PT ;  /* 0x000000ffff037210 */ /* 0x000fc60000ffe4ff */
[----:B------:R-:W-:-:S04]  /*327b0*/  IMAD.WIDE.U32.X R2, R23, UR25, R2, P2 ;  /* 0x0000001917027c25 */ /* 0x000fc800090e0402 */
[----:B------:R-:W-:Y:S01]  /*327c0*/  IMAD.MOV.U32 R25, RZ, RZ, R3 ;  /* 0x000000ffff197224 */ /* 0x000fe200078e0003 */
[----:B------:R-:W-:-:S07]  /*327d0*/  MOV R22, R2 ;  /* 0x0000000200167202 */ /* 0x000fce0000000f00 */
.L_x_504:
[----:B------:R-:W-:Y:S01]  /*327e0*/  MOV R2, RZ ;  /* 0x000000ff00027202 */ /* 0x000fe20000000f00 */
[----:B------:R-:W-:Y:S01]  /*327f0*/  IMAD R18, R18, R7, RZ ;  /* 0x0000000712127224 */ /* 0x000fe200078e02ff */
[----:B------:R-:W-:Y:S01]  /*32800*/  MOV R3, R19 ;  /* 0x0000001300037202 */ /* 0x000fe20000000f00 */
[----:B------:R-:W-:Y:S01]  /*32810*/  IMAD R4, R16, R6, RZ ;  /* 0x0000000610047224 */ /* 0x000fe200078e02ff */
[----:B------:R-:W-:Y:S01]  /*32820*/  SHF.R.U64 R22, R22, UR23, R25 ;  /* 0x0000001716167c19 */ /* 0x000fe20008001219 */
[----:B------:R-:W-:Y:S01]  /*32830*/  ULDC UR4, c[0x0][0x8d8] ;  /* 0x0002360000047ab9 */ /* 0x000fe20000000800 */
[----:B------:R-:W-:Y:S01]  /*32840*/  IABS R16, R9 ;  /* 0x0000000900107213 */ /* 0x000fe20000000000 */
[----:B------:R-:W-:Y:S01]  /*32850*/  IMAD.HI.U32 R19, R19, R18, R2 ;  /* 0x0000001213137227 */ /* 0x000fe200078e0002 */
[----:B------:R-:W-:Y:S02]  /*32860*/  MOV R3, R17 ;  /* 0x0000001100037202 */ /* 0x000fe40000000f00 */
[----:B------:R-:W-:-:S02]  /*32870*/  SHF.R.U64 R20, R20, UR4, R27 ;  /* 0x0000000414147c19 */ /* 0x000fc4000800121b */
[----:B------:R-:W-:Y:S01]  /*32880*/  IADD3 R18, RZ, -R16, RZ ;  /* 0x80000010ff127210 */ /* 0x000fe20007ffe0ff */
[----:B------:R-:W-:Y:S01]  /*32890*/  IMAD.HI.U32 R2, R17, R4, R2 ;  /* 0x0000000411027227 */ /* 0x000fe200078e0002 */
[----:B------:R-:W-:Y:S02]  /*328a0*/  IADD3 R20, R20, UR16, RZ ;  /* 0x0000001014147c10 */ /* 0x000fe4000fffe0ff */
[----:B------:R-:W-:Y:S01]  /*328b0*/  IABS R3, R10 ;  /* 0x0000000a00037213 */ /* 0x000fe20000000000 */
[----:B------:R-:W-:Y:S01]  /*328c0*/  VIADD R17, R22, UR17 ;  /* 0x0000001116117c36 */ /* 0x000fe20008000000 */
[----:B------:R-:W-:Y:S02]  /*328d0*/  IABS R5, R20 ;  /* 0x0000001400057213 */ /* 0x000fe40000000000 */
[----:B------:R-:W-:Y:S02]  /*328e0*/  IADD3 R16, RZ, -R3, RZ ;  /* 0x80000003ff107210 */ /* 0x000fe40007ffe0ff */
[----:B------:R-:W-:Y:S01]  /*328f0*/  IABS R4, R17 ;  /* 0x0000001100047213 */ /* 0x000fe20000000000 */
[----:B------:R-:W-:Y:S01]  /*32900*/  IMAD.HI.U32 R2, R2, R5, RZ ;  /* 0x0000000502027227 */ /* 0x000fe200078e00ff */
[----:B------:R-:W-:-:S03]  /*32910*/  PLOP3.LUT P5, PT, PT, PT, UP3, 0x80, 0x0 ;  /* 0x000000000000781c */ /* 0x000fc60003faf038 */
[----:B------:R-:W-:-:S04]  /*32920*/  IMAD.HI.U32 R3, R19, R4, RZ ;  /* 0x0000000413037227 */ /* 0x000fc800078e00ff */
[----:B------:R-:W-:Y:S02]  /*32930*/  IMAD R4, R3, R18, R4 ;  /* 0x0000001203047224 */ /* 0x000fe400078e0204 */
[----:B------:R-:W-:-:S03]  /*32940*/  IMAD R3, R2, R16, R5 ;  /* 0x0000001002037224 */ /* 0x000fc600078e0205 */
[----:B------:R-:W-:Y:S02]  /*32950*/  ISETP.GT.U32.AND P2, PT, R7, R4, PT ;  /* 0x000000040700720c */ /* 0x000fe40003f44070 */
[----:B------:R-:W-:-:S11]  /*32960*/  ISETP.GT.U32.AND P1, PT, R6, R3, PT ;  /* 0x000000030600720c */ /* 0x000fd60003f24070 */
[----:B------:R-:W-:Y:S01]  /*32970*/  @!P2 IMAD.IADD R4, R4, 0x1, -R7 ;  /* 0x000000010404a824 */ /* 0x000fe200078e0a07 */
[----:B------:R-:W-:Y:S02]  /*32980*/  ISETP.GE.AND P2, PT, R17, RZ, PT ;  /* 0x000000ff1100720c */ /* 0x000fe40003f46270 */
[----:B------:R-:W-:Y:S02]  /*32990*/  @!P1 IADD3 R3, R3, -R6, RZ ;  /* 0x8000000603039210 */ /* 0x000fe40007ffe0ff */
[----:B------:R-:W-:Y:S02]  /*329a0*/  ISETP.GT.U32.AND P4, PT, R7, R4, PT ;  /* 0x000000040700720c */ /* 0x000fe40003f84070 */
[----:B------:R-:W-:Y:S02]  /*329b0*/  ISETP.GT.U32.AND P3, PT, R6, R3, PT ;  /* 0x000000030600720c */ /* 0x000fe40003f64070 */
[----:B------:R-:W-:-:S09]  /*329c0*/  ISETP.GE.AND P1, PT, R20, RZ, PT ;  /* 0x000000ff1400720c */ /* 0x000fd20003f26270 */
[----:B------:R-:W-:Y:S02]  /*329d0*/  @!P4 IADD3 R4, R4, -R7, RZ ;  /* 0x800000070404c210 */ /* 0x000fe40007ffe0ff */
[----:B------:R-:W-:Y:S02]  /*329e0*/  @!P3 IADD3 R3, R3, -R6, RZ ;  /* 0x800000060303b210 */ /* 0x000fe40007ffe0ff */
[----:B------:R-:W-:Y:S01]  /*329f0*/  ISETP.NE.AND P4, PT, RZ, UR10, PT ;  /* 0x0000000aff007c0c */ /* 0x000fe2000bf85270 */
[----:B------:R-:W-:Y:S01]  /*32a00*/  @!P2 IMAD.MOV R4, RZ, RZ, -R4 ;  /* 0x000000ffff04a224 */ /* 0x000fe200078e0a04 */
[----:B------:R-:W-:Y:S02]  /*32a10*/  ISETP.NE.AND P3, PT, RZ, UR9, PT ;  /* 0x00000009ff007c0c */ /* 0x000fe4000bf65270 */
[----:B------:R-:W-:-:S09]  /*32a20*/  @!P1 IADD3 R3, -R3, RZ, RZ ;  /* 0x000000ff03039210 */ /* 0x000fd20007ffe1ff */
[----:B------:R-:W-:Y:S02]  /*32a30*/  @!P4 LOP3.LUT R4, RZ, UR10, RZ, 0x33, !PT ;  /* 0x0000000aff04cc12 */ /* 0x000fe4000f8e33ff */
[----:B------:R-:W-:Y:S02]  /*32a40*/  @!P3 LOP3.LUT R3, RZ, UR9, RZ, 0x33, !PT ;  /* 0x00000009ff03bc12 */ /* 0x000fe4000f8e33ff */
[----:B------:R-:W-:Y:S02]  /*32a50*/  IADD3 R4, R17, -R4, RZ ;  /* 0x8000000411047210 */ /* 0x000fe40007ffe0ff */
[----:B------:R-:W-:-:S04]  /*32a60*/  IADD3 R3, R20, -R3, RZ ;  /* 0x8000000314037210 */ /* 0x000fc80007ffe0ff */
[----:B------:R-:W-:Y:S01]  /*32a70*/  SEL R2, R4, R3, !P5 ;  /* 0x0000000304027207 */ /* 0x000fe20006800000 */
[----:B------:R-:W-:-:S03]  /*32a80*/  IMAD R6, R3, R4, RZ ;  /* 0x0000000403067224 */ /* 0x000fc600078e02ff */
[--C-:B------:R-:W-:Y:S01]  /*32a90*/  SHF.R.S32.HI R5, RZ, 0x1f, R2.reuse ;  /* 0x0000001fff057819 */ /* 0x100fe20000011402 */
[----:B------:R-:W-:Y:S01]  /*32aa0*/  IMAD.MOV.U32 R4, RZ, RZ, R2 ;  /* 0x000000ffff047224 */ /* 0x000fe200078e0002 */
[----:B------:R-:W-:-:S07]  /*32ab0*/  SHF.R.S32.HI R7, RZ, 0x1f, R6 ;  /* 0x0000001fff077819 */ /* 0x000fce0000011406 */
.L_x_502:
[----:B--2---:R-:W-:Y:S05]  /*32ac0*/  BSYNC B0 ;  /* 0x0000000000007941 */ /* 0x004fea0003800000 */
.L_x_501:
[----:B------:R-:W1:Y:S01]  /*32ad0*/  SHFL.UP PT, R3, R6, 0x1, RZ ;  /* 0x0420000006037989 */ /* 0x000e6200000e00ff */
[----:B------:R-:W-:-:S03]  /*32ae0*/  ISETP.NE.AND P1, PT, R21, RZ, PT ;  /* 0x000000ff1500720c */ /* 0x000fc60003f25270 */
[----:B------:R-:W2:Y:S01]  /*32af0*/  SHFL.UP PT, R2, R7, 0x1, RZ ;  /* 0x0420000007027989 */ /* 0x000ea200000e00ff */
[----:B-1----:R-:W-:Y:S02]  /*32b00*/  SEL R3, R3, RZ, P1 ;  /* 0x000000ff03037207 */ /* 0x002fe40000800000 */
[----:B--2---:R-:W-:Y:S02]  /*32b10*/  SEL R2, R2, RZ, P1 ;  /* 0x000000ff02027207 */ /* 0x004fe40000800000 */
[----:B------:R-:W-:-:S04]  /*32b20*/  IADD3 R18, P2, R3, R6, RZ ;  /* 0x0000000603127210 */ /* 0x000fc80007f5e0ff */
[----:B------:R-:W-:Y:S01]  /*32b30*/  IADD3.X R19, R2, R7, RZ, P2, !PT ;  /* 0x0000000702137210 */ /* 0x000fe200017fe4ff */
[----:B------:R-:W1:Y:S01]  /*32b40*/  SHFL.UP PT, R3, R18, 0x2, RZ ;  /* 0x0440000012037989 */ /* 0x000e6200000e00ff */
[----:B------:R-:W-:-:S03]  /*32b50*/  ISETP.GE.U32.AND P2, PT, R21, 0x2, PT ;  /* 0x000000021500780c */ /* 0x000fc60003f46070 */
[----:B------:R-:W2:Y:S01]  /*32b60*/  SHFL.UP PT, R2, R19, 0x2, RZ ;  /* 0x0440000013027989 */ /* 0x000ea200000e00ff */
[----:B-1----:R-:W-:-:S04]  /*32b70*/  SEL R3, R3, RZ, P2 ;  /* 0x000000ff03037207 */ /* 0x002fc80001000000 */
[----:B------:R-:W-:Y:S02]  /*32b80*/  IADD3 R16, P3, R3, R18, RZ ;  /* 0x0000001203107210 */ /* 0x000fe40007f7e0ff */
[----:B--2---:R-:W-:-:S03]  /*32b90*/  SEL R2, R2, RZ, P2 ;  /* 0x000000ff02027207 */ /* 0x004fc60001000000 */
[----:B------:R-:W1:Y:S01]  /*32ba0*/  SHFL.UP PT, R3, R16, 0x4, RZ ;  /* 0x0480000010037989 */ /* 0x000e6200000e00ff */
[----:B------:R-:W-:Y:S02]  /*32bb0*/  IADD3.X R17, R2, R19, RZ, P3, !PT ;  /* 0x0000001302117210 */ /* 0x000fe40001ffe4ff */
        /* <DEDUP_REMOVED lines=12> */
[----:B------:R-:W1:Y:S02]  /*32c80*/  SHFL.UP PT, R3, R16, 0x10, RZ ;  /* 0x0600000010037989 */ /* 0x000e6400000e00ff */
[----:B------:R-:W-:Y:S01]  /*32c90*/  IMAD.X R17, R2, 0x1, R19, P5 ;  /* 0x0000000102117824 */ /* 0x000fe200028e0613 */
[----:B------:R-:W-:-:S04]  /*32ca0*/  ISETP.GE.U32.AND P5, PT, R21, 0x10, PT ;  /* 0x000000101500780c */ /* 0x000fc80003fa6070 */
[----:B------:R-:W2:Y:S01]  /*32cb0*/  SHFL.UP PT, R2, R17, 0x10, RZ ;  /* 0x0600000011027989 */ /* 0x000ea200000e00ff */
[----:B-1----:R-:W-:-:S04]  /*32cc0*/  SEL R3, R3, RZ, P5 ;  /* 0x000000ff03037207 */ /* 0x002fc80002800000 */
[----:B------:R-:W-:Y:S02]  /*32cd0*/  IADD3 R19, P6, R3, R16, RZ ;  /* 0x0000001003137210 */ /* 0x000fe40007fde0ff */
[----:B--2---:R-:W-:-:S04]  /*32ce0*/  SEL R2, R2, RZ, P5 ;  /* 0x000000ff02027207 */ /* 0x004fc80002800000 */
[----:B------:R-:W-:Y:S02]  /*32cf0*/  IADD3.X R18, R2, R17, RZ, P6, !PT ;  /* 0x0000001102127210 */ /* 0x000fe400037fe4ff */
[----:B------:R-:W-:-:S04]  /*32d00*/  IADD3 R2, P6, R19, UR5, RZ ;  /* 0x0000000513027c10 */ /* 0x000fc8000ffde0ff */
[----:B------:R-:W-:Y:S02]  /*32d10*/  IADD3.X R3, R18, UR6, RZ, P6, !PT ;  /* 0x0000000612037c10 */ /* 0x000fe4000b7fe4ff */
[----:B------:R-:W-:-:S04]  /*32d20*/  ISETP.GT.U32.AND P6, PT, R2, UR8, PT ;  /* 0x0000000802007c0c */ /* 0x000fc8000bfc4070 */
[----:B------:R-:W-:-:S13]  /*32d30*/  ISETP.GT.U32.AND.EX P6, PT, R3, UR7, PT, P6 ;  /* 0x0000000703007c0c */ /* 0x000fda000bfc4160 */
[----:B------:R-:W-:-:S04]  /*32d40*/  VOTE.ANY R16, PT, P6 ;  /* 0x0000000000107806 */ /* 0x000fc800030e0100 */
[----:B------:R-:W-:-:S13]  /*32d50*/  ISETP.NE.AND P6, PT, R16, RZ, PT ;  /* 0x000000ff1000720c */ /* 0x000fda0003fc5270 */
[----:B------:R-:W-:Y:S05]  /*32d60*/  @P6 BRA `(.L_x_505) ;  /* 0x0000000800786947 */ /* 0x000fea0003800000 */
[----:B------:R-:W-:Y:S01]  /*32d70*/  MOV R19, R2 ;  /* 0x0000000200137202 */ /* 0x000fe20000000f00 */
[----:B------:R-:W-:Y:S01]  /*32d80*/  ULDC UR22, c[0x0][0x910] ;  /* 0x0002440000167ab9 */ /* 0x000fe20000000800 */
[----:B------:R-:W-:Y:S01]  /*32d90*/  MOV R20, R3 ;  /* 0x0000000300147202 */ /* 0x000fe20000000f00 */
[----:B------:R-:W-:Y:S01]  /*32da0*/  ULDC UR23, c[0x0][0x8f4] ;  /* 0x00023d0000177ab9 */ /* 0x000fe20000000800 */
[----:B------:R-:W-:Y:S01]  /*32db0*/  ULDC UR4, c[0x0][0x8dc] ;  /* 0x0002370000047ab9 */ /* 0x000fe20000000800 */
[----:B------:R-:W-:Y:S01]  /*32dc0*/  ULDC UR30, c[0x0][0x8d8] ;  /* 0x00023600001e7ab9 */ /* 0x000fe20000000800 */
[----:B------:R-:W-:Y:S01]  /*32dd0*/  ULDC UR31, c[0x0][0x8f0] ;  /* 0x00023c00001f7ab9 */ /* 0x000fe20000000800 */
[----:B------:R-:W-:Y:S01]  /*32de0*/  ULDC.64 UR24, c[0x0][0x8d0] ;  /* 0x0002340000187ab9 */ /* 0x000fe20000000a00 */
[----:B------:R-:W-:-:S05]  /*32df0*/  ULDC.64 UR26, c[0x0][0x8e8] ;  /* 0x00023a00001a7ab9 */ /* 0x000fca0000000a00 */
.L_x_510:
[----:B------:R-:W-:Y:S01]  /*32e00*/  IMAD.MOV.U32 R11, RZ, RZ, R12 ;  /* 0x000000ffff0b7224 */ /* 0x000fe200078e000c */
[----:B------:R-:W-:Y:S01]  /*32e10*/  IADD3 R12, R12, 0x20, RZ ;  /* 0x000000200c0c7810 */ /* 0x000fe20007ffe0ff */
[----:B-----5:R-:W-:Y:S01]  /*32e20*/  IMAD.MOV.U32 R17, RZ, RZ, R0 ;  /* 0x000000ffff117224 */ /* 0x020fe200078e0000 */
[----:B------:R-:W-:Y:S02]  /*32e30*/  MOV R16, R8 ;  /* 0x0000000800107202 */ /* 0x000fe40000000f00 */
[----:B------:R-:W-:-:S13]  /*32e40*/  ISETP.GE.AND P6, PT, R12, UR22, PT ;  /* 0x000000160c007c0c */ /* 0x000fda000bfc6270 */
[----:B------:R-:W1:Y:S01]  /*32e50*/  @!P6 LDC.64 R2, c[0x0][0x918] ;  /* 0x00024600ff02eb82 */ /* 0x000e620000000a00 */
[----:B------:R-:W2:Y:S01]  /*32e60*/  SHFL.IDX PT, R20, R20, 0x1f, 0x1f ;  /* 0x03e01f0014147f89 */ /* 0x000ea200000e0000 */
[----:B------:R-:W-:-:S03]  /*32e70*/  @!P6 IADD3 R7, R11, 0x20, RZ ;  /* 0x000000200b07e810 */ /* 0x000fc60007ffe0ff */
[----:B------:R-:W3:Y:S01]  /*32e80*/  SHFL.IDX PT, R19, R19, 0x1f, 0x1f ;  /* 0x03e01f0013137f89 */ /* 0x000ee200000e0000 */
[----:B------:R-:W-:Y:S01]  /*32e90*/  BSSY B0, `(.L_x_506) ;  /* 0x0000064000007945 */ /* 0x000fe20003800000 */
[----:B-1----:R-:W-:-:S05]  /*32ea0*/  @!P6 IMAD.WIDE R2, R7, 0xc, R2 ;  /* 0x0000000c0702e825 */ /* 0x002fca00078e0202 */
[----:B------:R1:W5:Y:S04]  /*32eb0*/  @!P6 LDG.E R8, desc[UR38][R2.64] ;  /* 0x000000260208e981 */ /* 0x000368000c1e1900 */
[----:B------:R1:W5:Y:S01]  /*32ec0*/  @!P6 LDG.E R0, desc[UR38][R2.64+0x4] ;  /* 0x000004260200e981 */ /* 0x000362000c1e1900 */
[----:B------:R-:W-:Y:S02]  /*32ed0*/  ISETP.GE.AND P6, PT, R11, UR22, PT ;  /* 0x000000160b007c0c */ /* 0x000fe4000bfc6270 */
[----:B--2---:R-:W-:Y:S02]  /*32ee0*/  R2UR UR6, R20 ;  /* 0x00000000140672ca */ /* 0x004fe400000e0000 */
[----:B---3--:R-:W-:Y:S02]  /*32ef0*/  R2UR UR5, R19 ;  /* 0x00000000130572ca */ /* 0x008fe400000e0000 */
[----:B------:R-:W-:-:S02]  /*32f00*/  MOV R6, 0x7fffffff ;  /* 0x7fffffff00067802 */ /* 0x000fc40000000f00 */
[----:B------:R-:W-:-:S05]  /*32f10*/  MOV R7, RZ ;  /* 0x000000ff00077202 */ /* 0x000fca0000000f00 */
[----:B-1----:R-:W-:Y:S06]  /*32f20*/  @P6 BRA `(.L_x_507) ;  /* 0x0000000400686947 */ /* 0x002fec0003800000 */
[----:B------:R-:W-:-:S04]  /*32f30*/  IADD3 R18, P6, R16, UR11, RZ ;  /* 0x0000000b10127c10 */ /* 0x000fc8000ffde0ff */
[----:B------:R-:W-:Y:S02]  /*32f40*/  LEA.HI.X.SX32 R23, R16, UR13, 0x1, P6 ;  /* 0x0000000d10177c11 */ /* 0x000fe4000b0f0eff */
[----:B------:R-:W-:Y:S02]  /*32f50*/  IABS R16, R9 ;  /* 0x0000000900107213 */ /* 0x000fe40000000000 */
[C---:B------:R-:W-:Y:S02]  /*32f60*/  IADD3 R20, P6, R17.reuse, UR12, RZ ;  /* 0x0000000c11147c10 */ /* 0x040fe4000ffde0ff */
[----:B------:R-:W1:Y:S02]  /*32f70*/  I2F.RP R2, R16 ;  /* 0x0000001000027306 */ /* 0x000e640000209400 */
[----:B------:R-:W-:Y:S02]  /*32f80*/  LEA.HI.X.SX32 R25, R17, UR14, 0x1, P6 ;  /* 0x0000000e11197c11 */ /* 0x000fe4000b0f0eff */
[----:B------:R-:W-:-:S04]  /*32f90*/  PLOP3.LUT P6, PT, PT, PT, UP0, 0x80, 0x0 ;  /* 0x000000000000781c */ /* 0x000fc80003fcf008 */
[----:B-1----:R-:W1:Y:S02]  /*32fa0*/  MUFU.RCP R2, R2 ;  /* 0x0000000200027308 */ /* 0x002e640000001000 */
[----:B-1----:R-:W-:-:S06]  /*32fb0*/  IADD3 R17, R2, 0xffffffe, RZ ;  /* 0x0ffffffe02117810 */ /* 0x002fcc0007ffe0ff */
[----:B------:R-:W1:Y:S02]  /*32fc0*/  F2I.FTZ.U32.TRUNC.NTZ R17, R17 ;  /* 0x0000001100117305 */ /* 0x000e64000021f000 */
[----:B-1----:R-:W-:Y:S01]  /*32fd0*/  IMAD.MOV R19, RZ, RZ, -R17 ;  /* 0x000000ffff137224 */ /* 0x002fe200078e0a11 */
[----:B------:R-:W-:Y:S06]  /*32fe0*/  @!P6 BRA `(.L_x_508) ;  /* 0x00000000002ce947 */ /* 0x000fec0003800000 */
[----:B------:R-:W-:-:S04]  /*32ff0*/  IADD3 R7, P6, R18, UR4, RZ ;  /* 0x0000000412077c10 */ /* 0x000fc8000ffde0ff */
[----:B------:R-:W-:-:S05]  /*33000*/  IADD3.X R23, RZ, R23, RZ, P6, !PT ;  /* 0x00000017ff177210 */ /* 0x000fca00037fe4ff */
        /* <DEDUP_REMOVED lines=9> */
.L_x_508:
[----:B------:R-:W-:Y:S05]  /*330a0*/  @!P0 BRA `(.L_x_509) ;  /* 0x00000000002c8947 */ /* 0x000fea0003800000 */
        /* <DEDUP_REMOVED lines=11> */
.L_x_509:
[----:B------:R-:W-:Y:S01]  /*33160*/  IABS R2, R9 ;  /* 0x0000000900027213 */ /* 0x000fe20000000000 */
[----:B------:R-:W-:Y:S01]  /*33170*/  IMAD R5, R19, R16, RZ ;  /* 0x0000001013057224 */ /* 0x000fe200078e02ff */
[----:B------:R-:W-:Y:S02]  /*33180*/  SHF.R.U64 R4, R20, UR31, R25 ;  /* 0x0000001f14047c19 */ /* 0x000fe40008001219 */
[----:B------:R-:W-:Y:S01]  /*33190*/  MOV R3, R17 ;  /* 0x0000001100037202 */ /* 0x000fe20000000f00 */
[----:B------:R-:W-:Y:S01]  /*331a0*/  IMAD.MOV R7, RZ, RZ, -R2 ;  /* 0x000000ffff077224 */ /* 0x000fe200078e0a02 */
[----:B------:R-:W-:Y:S02]  /*331b0*/  IADD3 R4, R4, UR17, RZ ;  /* 0x0000001104047c10 */ /* 0x000fe4000fffe0ff */
[----:B------:R-:W-:Y:S02]  /*331c0*/  MOV R2, RZ ;  /* 0x000000ff00027202 */ /* 0x000fe40000000f00 */
[----:B------:R-:W-:-:S02]  /*331d0*/  IABS R6, R4 ;  /* 0x0000000400067213 */ /* 0x000fc40000000000 */
[----:B------:R-:W-:Y:S01]  /*331e0*/  SHF.R.U64 R18, R18, UR30, R23 ;  /* 0x0000001e12127c19 */ /* 0x000fe20008001217 */
[----:B------:R-:W-:Y:S01]  /*331f0*/  IMAD.HI.U32 R2, R17, R5, R2 ;  /* 0x0000000511027227 */ /* 0x000fe200078e0002 */
[----:B------:R-:W-:Y:S02]  /*33200*/  IABS R17, R10 ;  /* 0x0000000a00117213 */ /* 0x000fe40000000000 */
[----:B------:R-:W-:Y:S01]  /*33210*/  MOV R5, R6 ;  /* 0x0000000600057202 */ /* 0x000fe20000000f00 */
[----:B------:R-:W-:Y:S01]  /*33220*/  IMAD.MOV.U32 R3, RZ, RZ, R7 ;  /* 0x000000ffff037224 */ /* 0x000fe200078e0007 */
[----:B------:R-:W1:Y:S01]  /*33230*/  I2F.RP R6, R17 ;  /* 0x0000001100067306 */ /* 0x000e620000209400 */
[----:B------:R-:W-:Y:S02]  /*33240*/  VIADD R7, R18, UR16 ;  /* 0x0000001012077c36 */ /* 0x000fe40008000000 */
[----:B------:R-:W-:-:S03]  /*33250*/  IMAD.HI.U32 R2, R2, R5, RZ ;  /* 0x0000000502027227 */ /* 0x000fc600078e00ff */
[----:B------:R-:W-:Y:S01]  /*33260*/  IABS R18, R7 ;  /* 0x0000000700127213 */ /* 0x000fe20000000000 */
[----:B------:R-:W-:-:S05]  /*33270*/  IMAD R5, R2, R3, R5 ;  /* 0x0000000302057224 */ /* 0x000fca00078e0205 */
[----:B------:R-:W-:Y:S01]  /*33280*/  ISETP.GT.U32.AND P6, PT, R16, R5, PT ;  /* 0x000000051000720c */ /* 0x000fe20003fc4070 */
[----:B-1----:R-:W1:-:S12]  /*33290*/  MUFU.RCP R6, R6 ;  /* 0x0000000600067308 */ /* 0x002e580000001000 */
[----:B------:R-:W-:Y:S02]  /*332a0*/  @!P6 IADD3 R5, R5, -R16, RZ ;  /* 0x800000100505e210 */ /* 0x000fe40007ffe0ff */
[----:B-1----:R-:W-:-:S04]  /*332b0*/  IADD3 R2, R6, 0xffffffe, RZ ;  /* 0x0ffffffe06027810 */ /* 0x002fc80007ffe0ff */
[----:B------:R1:W2:Y:S02]  /*332c0*/  F2I.FTZ.U32.TRUNC.NTZ R3, R2 ;  /* 0x0000000200037305 */ /* 0x0002a4000021f000 */
[----:B-1----:R-:W-:Y:S02]  /*332d0*/  MOV R2, RZ ;  /* 0x000000ff00027202 */ /* 0x002fe40000000f00 */
[----:B--2---:R-:W-:-:S05]  /*332e0*/  IADD3 R20, RZ, -R3, RZ ;  /* 0x80000003ff147210 */ /* 0x004fca0007ffe0ff */
[----:B------:R-:W-:Y:S01]  /*332f0*/  IMAD R19, R20, R17, RZ ;  /* 0x0000001114137224 */ /* 0x000fe200078e02ff */
[----:B------:R-:W-:-:S03]  /*33300*/  IABS R20, R10 ;  /* 0x0000000a00147213 */ /* 0x000fc60000000000 */
[----:B------:R-:W-:Y:S01]  /*33310*/  IMAD.HI.U32 R6, R3, R19, R2 ;  /* 0x0000001303067227 */ /* 0x000fe200078e0002 */
[----:B------:R-:W-:Y:S02]  /*33320*/  IADD3 R20, RZ, -R20, RZ ;  /* 0x80000014ff147210 */ /* 0x000fe40007ffe0ff */
[----:B------:R-:W-:-:S03]  /*33330*/  MOV R3, R18 ;  /* 0x0000001200037202 */ /* 0x000fc60000000f00 */
[----:B------:R-:W-:Y:S02]  /*33340*/  IMAD.MOV.U32 R18, RZ, RZ, R20 ;  /* 0x000000ffff127224 */ /* 0x000fe400078e0014 */
[----:B------:R-:W-:-:S04]  /*33350*/  IMAD.HI.U32 R2, R6, R3, RZ ;  /* 0x0000000306027227 */ /* 0x000fc800078e00ff */
[----:B------:R-:W-:-:S05]  /*33360*/  IMAD R2, R2, R18, R3 ;  /* 0x0000001202027224 */ /* 0x000fca00078e0203 */
[----:B------:R-:W-:-:S13]  /*33370*/  ISETP.GT.U32.AND P6, PT, R17, R2, PT ;  /* 0x000000021100720c */ /* 0x000fda0003fc4070 */
[----:B------:R-:W-:Y:S02]  /*33380*/  @!P6 IADD3 R2, R2, -R17, RZ ;  /* 0x800000110202e210 */ /* 0x000fe40007ffe0ff */
        /* <DEDUP_REMOVED lines=11> */
[----:B------:R-:W-:Y:S02]  /*33440*/  ISETP.NE.AND P6, PT, RZ, UR9, PT ;  /* 0x00000009ff007c0c */ /* 0x000fe4000bfc5270 */
[----:B------:R-:W-:-:S11]  /*33450*/  IADD3 R3, -R3, R4, RZ ;  /* 0x0000000403037210 */ /* 0x000fd60007ffe1ff */
[----:B------:R-:W-:Y:S02]  /*33460*/  @!P6 LOP3.LUT R2, RZ, UR9, RZ, 0x33, !PT ;  /* 0x00000009ff02ec12 */ /* 0x000fe4000f8e33ff */
[----:B------:R-:W-:-:S03]  /*33470*/  PLOP3.LUT P6, PT, PT, PT, UP3, 0x80, 0x0 ;  /* 0x000000000000781c */ /* 0x000fc60003fcf038 */
[----:B------:R-:W-:-:S04]  /*33480*/  IMAD.IADD R2, R7, 0x1, -R2 ;  /* 0x0000000107027824 */ /* 0x000fc800078e0a02 */
[CC--:B------:R-:W-:Y:S01]  /*33490*/  IMAD R6, R3.reuse, R2.reuse, RZ ;  /* 0x0000000203067224 */ /* 0x0c0fe200078e02ff */
[----:B------:R-:W-:-:S04]  /*334a0*/  SEL R4, R3, R2, !P6 ;  /* 0x0000000203047207 */ /* 0x000fc80007000000 */
[----:B------:R-:W-:Y:S02]  /*334b0*/  SHF.R.S32.HI R5, RZ, 0x1f, R4 ;  /* 0x0000001fff057819 */ /* 0x000fe40000011404 */
[----:B------:R-:W-:-:S07]  /*334c0*/  SHF.R.S32.HI R7, RZ, 0x1f, R6 ;  /* 0x0000001fff077819 */ /* 0x000fce0000011406 */
.L_x_507:
[----:B------:R-:W-:Y:S05]  /*334d0*/  BSYNC B0 ;  /* 0x0000000000007941 */ /* 0x000fea0003800000 */
.L_x_506:
[----:B------:R-:W1:Y:S04]  /*334e0*/  SHFL.UP PT, R3, R6, 0x1, RZ ;  /* 0x0420000006037989 */ /* 0x000e6800000e00ff */
[----:B------:R-:W2:Y:S01]  /*334f0*/  SHFL.UP PT, R2, R7, 0x1, RZ ;  /* 0x0420000007027989 */ /* 0x000ea200000e00ff */
[----:B-1----:R-:W-:Y:S02]  /*33500*/  SEL R3, R3, RZ, P1 ;  /* 0x000000ff03037207 */ /* 0x002fe40000800000 */
[----:B--2---:R-:W-:Y:S02]  /*33510*/  SEL R2, R2, RZ, P1 ;  /* 0x000000ff02027207 */ /* 0x004fe40000800000 */
[----:B------:R-:W-:-:S04]  /*33520*/  IADD3 R18, P6, R3, R6, RZ ;  /* 0x0000000603127210 */ /* 0x000fc80007fde0ff */
[----:B------:R-:W-:Y:S01]  /*33530*/  IADD3.X R17, R2, R7, RZ, P6, !PT ;  /* 0x0000000702117210 */ /* 0x000fe200037fe4ff */
        /* <DEDUP_REMOVED lines=16> */
[----:B------:R-:W-:-:S05]  /*33640*/  IADD3 R18, P6, R3, R20, RZ ;  /* 0x0000001403127210 */ /* 0x000fca0007fde0ff */
[----:B------:R-:W-:Y:S01]  /*33650*/  IMAD.X R17, R2, 0x1, R19, P6 ;  /* 0x0000000102117824 */ /* 0x000fe200030e0613 */
[----:B------:R-:W1:Y:S04]  /*33660*/  SHFL.UP PT, R3, R18, 0x10, RZ ;  /* 0x0600000012037989 */ /* 0x000e6800000e00ff */
[----:B------:R-:W2:Y:S01]  /*33670*/  SHFL.UP PT, R2, R17, 0x10, RZ ;  /* 0x0600000011027989 */ /* 0x000ea200000e00ff */
[----:B-1----:R-:W-:Y:S02]  /*33680*/  SEL R3, R3, RZ, P5 ;  /* 0x000000ff03037207 */ /* 0x002fe40002800000 */
[----:B--2---:R-:W-:Y:S02]  /*33690*/  SEL R16, R2, RZ, P5 ;  /* 0x000000ff02107207 */ /* 0x004fe40002800000 */
[----:B------:R-:W-:-:S04]  /*336a0*/  IADD3 R2, P6, R3, R18, RZ ;  /* 0x0000001203027210 */ /* 0x000fc80007fde0ff */
[----:B------:R-:W-:Y:S02]  /*336b0*/  IADD3.X R3, R16, R17, RZ, P6, !PT ;  /* 0x0000001110037210 */ /* 0x000fe400037fe4ff */
[----:B------:R-:W-:-:S04]  /*336c0*/  IADD3 R19, P6, R2, UR5, RZ ;  /* 0x0000000502137c10 */ /* 0x000fc8000ffde0ff */
[----:B------:R-:W-:Y:S02]  /*336d0*/  IADD3.X R20, R3, UR6, RZ, P6, !PT ;  /* 0x0000000603147c10 */ /* 0x000fe4000b7fe4ff */
[----:B------:R-:W-:-:S04]  /*336e0*/  ISETP.GT.U32.AND P6, PT, R19, UR8, PT ;  /* 0x0000000813007c0c */ /* 0x000fc8000bfc4070 */
[----:B------:R-:W-:-:S13]  /*336f0*/  ISETP.GT.U32.AND.EX P6, PT, R20, UR7, PT, P6 ;  /* 0x0000000714007c0c */ /* 0x000fda000bfc4160 */
[----:B------:R-:W-:-:S04]  /*33700*/  VOTE.ANY R16, PT, P6 ;  /* 0x0000000000107806 */ /* 0x000fc800030e0100 */
[----:B------:R-:W-:-:S13]  /*33710*/  ISETP.NE.AND P6, PT, R16, RZ, PT ;  /* 0x000000ff1000720c */ /* 0x000fda0003fc5270 */
[----:B------:R-:W-:Y:S05]  /*33720*/  @!P6 BRA `(.L_x_510) ;  /* 0xfffffff400b4e947 */ /* 0x000fea000383ffff */
[----:B------:R-:W-:Y:S02]  /*33730*/  MOV R19, R2 ;  /* 0x0000000200137202 */ /* 0x000fe40000000f00 */
[----:B------:R-:W-:-:S07]  /*33740*/  MOV R18, R3 ;  /* 0x0000000300127202 */ /* 0x000fce0000000f00 */
.L_x_505:
[----:B------:R-:W1:Y:S08]  /*33750*/  BREV R16, R16 ;  /* 0x0000001000107301 */ /* 0x000e700000000000 */
[----:B-1----:R-:W1:Y:S02]  /*33760*/  FLO.U32.SH R17, R16 ;  /* 0x0000001000117300 */ /* 0x002e6400000e0400 */
[----:B-1----:R-:W1:Y:S02]  /*33770*/  SHFL.IDX PT, R11, R11, R17, 0x1f ;  /* 0x00001f110b0b7589 */ /* 0x002e6400000e0000 */
[----:B-1----:R-:W-:-:S13]  /*33780*/  R2UR UR4, R11 ;  /* 0x000000000b0472ca */ /* 0x002fda00000e0000 */
[----:B------:R-:W-:-:S05]  /*33790*/  VIADD R23, R21, UR4 ;  /* 0x0000000415177c36 */ /* 0x000fca0008000000 */
[----:B------:R-:W-:-:S13]  /*337a0*/  ISETP.GE.AND P1, PT, R23, UR22, PT ;  /* 0x0000001617007c0c */ /* 0x000fda000bf26270 */
[----:B------:R-:W1:Y:S02]  /*337b0*/  @!P1 LDC.64 R2, c[0x0][0x918] ;  /* 0x00024600ff029b82 */ /* 0x000e640000000a00 */
[----:B-1----:R-:W-:-:S05]  /*337c0*/  @!P1 IMAD.WIDE R2, R23, 0xc, R2 ;  /* 0x0000000c17029825 */ /* 0x002fca00078e0202 */
[----:B-----5:R1:W5:Y:S04]  /*337d0*/  @!P1 LDG.E R8, desc[UR38][R2.64] ;  /* 0x0000002602089981 */ /* 0x020368000c1e1900 */
[----:B------:R1:W5:Y:S01]  /*337e0*/  @!P1 LDG.E R0, desc[UR38][R2.64+0x4] ;  /* 0x0000042602009981 */ /* 0x000362000c1e1900 */
[----:B------:R-:W-:-:S03]  /*337f0*/  IADD3 R12, P1, P2, R19, UR5, -R6 ;  /* 0x00000005130c7c10 */ /* 0x000fc6000fa3e806 */
[----:B------:R-:W-:Y:S01]  /*33800*/  SHFL.IDX PT, R6, R6, R17, 0x1f ;  /* 0x00001f1106067589 */ /* 0x000fe200000e0000 */
[----:B------:R-:W-:-:S03]  /*33810*/  IADD3.X R18, R18, UR6, ~R7, P1, P2 ;  /* 0x0000000612127c10 */ /* 0x000fc60008fe4c07 */
[----:B------:R-:W2:Y:S04]  /*33820*/  SHFL.IDX PT, R12, R12, R17, 0x1f ;  /* 0x00001f110c0c7589 */ /* 0x000ea800000e0000 */
[----:B------:R-:W3:Y:S04]  /*33830*/  SHFL.IDX PT, R18, R18, R17, 0x1f ;  /* 0x00001f1112127589 */ /* 0x000ee800000e0000 */
[----:B------:R1:W4:Y:S04]  /*33840*/  SHFL.IDX PT, R7, R7, R17, 0x1f ;  /* 0x00001f1107077589 */ /* 0x00032800000e0000 */
[----:B------:R1:W1:Y:S04]  /*33850*/  SHFL.IDX PT, R5, R5, R17, 0x1f ;  /* 0x00001f1105057589 */ /* 0x00026800000e0000 */
[----:B------:R1:W1:Y:S01]  /*33860*/  SHFL.IDX PT, R4, R4, R17, 0x1f ;  /* 0x00001f1104047589 */ /* 0x00026200000e0000 */
[----:B--2---:R-:W-:-:S02]  /*33870*/  R2UR UR5, R12 ;  /* 0x000000000c0572ca */ /* 0x004fc400000e0000 */
[----:B---3--:R-:W-:-:S15]  /*33880*/  R2UR UR6, R18 ;  /* 0x00000000120672ca */ /* 0x008fde00000e0000 */
.L_x_500:
[----:B-1----:R-:W1:Y:S01]  /*33890*/  LDC R2, c[0x0][0x910] ;  /* 0x00024400ff027b82 */ /* 0x002e620000000800 */
[----:B------:R-:W-:Y:S01]  /*338a0*/  UMOV UR22, 0xffffffff ;  /* 0xffffffff00167882 */ /* 0x000fe20000000000 */
[----:B------:R-:W-:Y:S01]  /*338b0*/  UMOV UR23, 0xffffffff ;  /* 0xffffffff00177882 */ /* 0x000fe20000000000 */
[----:B------:R-:W-:Y:S01]  /*338c0*/  UMOV UR24, 0xffffffff ;  /* 0xffffffff00187882 */ /* 0x000fe20000000000 */
[----:B------:R-:W-:Y:S02]  /*338d0*/  MOV R19, RZ ;  /* 0x000000ff00137202 */ /* 0x000fe40000000f00 */
[----:B-1----:R-:W-:-:S13]  /*338e0*/  ISETP.LE.AND P1, PT, R2, UR4, PT ;  /* 0x0000000402007c0c */ /* 0x002fda000bf23270 */
[----:B------:R-:W-:Y:S05]  /*338f0*/  @P1 BRA `(.L_x_499) ;  /* 0x0000000000f01947 */ /* 0x000fea0003800000 */
[C---:B------:R-:W-:Y:S01]  /*33900*/  R2UR UR22, R4.reuse ;  /* 0x00000000041672ca */ /* 0x040fe200000e0000 */
[----:B------:R-:W-:Y:S01]  /*33910*/  UIADD3 UR24, UP1, -UR5, UR8, URZ ;  /* 0x0000000805187290 */ /* 0x000fe2000ff3e13f */
[----:B------:R-:W-:Y:S01]  /*33920*/  R2UR UR23, R5 ;  /* 0x00000000051772ca */ /* 0x000fe200000e0000 */
[----:B------:R-:W-:Y:S01]  /*33930*/  ULDC UR30, c[0x0][0x8c0] ;  /* 0x00023000001e7ab9 */ /* 0x000fe20000000800 */
[----:B------:R-:W-:Y:S01]  /*33940*/  ULDC UR32, c[0x0][0x8b0] ;  /* 0x00022c0000207ab9 */ /* 0x000fe20000000800 */
[----:B------:R-:W-:Y:S01]  /*33950*/  ULDC UR33, c[0x0][0x904] ;  /* 0x0002410000217ab9 */ /* 0x000fe20000000800 */
[----:B------:R-:W-:-:S03]  /*33960*/  SHF.R.U64 R2, R4, UR32, R5 ;  /* 0x0000002004027c19 */ /* 0x000fc60008001205 */
[----:B------:R-:W-:-:S04]  /*33970*/  UIADD3.X UR22, ~UR6, UR7, URZ, UP1, !UPT ;  /* 0x0000000706167290 */ /* 0x000fc80008ffe53f */
[----:B------:R-:W-:Y:S02]  /*33980*/  USHF.R.U32.HI UR31, URZ, UR30, UR22 ;  /* 0x0000001e3f1f7299 */ /* 0x000fe40008011616 */
[----:B------:R-:W-:Y:S02]  /*33990*/  USHF.R.U32.HI UR27, URZ, UR32, UR23 ;  /* 0x000000203f1b7299 */ /* 0x000fe40008011617 */
[----:B------:R-:W-:Y:S02]  /*339a0*/  USHF.R.U32.HI UR25, URZ, UR32, UR31 ;  /* 0x000000203f197299 */ /* 0x000fe4000801161f */
[----:B------:R-:W-:Y:S01]  /*339b0*/  USHF.R.U64 UR22, UR24, UR30, UR22 ;  /* 0x0000001e18167299 */ /* 0x000fe20008001216 */
[----:B------:R-:W-:Y:S01]  /*339c0*/  R2UR UR24, R2 ;  /* 0x00000000021872ca */ /* 0x000fe200000e0000 */
[----:B------:R-:W-:Y:S02]  /*339d0*/  USHF.R.U32.HI UR26, URZ, UR33, UR25 ;  /* 0x000000213f1a7299 */ /* 0x000fe40008011619 */
[----:B------:R-:W-:-:S02]  /*339e0*/  USHF.R.U64 UR23, UR22, UR32, UR31 ;  /* 0x0000002016177299 */ /* 0x000fc4000800121f */
[----:B------:R-:W-:Y:S02]  /*339f0*/  ULOP3.LUT UR30, UR26, UR27, URZ, 0xfc, !UPT ;  /* 0x0000001b1a1e7292 */ /* 0x000fe4000f8efc3f */
[----:B------:R-:W-:-:S04]  /*33a00*/  USHF.R.U64 UR25, UR23, UR33, UR25 ;  /* 0x0000002117197299 */ /* 0x000fc80008001219 */
[----:B------:R-:W-:-:S13]  /*33a10*/  ISETP.NE.U32.AND P1, PT, RZ, UR30, PT ;  /* 0x0000001eff007c0c */ /* 0x000fda000bf25070 */
[----:B------:R-:W-:Y:S05]  /*33a20*/  @!P1 BRA `(.L_x_511) ;  /* 0x0000000000189947 */ /* 0x000fea0003800000 */
[----:B------:R-:W-:-:S07]  /*33a30*/  MOV R12, 0x33a50 ;  /* 0x00033a50000c7802 */ /* 0x000fce0000000f00 */
[----:B--2-45:R-:W-:Y:S05]  /*33a40*/  CALL.REL.NOINC `(.L_x_512) ;  /* 0x0000003000407944 */ /* 0x034fea0003c00000 */
[----:B------:R-:W-:-:S04]  /*33a50*/  UIADD3 UR26, -UR27, URZ, URZ ;  /* 0x0000003f1b1a7290 */ /* 0x000fc8000fffe13f */
[----:B------:R-:W-:-:S03]  /*33a60*/  UIMAD UR25, UR24, UR26, UR25 ;  /* 0x0000001a181972a4 */ /* 0x000fc6000f8e0219 */
[----:B------:R-:W-:Y:S01]  /*33a70*/  UMOV UR24, UR27 ;  /* 0x0000001b00187c82 */ /* 0x000fe20008000000 */
[----:B------:R-:W-:Y:S08]  /*33a80*/  BRA `(.L_x_513) ;  /* 0x0000000000587947 */ /* 0x000ff00003800000 */
.L_x_511:
[----:B------:R-:W1:Y:S01]  /*33a90*/  I2F.U32.RP R2, UR24 ;  /* 0x0000001800027d06 */ /* 0x000e620008209000 */
[----:B------:R-:W-:Y:S01]  /*33aa0*/  UMOV UR26, URZ ;  /* 0x0000003f001a7c82 */ /* 0x000fe20008000000 */
[----:B------:R-:W-:-:S06]  /*33ab0*/  UISETP.NE.U32.AND UP4, UPT, UR24, URZ, UPT ;  /* 0x0000003f1800728c */ /* 0x000fcc000bf85070 */
[----:B-1----:R-:W1:Y:S02]  /*33ac0*/  MUFU.RCP R2, R2 ;  /* 0x0000000200027308 */ /* 0x002e640000001000 */
[----:B-1----:R-:W-:-:S06]  /*33ad0*/  IADD3 R3, R2, 0xffffffe, RZ ;  /* 0x0ffffffe02037810 */ /* 0x002fcc0007ffe0ff */
[----:B------:R-:W1:Y:S02]  /*33ae0*/  F2I.FTZ.U32.TRUNC.NTZ R3, R3 ;  /* 0x0000000300037305 */ /* 0x000e64000021f000 */
[----:B-1----:R-:W-:-:S13]  /*33af0*/  R2UR UR27, R3 ;  /* 0x00000000031b72ca */ /* 0x002fda00000e0000 */
[----:B------:R-:W-:-:S04]  /*33b00*/  UIADD3 UR30, URZ, -UR27, URZ ;  /* 0x8000001b3f1e7290 */ /* 0x000fc8000fffe03f */
[----:B------:R-:W-:-:S04]  /*33b10*/  UIMAD UR30, UR30, UR24, URZ ;  /* 0x000000181e1e72a4 */ /* 0x000fc8000f8e023f */
[----:B------:R-:W-:-:S04]  /*33b20*/  UIMAD.WIDE.U32 UR26, UR27, UR30, UR26 ;  /* 0x0000001e1b1a72a5 */ /* 0x000fc8000f8e001a */
[----:B------:R-:W-:-:S04]  /*33b30*/  UIMAD.WIDE.U32 UR26, UR27, UR25, URZ ;  /* 0x000000191b1a72a5 */ /* 0x000fc8000f8e003f */
[----:B------:R-:W-:-:S04]  /*33b40*/  UIADD3 UR26, -UR27, URZ, URZ ;  /* 0x0000003f1b1a7290 */ /* 0x000fc8000fffe13f */
[----:B------:R-:W-:-:S04]  /*33b50*/  UIMAD UR26, UR24, UR26, UR25 ;  /* 0x0000001a181a72a4 */ /* 0x000fc8000f8e0219 */
[----:B------:R-:W-:-:S11]  /*33b60*/  UISETP.GE.U32.AND UP1, UPT, UR26, UR24, UPT ;  /* 0x000000181a00728c */ /* 0x000fd6000bf26070 */
[----:B------:R-:W-:Y:S02]  /*33b70*/  @UP1 UIADD3 UR26, UR26, -UR24, URZ ;  /* 0x800000181a1a1290 */ /* 0x000fe4000fffe03f */
[----:B------:R-:W-:Y:S02]  /*33b80*/  @UP1 UIADD3 UR27, UR27, 0x1, URZ ;  /* 0x000000011b1b1890 */ /* 0x000fe4000fffe03f */
[----:B------:R-:W-:-:S11]  /*33b90*/  UISETP.GE.U32.AND UP2, UPT, UR26, UR24, UPT ;  /* 0x000000181a00728c */ /* 0x000fd6000bf46070 */
[----:B------:R-:W-:Y:S02]  /*33ba0*/  @UP2 UIADD3 UR27, UR27, 0x1, URZ ;  /* 0x000000011b1b2890 */ /* 0x000fe4000fffe03f */
[----:B------:R-:W-:-:S04]  /*33bb0*/  @!UP4 ULOP3.LUT UR27, URZ, UR24, URZ, 0x33, !UPT ;  /* 0x000000183f1bc292 */ /* 0x000fc8000f8e333f */
[----:B------:R-:W-:-:S04]  /*33bc0*/  UIADD3 UR26, -UR27, URZ, URZ ;  /* 0x0000003f1b1a7290 */ /* 0x000fc8000fffe13f */
[----:B------:R-:W-:-:S03]  /*33bd0*/  UIMAD UR25, UR24, UR26, UR25 ;  /* 0x0000001a181972a4 */ /* 0x000fc6000f8e0219 */
[----:B------:R-:W-:-:S09]  /*33be0*/  UMOV UR24, UR27 ;  /* 0x0000001b00187c82 */ /* 0x000fd20008000000 */
.L_x_513:
[----:B------:R-:W-:Y:S01]  /*33bf0*/  ULOP3.LUT UR23, UR23, UR20, URZ, 0xc0, !UPT ;  /* 0x0000001417177292 */ /* 0x000fe2000f8ec03f */
[----:B------:R-:W-:Y:S01]  /*33c00*/  MOV R19, 0x1 ;  /* 0x0000000100137802 */ /* 0x000fe20000000f00 */
[----:B------:R-:W-:Y:S02]  /*33c10*/  ULOP3.LUT UR22, UR22, UR18, URZ, 0xc0, !UPT ;  /* 0x0000001216167292 */ /* 0x000fe4000f8ec03f */
[----:B------:R-:W-:Y:S01]  /*33c20*/  UIMAD UR23, UR19, UR24, UR23 ;  /* 0x00000018131772a4 */ /* 0x000fe2000f8e0217 */
[----:B------:R-:W-:Y:S01]  /*33c30*/  ULDC UR27, c[0x0][0x8a8] ;  /* 0x00022a00001b7ab9 */ /* 0x000fe20000000800 */
[----:B------:R-:W-:Y:S01]  /*33c40*/  ULDC UR26, c[0x0][0x8b8] ;  /* 0x00022e00001a7ab9 */ /* 0x000fe20000000800 */
[----:B------:R-:W-:Y:S02]  /*33c50*/  UIMAD UR25, UR25, UR27, UR22 ;  /* 0x0000001b191972a4 */ /* 0x000fe4000f8e0216 */
[----:B------:R-:W-:Y:S01]  /*33c60*/  UIMAD UR23, UR23, UR26, UR56 ;  /* 0x0000001a171772a4 */ /* 0x000fe2000f8e0238 */
[----:B------:R-:W-:Y:S01]  /*33c70*/  @UP3 UMOV UR24, UR4 ;  /* 0x0000000400183c82 */ /* 0x000fe20008000000 */
[----:B------:R-:W-:-:S03]  /*33c80*/  @!UP3 UMOV UR24, UR4 ;  /* 0x000000040018bc82 */ /* 0x000fc60008000000 */
[----:B------:R-:W-:Y:S02]  /*33c90*/  @UP3 UMOV UR22, UR25 ;  /* 0x0000001900163c82 */ /* 0x000fe40008000000 */
[----:B------:R-:W-:Y:S01]  /*33ca0*/  @!UP3 UMOV UR22, UR23 ;  /* 0x000000170016bc82 */ /* 0x000fe20008000000 */
[----:B------:R-:W-:-:S05]  /*33cb0*/  @!UP3 UMOV UR23, UR25 ;  /* 0x000000190017bc82 */ /* 0x000fca0008000000 */
.L_x_499:
[----:B------:R-:W-:-:S06]  /*33cc0*/  UISETP.NE.AND UP1, UPT, UR15, 0x3, UPT ;  /* 0x000000030f00788c */ /* 0x000fcc000bf25270 */
[----:B------:R-:W-:-:S13]  /*33cd0*/  PLOP3.LUT P1, PT, PT, PT, UP1, 0x80, 0x0 ;  /* 0x000000000000781c */ /* 0x000fda0003f2f018 */
[----:B------:R-:W-:Y:S05]  /*33ce0*/  @!P1 BRA `(.L_x_514) ;  /* 0x0000000000049947 */ /* 0x000fea0003800000 */
[----:B--2---:R-:W-:Y:S01]  /*33cf0*/  BPT.TRAP 0x1 ;  /* 0x000000040000795c */ /* 0x004fe20000300000 */
.L_x_514:
[----:B------:R-:W1:Y:S01]  /*33d00*/  S2R R3, SR_CgaCtaId ;  /* 0x0000000000037919 */ /* 0x000e620000008800 */
[----:B------:R-:W-:-:S04]  /*33d10*/  MOV R2, 0x400 ;  /* 0x0000040000027802 */ /* 0x000fc80000000f00 */
[----:B-1----:R-:W-:Y:S02]  /*33d20*/  LEA R2, R3, R2, 0x18 ;  /* 0x0000000203027211 */ /* 0x002fe400078ec0ff */
[----:B------:R-:W-:-:S03]  /*33d30*/  SHF.L.U32 R3, R14, 0x1f, RZ ;  /* 0x0000001f0e037819 */ /* 0x000fc600000006ff */
[----:B------:R-:W-:-:S04]  /*33d40*/  IMAD R12, R13, 0x8, R2 ;  /* 0x000000080d0c7824 */ /* 0x000fc800078e0202 */
[----:B------:R-:W1:Y:S02]  /*33d50*/  SYNCS.PHASECHK.TRANS64.TRYWAIT P2, [R12+URZ+0x34440], R3 ;  /* 0x034440030c0075a7 */ /* 0x000e64000804017f */
[----:B-1----:R-:W-:Y:S05]  /*33d60*/  @!P2 BRA `(.L_x_515) ;  /* 0x0000002400dca947 */ /* 0x002fea0003800000 */
.L_x_629:
[----:B------:R-:W-:Y:S01]  /*33d70*/  ELECT P2, URZ, PT ;  /* 0x00000000003f782f */ /* 0x000fe20003840000 */
[----:B------:R-:W-:-:S12]  /*33d80*/  BSSY B0, `(.L_x_516) ;  /* 0x0000010000007945 */ /* 0x000fd80003800000 */
[----:B------:R-:W-:Y:S05]  /*33d90*/  @!P2 BRA `(.L_x_517) ;  /* 0x000000000038a947 */ /* 0x000fea0003800000 */
[----:B-1----:R-:W-:Y:S01]  /*33da0*/  LEA R3, R13, R2, 0x4 ;  /* 0x000000020d037211 */ /* 0x002fe200078e20ff */
[----:B------:R-:W-:Y:S01]  /*33db0*/  IMAD.U32 R16, RZ, RZ, UR22 ;  /* 0x00000016ff107e24 */ /* 0x000fe2000f8e00ff */
[----:B------:R-:W-:Y:S02]  /*33dc0*/  MOV R18, UR24 ;  /* 0x0000001800127c02 */ /* 0x000fe40008000f00 */
[----:B------:R-:W-:-:S05]  /*33dd0*/  MOV R17, UR23 ;  /* 0x0000001700117c02 */ /* 0x000fca0008000f00 */
[----:B------:R1:W-:Y:S01]  /*33de0*/  STS.128 [R3+0x34520], R16 ;  /* 0x0345201003007388 */ /* 0x0003e20000000c00 */
[----:B------:R-:W-:Y:S01]  /*33df0*/  @!PT LDS RZ, [RZ] ;  /* 0x00000000fffff984 */ /* 0x000fe20000000800 */
[----:B------:R-:W-:Y:S01]  /*33e00*/  @!PT LDS RZ, [RZ] ;  /* 0x00000000fffff984 */ /* 0x000fe20000000800 */
[----:B------:R-:W-:Y:S01]  /*33e10*/  @!PT LDS RZ, [RZ] ;  /* 0x00000000fffff984 */ /* 0x000fe20000000800 */
[----:B------:R-:W-:Y:S01]  /*33e20*/  @!PT LDS RZ, [RZ] ;  /* 0x00000000fffff984 */ /* 0x000fe20000000800 */
[----:B------:R3:W-:Y:S06]  /*33e30*/  MEMBAR.ALL.CTA ;  /* 0x0000000000007992 */ /* 0x0007ec0000008000 */
[----:B---3--:R-:W3:Y:S01]  /*33e40*/  FENCE.VIEW.ASYNC.S ;  /* 0x00000000000073c6 */ /* 0x008ee20000000000 */
[----:B------:R-:W-:Y:S05]  /*33e50*/  @!P1 BRA `(.L_x_518) ;  /* 0x0000000000049947 */ /* 0x000fea0003800000 */
[----:B--2---:R-:W-:Y:S01]  /*33e60*/  BPT.TRAP 0x1 ;  /* 0x000000040000795c */ /* 0x004fe20000300000 */
.L_x_518:
[----:B---3--:R3:W-:Y:S02]  /*33e70*/  SYNCS.ARRIVE.TRANS64.A1T0 RZ, [R12+URZ+0x34400], RZ ;  /* 0x034400ff0cff79a7 */ /* 0x0087e4000810003f */
.L_x_517:
[----:B--2---:R-:W-:Y:S05]  /*33e80*/  BSYNC B0 ;  /* 0x0000000000007941 */ /* 0x004fea0003800000 */
.L_x_516:
[----:B------:R-:W-:Y:S02]  /*33e90*/  ISETP.NE.AND P3, PT, R19, RZ, PT ;  /* 0x000000ff1300720c */ /* 0x000fe40003f65270 */
[----:B------:R-:W-:-:S04]  /*33ea0*/  IADD3 R13, R13, 0x1, RZ ;  /* 0x000000010d0d7810 */ /* 0x000fc80007ffe0ff */
[----:B------:R-:W-:-:S04]  /*33eb0*/  ISETP.NE.AND P2, PT, R13, 0x8, PT ;  /* 0x000000080d00780c */ /* 0x000fc80003f45270 */
[----:B-1----:R-:W-:Y:S02]  /*33ec0*/  SEL R3, RZ, 0x1, P2 ;  /* 0x00000001ff037807 */ /* 0x002fe40001000000 */
[----:B------:R-:W-:Y:S02]  /*33ed0*/  SEL R13, R13, RZ, P2 ;  /* 0x000000ff0d0d7207 */ /* 0x000fe40001000000 */
[----:B------:R-:W-:Y:S01]  /*33ee0*/  LOP3.LUT R14, R14, R3, RZ, 0x3c, !PT ;  /* 0x000000030e0e7212 */ /* 0x000fe200078e3cff */
[----:B------:R-:W-:Y:S06]  /*33ef0*/  @P3 BRA `(.L_x_519) ;  /* 0xffffffe000fc3947 */ /* 0x000fec000383ffff */
[----:B------:R-:W-:Y:S05]  /*33f00*/  @!P1 BRA `(.L_x_520) ;  /* 0x0000000000049947 */ /* 0x000fea0003800000 */
[----:B------:R-:W-:Y:S01]  /*33f10*/  BPT.TRAP 0x1 ;  /* 0x000000040000795c */ /* 0x000fe20000300000 */
.L_x_520:
[----:B------:R-:W-:Y:S02]  /*33f20*/  LEA R3, R13, R2, 0x3 ;  /* 0x000000020d037211 */ /* 0x000fe400078e18ff */
[----:B-----5:R-:W-:-:S04]  /*33f30*/  SHF.L.U32 R0, R14, 0x1f, RZ ;  /* 0x0000001f0e007819 */ /* 0x020fc800000006ff */
[----:B------:R-:W1:Y:S02]  /*33f40*/  SYNCS.PHASECHK.TRANS64.TRYWAIT P0, [R3+URZ+0x34440], R0 ;  /* 0x03444000030075a7 */ /* 0x000e64000800017f */
[----:B-1----:R-:W-:Y:S05]  /*33f50*/  @!P0 BRA `(.L_x_521) ;  /* 0x0000002400748947 */ /* 0x002fea0003800000 */
.L_x_630:
[----:B------:R-:W-:Y:S05]  /*33f60*/  @!P1 BRA `(.L_x_522) ;  /* 0x0000000000049947 */ /* 0x000fea0003800000 */
[----:B------:R-:W-:Y:S01]  /*33f70*/  BPT.TRAP 0x1 ;  /* 0x000000040000795c */ /* 0x000fe20000300000 */
.L_x_522:
[----:B------:R-:W-:-:S04]  /*33f80*/  IADD3 R13, R13, 0x1, RZ ;  /* 0x000000010d0d7810 */ /* 0x000fc80007ffe0ff */
[----:B------:R-:W-:-:S04]  /*33f90*/  ISETP.NE.AND P0, PT, R13, 0x8, PT ;  /* 0x000000080d00780c */ /* 0x000fc80003f05270 */
[----:B-1----:R-:W-:Y:S02]  /*33fa0*/  SEL R3, RZ, 0x1, P0 ;  /* 0x00000001ff037807 */ /* 0x002fe40000000000 */
[----:B------:R-:W-:Y:S02]  /*33fb0*/  SEL R13, R13, RZ, P0 ;  /* 0x000000ff0d0d7207 */ /* 0x000fe40000000000 */
[----:B------:R-:W-:-:S03]  /*33fc0*/  LOP3.LUT R14, R14, R3, RZ, 0x3c, !PT ;  /* 0x000000030e0e7212 */ /* 0x000fc600078e3cff */
[----:B------:R-:W-:Y:S01]  /*33fd0*/  IMAD R3, R13, 0x8, R2 ;  /* 0x000000080d037824 */ /* 0x000fe200078e0202 */
[----:B------:R-:W-:-:S04]  /*33fe0*/  SHF.L.U32 R0, R14, 0x1f, RZ ;  /* 0x0000001f0e007819 */ /* 0x000fc800000006ff */
[----:B------:R-:W1:Y:S02]  /*33ff0*/  SYNCS.PHASECHK.TRANS64.TRYWAIT P0, [R3+URZ+0x34440], R0 ;  /* 0x03444000030075a7 */ /* 0x000e64000800017f */
[----:B-1----:R-:W-:Y:S05]  /*34000*/  @!P0 BRA `(.L_x_523) ;  /* 0x00000024005c8947 */ /* 0x002fea0003800000 */
.L_x_631:
[----:B------:R-:W-:Y:S05]  /*34010*/  @!P1 BRA `(.L_x_524) ;  /* 0x0000000000049947 */ /* 0x000fea0003800000 */
[----:B------:R-:W-:Y:S01]  /*34020*/  BPT.TRAP 0x1 ;  /* 0x000000040000795c */ /* 0x000fe20000300000 */
.L_x_524:
[----:B-1----:R-:W-:-:S04]  /*34030*/  IADD3 R0, R13, 0x1, RZ ;  /* 0x000000010d007810 */ /* 0x002fc80007ffe0ff */
[----:B------:R-:W-:-:S04]  /*34040*/  ISETP.NE.AND P0, PT, R0, 0x8, PT ;  /* 0x000000080000780c */ /* 0x000fc80003f05270 */
[----:B------:R-:W-:Y:S02]  /*34050*/  SEL R3, RZ, 0x1, P0 ;  /* 0x00000001ff037807 */ /* 0x000fe40000000000 */
[----:B------:R-:W-:Y:S02]  /*34060*/  SEL R5, R0, RZ, P0 ;  /* 0x000000ff00057207 */ /* 0x000fe40000000000 */
[----:B------:R-:W-:Y:S02]  /*34070*/  LOP3.LUT R14, R14, R3, RZ, 0x3c, !PT ;  /* 0x000000030e0e7212 */ /* 0x000fe400078e3cff */
[----:B------:R-:W-:Y:S02]  /*34080*/  LEA R3, R5, R2, 0x3 ;  /* 0x0000000205037211 */ /* 0x000fe400078e18ff */
[----:B------:R-:W-:-:S04]  /*34090*/  SHF.L.U32 R0, R14, 0x1f, RZ ;  /* 0x0000001f0e007819 */ /* 0x000fc800000006ff */
[----:B------:R-:W1:Y:S02]  /*340a0*/  SYNCS.PHASECHK.TRANS64.TRYWAIT P0, [R3+URZ+0x34440], R0 ;  /* 0x03444000030075a7 */ /* 0x000e64000800017f */
[----:B-1----:R-:W-:Y:S05]  /*340b0*/  @!P0 BRA `(.L_x_525) ;  /* 0x0000002400448947 */ /* 0x002fea0003800000 */
.L_x_632:
[----:B------:R-:W-:Y:S05]  /*340c0*/  @!P1 BRA `(.L_x_526) ;  /* 0x0000000000049947 */ /* 0x000fea0003800000 */
[----:B------:R-:W-:Y:S01]  /*340d0*/  BPT.TRAP 0x1 ;  /* 0x000000040000795c */ /* 0x000fe20000300000 */
.L_x_526:
[----:B-1----:R-:W-:-:S04]  /*340e0*/  IADD3 R0, R5, 0x1, RZ ;  /* 0x0000000105007810 */ /* 0x002fc80007ffe0ff */
[----:B------:R-:W-:-:S04]  /*340f0*/  ISETP.NE.AND P0, PT, R0, 0x8, PT ;  /* 0x000000080000780c */ /* 0x000fc80003f05270 */
[----:B------:R-:W-:Y:S02]  /*34100*/  SEL R3, RZ, 0x1, P0 ;  /* 0x00000001ff037807 */ /* 0x000fe40000000000 */
[----:B------:R-:W-:Y:S02]  /*34110*/  SEL R5, R0, RZ, P0 ;  /* 0x000000ff00057207 */ /* 0x000fe40000000000 */
[----:B------:R-:W-:-:S03]  /*34120*/  LOP3.LUT R14, R14, R3, RZ, 0x3c, !PT ;  /* 0x000000030e0e7212 */ /* 0x000fc600078e3cff */
[----:B------:R-:W-:Y:S01]  /*34130*/  IMAD R3, R5, 0x8, R2 ;  /* 0x0000000805037824 */ /* 0x000fe200078e0202 */
[----:B------:R-:W-:-:S04]  /*34140*/  SHF.L.U32 R0, R14, 0x1f, RZ ;  /* 0x0000001f0e007819 */ /* 0x000fc800000006ff */
[----:B------:R-:W1:Y:S02]  /*34150*/  SYNCS.PHASECHK.TRANS64.TRYWAIT P0, [R3+URZ+0x34440], R0 ;  /* 0x03444000030075a7 */ /* 0x000e64000800017f */
[----:B-1----:R-:W-:Y:S05]  /*34160*/  @!P0 BRA `(.L_x_527) ;  /* 0x00000024002c8947 */ /* 0x002fea0003800000 */
.L_x_633:
[----:B------:R-:W-:Y:S05]  /*34170*/  @!P1 BRA `(.L_x_528) ;  /* 0x0000000000049947 */ /* 0x000fea0003800000 */
[----:B------:R-:W-:Y:S01]  /*34180*/  BPT.TRAP 0x1 ;  /* 0x000000040000795c */ /* 0x000fe20000300000 */
.L_x_528:
        /* <DEDUP_REMOVED lines=9> */
.L_x_634:
[----:B------:R-:W-:Y:S05]  /*34220*/  @!P1 BRA `(.L_x_530) ;  /* 0x0000000000049947 */ /* 0x000fea0003800000 */
[----:B------:R-:W-:Y:S01]  /*34230*/  BPT.TRAP 0x1 ;  /* 0x000000040000795c */ /* 0x000fe20000300000 */
.L_x_530:
        /* <DEDUP_REMOVED lines=9> */
.L_x_635:
[----:B------:R-:W-:Y:S05]  /*342d0*/  @!P1 BRA `(.L_x_532) ;  /* 0x0000000000049947 */ /* 0x000fea0003800000 */
[----:B------:R-:W-:Y:S01]  /*342e0*/  BPT.TRAP 0x1 ;  /* 0x000000040000795c */ /* 0x000fe20000300000 */
.L_x_532:
[----:B-1----:R-:W-:-:S04]  /*342f0*/  IADD3 R0, R5, 0x1, RZ ;  /* 0x0000000105007810 */ /* 0x002fc80007ffe0ff */
[----:B------:R-:W-:-:S04]  /*34300*/  ISETP.NE.AND P0, PT, R0, 0x8, PT ;  /* 0x000000080000780c */ /* 0x000fc80003f05270 */
[----:B------:R-:W-:Y:S02]  /*34310*/  SEL R3, RZ, 0x1, P0 ;  /* 0x00000001ff037807 */ /* 0x000fe40000000000 */
[----:B------:R-:W-:Y:S02]  /*34320*/  SEL R5, R0, RZ, P0 ;  /* 0x000000ff00057207 */ /* 0x000fe40000000000 */
[----:B----4-:R-:W-:Y:S02]  /*34330*/  LOP3.LUT R7, R14, R3, RZ, 0x3c, !PT ;  /* 0x000000030e077212 */ /* 0x010fe400078e3cff */
[----:B------:R-:W-:Y:S02]  /*34340*/  LEA R3, R5, R2, 0x3 ;  /* 0x0000000205037211 */ /* 0x000fe400078e18ff */
[----:B------:R-:W-:-:S04]  /*34350*/  SHF.L.U32 R0, R7, 0x1f, RZ ;  /* 0x0000001f07007819 */ /* 0x000fc800000006ff */
[----:B------:R-:W1:Y:S02]  /*34360*/  SYNCS.PHASECHK.TRANS64.TRYWAIT P0, [R3+URZ+0x34440], R0 ;  /* 0x03444000030075a7 */ /* 0x000e64000800017f */
[----:B-1----:R-:W-:Y:S05]  /*34370*/  @!P0 BRA `(.L_x_533) ;  /* 0x0000002000e48947 */ /* 0x002fea0003800000 */
.L_x_636:
[----:B------:R-:W-:Y:S05]  /*34380*/  @!P1 BRA `(.L_x_534) ;  /* 0x0000000000049947 */ /* 0x000fea0003800000 */
[----:B------:R-:W-:Y:S01]  /*34390*/  BPT.TRAP 0x1 ;  /* 0x000000040000795c */ /* 0x000fe20000300000 */
.L_x_534:
[----:B-1----:R-:W-:-:S04]  /*343a0*/  IADD3 R0, R5, 0x1, RZ ;  /* 0x0000000105007810 */ /* 0x002fc80007ffe0ff */
[----:B------:R-:W-:-:S04]  /*343b0*/  ISETP.NE.AND P0, PT, R0, 0x8, PT ;  /* 0x000000080000780c */ /* 0x000fc80003f05270 */
[----:B------:R-:W-:Y:S02]  /*343c0*/  SEL R4, RZ, 0x1, P0 ;  /* 0x00000001ff047807 */ /* 0x000fe40000000000 */
[----:B------:R-:W-:Y:S02]  /*343d0*/  SEL R3, R0, RZ, P0 ;  /* 0x000000ff00037207 */ /* 0x000fe40000000000 */
[----:B------:R-:W-:-:S03]  /*343e0*/  LOP3.LUT R0, R7, R4, RZ, 0x3c, !PT ;  /* 0x0000000407007212 */ /* 0x000fc600078e3cff */
[----:B------:R-:W-:Y:S01]  /*343f0*/  IMAD R3, R3, 0x8, R2 ;  /* 0x0000000803037824 */ /* 0x000fe200078e0202 */
[----:B------:R-:W-:-:S07]  /*34400*/  SHF.L.U32 R0, R0, 0x1f, RZ ;  /* 0x0000001f00007819 */ /* 0x000fce00000006ff */
.L_x_535:
[----:B-1----:R1:W2:Y:S02]  /*34410*/  SYNCS.PHASECHK.TRANS64.TRYWAIT P0, [R3+URZ+0x34440], R0 ;  /* 0x03444000030075a7 */ /* 0x0022a4000800017f */
[----:B--2---:R-:W-:Y:S05]  /*34420*/  @!P0 NANOSLEEP.SYNCS 0x989680 ;  /* 0x009896800000895d */ /* 0x004fea0003900000 */
[----:B------:R-:W2:Y:S02]  /*34430*/  @!P0 SYNCS.PHASECHK.TRANS64 P0, [R3+URZ+0x34440], R0 ;  /* 0x03444000030085a7 */ /* 0x000ea4000800007f */
[----:B--2---:R-:W-:Y:S05]  /*34440*/  @P0 EXIT ;  /* 0x000000000000094d */ /* 0x004fea0003800000 */
[----:B------:R-:W-:Y:S05]  /*34450*/  BRA `(.L_x_535) ;  /* 0xfffffffc00ec7947 */ /* 0x000fea000383ffff */
.L_x_25:
[----:B-1----:R-:W-:-:S04]  /*34460*/  MOV R12, UR11 ;  /* 0x0000000b000c7c02 */ /* 0x002fc80008000f00 */
[----:B------:R1:W2:Y:S03]  /*34470*/  SYNCS.PHASECHK.TRANS64.TRYWAIT P1, [R12+URZ+0x34400], R11 ;  /* 0x0344000b0c0075a7 */ /* 0x0002a6000802017f */
[----:B--2---:R-:W-:Y:S05]  /*34480*/  @!P1 NANOSLEEP.SYNCS 0x989680 ;  /* 0x009896800000995d */ /* 0x004fea0003900000 */
[----:B------:R-:W2:Y:S02]  /*34490*/  @!P1 SYNCS.PHASECHK.TRANS64 P1, [R12+URZ+0x34400], R11 ;  /* 0x0344000b0c0095a7 */ /* 0x000ea4000802007f */
[----:B--2---:R-:W-:Y:S05]  /*344a0*/  @!P1 BRA `(.L_x_25) ;  /* 0xfffffffc00ec9947 */ /* 0x004fea000383ffff */
[----:B------:R-:W-:Y:S05]  /*344b0*/  BRA `(.L_x_536) ;  /* 0xfffffcec00287947 */ /* 0x000fea000383ffff */
.L_x_37:
[----:B------:R-:W-:-:S06]  /*344c0*/  UIADD3 UR4, UR50, UR49, URZ ;  /* 0x0000003132047290 */ /* 0x000fcc000fffe03f */
[----:B-1----:R-:W-:-:S04]  /*344d0*/  MOV R0, UR4 ;  /* 0x0000000400007c02 */ /* 0x002fc80008000f00 */
[----:B------:R1:W2:Y:S03]  /*344e0*/  SYNCS.PHASECHK.TRANS64.TRYWAIT P0, [R0+URZ], R11 ;  /* 0x0000000b000075a7 */ /* 0x0002a6000800017f */
[----:B--2---:R-:W-:Y:S05]  /*344f0*/  @!P0 NANOSLEEP.SYNCS 0x989680 ;  /* 0x009896800000895d */ /* 0x004fea0003900000 */
[----:B------:R-:W2:Y:S02]  /*34500*/  @!P0 SYNCS.PHASECHK.TRANS64 P0, [R0+URZ], R11 ;  /* 0x0000000b000085a7 */ /* 0x000ea4000800007f */
[----:B--2---:R-:W-:Y:S05]  /*34510*/  @!P0 BRA `(.L_x_37) ;  /* 0xfffffffc00e88947 */ /* 0x004fea000383ffff */
[----:B------:R-:W-:Y:S05]  /*34520*/  BRA `(.L_x_537) ;  /* 0xfffffcf800507947 */ /* 0x000fea000383ffff */
.L_x_42:
[----:B---3--:R-:W-:-:S04]  /*34530*/  MOV R3, UR4 ;  /* 0x0000000400037c02 */ /* 0x008fc80008000f00 */
[----:B------:R3:W4:Y:S03]  /*34540*/  SYNCS.PHASECHK.TRANS64.TRYWAIT P0, [R3+URZ+0x34480], R0 ;  /* 0x03448000030075a7 */ /* 0x000726000800017f */
[----:B----4-:R-:W-:Y:S05]  /*34550*/  @!P0 NANOSLEEP.SYNCS 0x989680 ;  /* 0x009896800000895d */ /* 0x010fea0003900000 */
[----:B------:R-:W4:Y:S02]  /*34560*/  @!P0 SYNCS.PHASECHK.TRANS64 P0, [R3+URZ+0x34480], R0 ;  /* 0x03448000030085a7 */ /* 0x000f24000800007f */
[----:B----4-:R-:W-:Y:S05]  /*34570*/  @!P0 BRA `(.L_x_42) ;  /* 0xfffffffc00ec8947 */ /* 0x010fea000383ffff */
[----:B------:R-:W-:Y:S05]  /*34580*/  BRA `(.L_x_41) ;  /* 0xfffffd1400887947 */ /* 0x000fea000383ffff */
.L_x_47:
[----:B---3--:R-:W-:-:S04]  /*34590*/  IMAD.U32 R9, RZ, RZ, UR6 ;  /* 0x00000006ff097e24 */ /* 0x008fc8000f8e00ff */
[----:B------:R3:W4:Y:S03]  /*345a0*/  SYNCS.PHASECHK.TRANS64.TRYWAIT P0, [R9+URZ+0x34480], R4 ;  /* 0x03448004090075a7 */ /* 0x000726000800017f */
[----:B----4-:R-:W-:Y:S05]  /*345b0*/  @!P0 NANOSLEEP.SYNCS 0x989680 ;  /* 0x009896800000895d */ /* 0x010fea0003900000 */
[----:B------:R-:W4:Y:S02]  /*345c0*/  @!P0 SYNCS.PHASECHK.TRANS64 P0, [R9+URZ+0x34480], R4 ;  /* 0x03448004090085a7 */ /* 0x000f24000800007f */
[----:B----4-:R-:W-:Y:S05]  /*345d0*/  @!P0 BRA `(.L_x_47) ;  /* 0xfffffffc00ec8947 */ /* 0x010fea000383ffff */
[----:B------:R-:W-:Y:S05]  /*345e0*/  BRA `(.L_x_46) ;  /* 0xfffffdcc00d87947 */ /* 0x000fea000383ffff */
.L_x_53:
[----:B------:R-:W-:-:S06]  /*345f0*/  UIADD3 UR4, UR50, UR49, URZ ;  /* 0x0000003132047290 */ /* 0x000fcc000fffe03f */
[----:B-1----:R-:W-:-:S04]  /*34600*/  MOV R2, UR4 ;  /* 0x0000000400027c02 */ /* 0x002fc80008000f00 */
[----:B------:R1:W3:Y:S03]  /*34610*/  SYNCS.PHASECHK.TRANS64.TRYWAIT P0, [R2+URZ+0x10], R0 ;  /* 0x00001000020075a7 */ /* 0x0002e6000800017f */
[----:B---3--:R-:W-:Y:S05]  /*34620*/  @!P0 NANOSLEEP.SYNCS 0x989680 ;  /* 0x009896800000895d */ /* 0x008fea0003900000 */
[----:B------:R-:W3:Y:S02]  /*34630*/  @!P0 SYNCS.PHASECHK.TRANS64 P0, [R2+URZ+0x10], R0 ;  /* 0x00001000020085a7 */ /* 0x000ee4000800007f */
[----:B---3--:R-:W-:Y:S05]  /*34640*/  @!P0 BRA `(.L_x_53) ;  /* 0xfffffffc00e88947 */ /* 0x008fea000383ffff */
[----:B------:R-:W-:Y:S05]  /*34650*/  BRA `(.L_x_538) ;  /* 0xfffffeac009c7947 */ /* 0x000fea000383ffff */
.L_x_65:
[----:B------:R-:W-:-:S07]  /*34660*/  MOV R15, 0xffffffff ;  /* 0xffffffff000f7802 */ /* 0x000fce0000000f00 */
[----:B-123-5:R-:W-:Y:S05]  /*34670*/  WARPSYNC.COLLECTIVE R15, `(.L_x_539) ;  /* 0x000000000f0c7348 */ /* 0x02efea0003c00000 */
[----:B------:R-:W-:Y:S02]  /*34680*/  ELECT P6, UR62, PT ;  /* 0x00000000003e782f */ /* 0x000fe400038c0000 */
[----:B------:R-:W-:Y:S01]  /*34690*/  MOV R14, UR62 ;  /* 0x0000003e000e7c02 */ /* 0x000fe20008000f00 */
[----:B-123-5:R-:W-:Y:S10]  /*346a0*/  ENDCOLLECTIVE ;  /* 0x000000000000791b */ /* 0x02eff40003800000 */
.L_x_539:
[----:B------:R-:W-:Y:S05]  /*346b0*/  BRA `(.L_x_540) ;  /* 0xfffffeb400207947 */ /* 0x000fea000383ffff */
.L_x_67:
[----:B-1----:R-:W-:-:S04]  /*346c0*/  MOV R4, UR47 ;  /* 0x0000002f00047c02 */ /* 0x002fc80008000f00 */
[----:B------:R1:W3:Y:S03]  /*346d0*/  SYNCS.PHASECHK.TRANS64.TRYWAIT P2, [R4+URZ+0x344b0], R159 ;  /* 0x0344b09f040075a7 */ /* 0x0002e6000804017f */
[----:B---3--:R-:W-:Y:S05]  /*346e0*/  @!P2 NANOSLEEP.SYNCS 0x989680 ;  /* 0x009896800000a95d */ /* 0x008fea0003900000 */
[----:B------:R-:W3:Y:S02]  /*346f0*/  @!P2 SYNCS.PHASECHK.TRANS64 P2, [R4+URZ+0x344b0], R159 ;  /* 0x0344b09f0400a5a7 */ /* 0x000ee4000804007f */
[----:B---3--:R-:W-:Y:S05]  /*34700*/  @!P2 BRA `(.L_x_67) ;  /* 0xfffffffc00eca947 */ /* 0x008fea000383ffff */
[----:B------:R-:W-:Y:S05]  /*34710*/  BRA `(.L_x_541) ;  /* 0xfffffeb400307947 */ /* 0x000fea000383ffff */
.L_x_73:
[----:B-1----:R-:W-:-:S04]  /*34720*/  IMAD.U32 R12, RZ, RZ, UR47 ;  /* 0x0000002fff0c7e24 */ /* 0x002fc8000f8e00ff */
[----:B------:R1:W2:Y:S03]  /*34730*/  SYNCS.PHASECHK.TRANS64.TRYWAIT P3, [R12+URZ+0x344b8], R159 ;  /* 0x0344b89f0c0075a7 */ /* 0x0002a6000806017f */
[----:B--2---:R-:W-:Y:S05]  /*34740*/  @!P3 NANOSLEEP.SYNCS 0x989680 ;  /* 0x009896800000b95d */ /* 0x004fea0003900000 */
[----:B------:R-:W2:Y:S02]  /*34750*/  @!P3 SYNCS.PHASECHK.TRANS64 P3, [R12+URZ+0x344b8], R159 ;  /* 0x0344b89f0c00b5a7 */ /* 0x000ea4000806007f */
[----:B--2---:R-:W-:Y:S05]  /*34760*/  @!P3 BRA `(.L_x_73) ;  /* 0xfffffffc00ecb947 */ /* 0x004fea000383ffff */
[----:B------:R-:W-:Y:S05]  /*34770*/  BRA `(.L_x_542) ;  /* 0xfffffeb800d07947 */ /* 0x000fea000383ffff */
.L_x_78:
[----:B-1----:R-:W-:-:S04]  /*34780*/  MOV R12, UR47 ;  /* 0x0000002f000c7c02 */ /* 0x002fc80008000f00 */
[----:B------:R1:W2:Y:S03]  /*34790*/  SYNCS.PHASECHK.TRANS64.TRYWAIT P3, [R12+URZ+0x344c0], R159 ;  /* 0x0344c09f0c0075a7 */ /* 0x0002a6000806017f */
[----:B--2---:R-:W-:Y:S05]  /*347a0*/  @!P3 NANOSLEEP.SYNCS 0x989680 ;  /* 0x009896800000b95d */ /* 0x004fea0003900000 */
[----:B------:R-:W2:Y:S02]  /*347b0*/  @!P3 SYNCS.PHASECHK.TRANS64 P3, [R12+URZ+0x344c0], R159 ;  /* 0x0344c09f0c00b5a7 */ /* 0x000ea4000806007f */
[----:B--2---:R-:W-:Y:S05]  /*347c0*/  @!P3 BRA `(.L_x_78) ;  /* 0xfffffffc00ecb947 */ /* 0x004fea000383ffff */
[----:B------:R-:W-:Y:S05]  /*347d0*/  BRA `(.L_x_543) ;  /* 0xfffffec000587947 */ /* 0x000fea000383ffff */
.L_x_83:
[----:B-1----:R-:W-:-:S04]  /*347e0*/  MOV R12, UR47 ;  /* 0x0000002f000c7c02 */ /* 0x002fc80008000f00 */
[----:B------:R1:W2:Y:S03]  /*347f0*/  SYNCS.PHASECHK.TRANS64.TRYWAIT P3, [R12+URZ+0x344c8], R159 ;  /* 0x0344c89f0c0075a7 */ /* 0x0002a6000806017f */
[----:B--2---:R-:W-:Y:S05]  /*34800*/  @!P3 NANOSLEEP.SYNCS 0x989680 ;  /* 0x009896800000b95d */ /* 0x004fea0003900000 */
[----:B------:R-:W2:Y:S02]  /*34810*/  @!P3 SYNCS.PHASECHK.TRANS64 P3, [R12+URZ+0x344c8], R159 ;  /* 0x0344c89f0c00b5a7 */ /* 0x000ea4000806007f */
[----:B--2---:R-:W-:Y:S05]  /*34820*/  @!P3 BRA `(.L_x_83) ;  /* 0xfffffffc00ecb947 */ /* 0x004fea000383ffff */
[----:B------:R-:W-:Y:S05]  /*34830*/  BRA `(.L_x_544) ;  /* 0xfffffec400e07947 */ /* 0x000fea000383ffff */
.L_x_88:
[----:B-1----:R-:W-:-:S04]  /*34840*/  MOV R12, UR47 ;  /* 0x0000002f000c7c02 */ /* 0x002fc80008000f00 */
[----:B------:R1:W2:Y:S03]  /*34850*/  SYNCS.PHASECHK.TRANS64.TRYWAIT P3, [R12+URZ+0x344b0], R25 ;  /* 0x0344b0190c0075a7 */ /* 0x0002a6000806017f */
[----:B--2---:R-:W-:Y:S05]  /*34860*/  @!P3 NANOSLEEP.SYNCS 0x989680 ;  /* 0x009896800000b95d */ /* 0x004fea0003900000 */
[----:B------:R-:W2:Y:S02]  /*34870*/  @!P3 SYNCS.PHASECHK.TRANS64 P3, [R12+URZ+0x344b0], R25 ;  /* 0x0344b0190c00b5a7 */ /* 0x000ea4000806007f */
[----:B--2---:R-:W-:Y:S05]  /*34880*/  @!P3 BRA `(.L_x_88) ;  /* 0xfffffffc00ecb947 */ /* 0x004fea000383ffff */
[----:B------:R-:W-:Y:S05]  /*34890*/  BRA `(.L_x_545) ;  /* 0xfffffecc00307947 */ /* 0x000fea000383ffff */
.L_x_93:
[----:B-1----:R-:W-:-:S04]  /*348a0*/  IMAD.U32 R12, RZ, RZ, UR47 ;  /* 0x0000002fff0c7e24 */ /* 0x002fc8000f8e00ff */
[----:B------:R1:W2:Y:S03]  /*348b0*/  SYNCS.PHASECHK.TRANS64.TRYWAIT P3, [R12+URZ+0x344b8], R25 ;  /* 0x0344b8190c0075a7 */ /* 0x0002a6000806017f */
[----:B--2---:R-:W-:Y:S05]  /*348c0*/  @!P3 NANOSLEEP.SYNCS 0x989680 ;  /* 0x009896800000b95d */ /* 0x004fea0003900000 */
[----:B------:R-:W2:Y:S02]  /*348d0*/  @!P3 SYNCS.PHASECHK.TRANS64 P3, [R12+URZ+0x344b8], R25 ;  /* 0x0344b8190c00b5a7 */ /* 0x000ea4000806007f */
[----:B--2---:R-:W-:Y:S05]  /*348e0*/  @!P3 BRA `(.L_x_93) ;  /* 0xfffffffc00ecb947 */ /* 0x004fea000383ffff */
[----:B------:R-:W-:Y:S05]  /*348f0*/  BRA `(.L_x_546) ;  /* 0xfffffed000b87947 */ /* 0x000fea000383ffff */
.L_x_98:
[----:B-1----:R-:W-:-:S04]  /*34900*/  MOV R12, UR47 ;  /* 0x0000002f000c7c02 */ /* 0x002fc80008000f00 */
[----:B------:R1:W2:Y:S03]  /*34910*/  SYNCS.PHASECHK.TRANS64.TRYWAIT P3, [R12+URZ+0x344c0], R25 ;  /* 0x0344c0190c0075a7 */ /* 0x0002a6000806017f */
[----:B--2---:R-:W-:Y:S05]  /*34920*/  @!P3 NANOSLEEP.SYNCS 0x989680 ;  /* 0x009896800000b95d */ /* 0x004fea0003900000 */
[----:B------:R-:W2:Y:S02]  /*34930*/  @!P3 SYNCS.PHASECHK.TRANS64 P3, [R12+URZ+0x344c0], R25 ;  /* 0x0344c0190c00b5a7 */ /* 0x000ea4000806007f */
[----:B--2---:R-:W-:Y:S05]  /*34940*/  @!P3 BRA `(.L_x_98) ;  /* 0xfffffffc00ecb947 */ /* 0x004fea000383ffff */
[----:B------:R-:W-:Y:S05]  /*34950*/  BRA `(.L_x_547) ;  /* 0xfffffed800387947 */ /* 0x000fea000383ffff */
.L_x_103:
[----:B-1----:R-:W-:-:S04]  /*34960*/  MOV R12, UR47 ;  /* 0x0000002f000c7c02 */ /* 0x002fc80008000f00 */
[----:B------:R1:W2:Y:S03]  /*34970*/  SYNCS.PHASECHK.TRANS64.TRYWAIT P3, [R12+URZ+0x344c8], R25 ;  /* 0x0344c8190c0075a7 */ /* 0x0002a6000806017f */
[----:B--2---:R-:W-:Y:S05]  /*34980*/  @!P3 NANOSLEEP.SYNCS 0x989680 ;  /* 0x009896800000b95d */ /* 0x004fea0003900000 */
[----:B------:R-:W2:Y:S02]  /*34990*/  @!P3 SYNCS.PHASECHK.TRANS64 P3, [R12+URZ+0x344c8], R25 ;  /* 0x0344c8190c00b5a7 */ /* 0x000ea4000806007f */
[----:B--2---:R-:W-:Y:S05]  /*349a0*/  @!P3 BRA `(.L_x_103) ;  /* 0xfffffffc00ecb947 */ /* 0x004fea000383ffff */
[----:B------:R-:W-:Y:S05]  /*349b0*/  BRA `(.L_x_548) ;  /* 0xfffffedc00b87947 */ /* 0x000fea000383ffff */
.L_x_108:
[----:B-1----:R-:W-:-:S04]  /*349c0*/  MOV R12, UR47 ;  /* 0x0000002f000c7c02 */ /* 0x002fc80008000f00 */
[----:B------:R1:W2:Y:S03]  /*349d0*/  SYNCS.PHASECHK.TRANS64.TRYWAIT P3, [R12+URZ+0x344b0], R159 ;  /* 0x0344b09f0c0075a7 */ /* 0x0002a6000806017f */
[----:B--2---:R-:W-:Y:S05]  /*349e0*/  @!P3 NANOSLEEP.SYNCS 0x989680 ;  /* 0x009896800000b95d */ /* 0x004fea0003900000 */
[----:B------:R-:W2:Y:S02]  /*349f0*/  @!P3 SYNCS.PHASECHK.TRANS64 P3, [R12+URZ+0x344b0], R159 ;  /* 0x0344b09f0c00b5a7 */ /* 0x000ea4000806007f */
[----:B--2---:R-:W-:Y:S05]  /*34a00*/  @!P3 BRA `(.L_x_108) ;  /* 0xfffffffc00ecb947 */ /* 0x004fea000383ffff */
[----:B------:R-:W-:Y:S05]  /*34a10*/  BRA `(.L_x_549) ;  /* 0xfffffee000f87947 */ /* 0x000fea000383ffff */
.L_x_113:
[----:B-1----:R-:W-:-:S04]  /*34a20*/  IMAD.U32 R12, RZ, RZ, UR47 ;  /* 0x0000002fff0c7e24 */ /* 0x002fc8000f8e00ff */
[----:B------:R1:W2:Y:S03]  /*34a30*/  SYNCS.PHASECHK.TRANS64.TRYWAIT P3, [R12+URZ+0x344b8], R159 ;  /* 0x0344b89f0c0075a7 */ /* 0x0002a6000806017f */
[----:B--2---:R-:W-:Y:S05]  /*34a40*/  @!P3 NANOSLEEP.SYNCS 0x989680 ;  /* 0x009896800000b95d */ /* 0x004fea0003900000 */
[----:B------:R-:W2:Y:S02]  /*34a50*/  @!P3 SYNCS.PHASECHK.TRANS64 P3, [R12+URZ+0x344b8], R159 ;  /* 0x0344b89f0c00b5a7 */ /* 0x000ea4000806007f */
[----:B--2---:R-:W-:Y:S05]  /*34a60*/  @!P3 BRA `(.L_x_113) ;  /* 0xfffffffc00ecb947 */ /* 0x004fea000383ffff */
[----:B------:R-:W-:Y:S05]  /*34a70*/  BRA `(.L_x_550) ;  /* 0xfffffee800787947 */ /* 0x000fea000383ffff */
.L_x_118:
[----:B-1----:R-:W-:-:S04]  /*34a80*/  MOV R12, UR47 ;  /* 0x0000002f000c7c02 */ /* 0x002fc80008000f00 */
[----:B------:R1:W2:Y:S03]  /*34a90*/  SYNCS.PHASECHK.TRANS64.TRYWAIT P3, [R12+URZ+0x344c0], R159 ;  /* 0x0344c09f0c0075a7 */ /* 0x0002a6000806017f */
[----:B--2---:R-:W-:Y:S05]  /*34aa0*/  @!P3 NANOSLEEP.SYNCS 0x989680 ;  /* 0x009896800000b95d */ /* 0x004fea0003900000 */
[----:B------:R-:W2:Y:S02]  /*34ab0*/  @!P3 SYNCS.PHASECHK.TRANS64 P3, [R12+URZ+0x344c0], R159 ;  /* 0x0344c09f0c00b5a7 */ /* 0x000ea4000806007f */
[----:B--2---:R-:W-:Y:S05]  /*34ac0*/  @!P3 BRA `(.L_x_118) ;  /* 0xfffffffc00ecb947 */ /* 0x004fea000383ffff */
[----:B------:R-:W-:Y:S05]  /*34ad0*/  BRA `(.L_x_551) ;  /* 0xfffffeec00f87947 */ /* 0x000fea000383ffff */
.L_x_123:
[----:B-1----:R-:W-:-:S04]  /*34ae0*/  MOV R12, UR47 ;  /* 0x0000002f000c7c02 */ /* 0x002fc80008000f00 */
[----:B------:R1:W2:Y:S03]  /*34af0*/  SYNCS.PHASECHK.TRANS64.TRYWAIT P3, [R12+URZ+0x344c8], R159 ;  /* 0x0344c89f0c0075a7 */ /* 0x0002a6000806017f */
[----:B--2---:R-:W-:Y:S05]  /*34b00*/  @!P3 NANOSLEEP.SYNCS 0x989680 ;  /* 0x009896800000b95d */ /* 0x004fea0003900000 */
[----:B------:R-:W2:Y:S02]  /*34b10*/  @!P3 SYNCS.PHASECHK.TRANS64 P3, [R12+URZ+0x344c8], R159 ;  /* 0x0344c89f0c00b5a7 */ /* 0x000ea4000806007f */
[----:B--2---:R-:W-:Y:S05]  /*34b20*/  @!P3 BRA `(.L_x_123) ;  /* 0xfffffffc00ecb947 */ /* 0x004fea000383ffff */
[----:B------:R-:W-:Y:S05]  /*34b30*/  BRA `(.L_x_552) ;  /* 0xfffffef400787947 */ /* 0x000fea000383ffff */
.L_x_128:
[----:B-1----:R-:W-:-:S04]  /*34b40*/  MOV R12, UR47 ;  /* 0x0000002f000c7c02 */ /* 0x002fc80008000f00 */
[----:B------:R1:W2:Y:S03]  /*34b50*/  SYNCS.PHASECHK.TRANS64.TRYWAIT P3, [R12+URZ+0x344b0], R25 ;  /* 0x0344b0190c0075a7 */ /* 0x0002a6000806017f */
[----:B--2---:R-:W-:Y:S05]  /*34b60*/  @!P3 NANOSLEEP.SYNCS 0x989680 ;  /* 0x009896800000b95d */ /* 0x004fea0003900000 */
[----:B------:R-:W2:Y:S02]  /*34b70*/  @!P3 SYNCS.PHASECHK.TRANS64 P3, [R12+URZ+0x344b0], R25 ;  /* 0x0344b0190c00b5a7 */ /* 0x000ea4000806007f */
[----:B--2---:R-:W-:Y:S05]  /*34b80*/  @!P3 BRA `(.L_x_128) ;  /* 0xfffffffc00ecb947 */ /* 0x004fea000383ffff */
[----:B------:R-:W-:Y:S05]  /*34b90*/  BRA `(.L_x_553) ;  /* 0xfffffef800b87947 */ /* 0x000fea000383ffff */
.L_x_133:
[----:B-1----:R-:W-:-:S04]  /*34ba0*/  IMAD.U32 R12, RZ, RZ, UR47 ;  /* 0x0000002fff0c7e24 */ /* 0x002fc8000f8e00ff */
[----:B------:R1:W2:Y:S03]  /*34bb0*/  SYNCS.PHASECHK.TRANS64.TRYWAIT P3, [R12+URZ+0x344b8], R25 ;  /* 0x0344b8190c0075a7 */ /* 0x0002a6000806017f */
[----:B--2---:R-:W-:Y:S05]  /*34bc0*/  @!P3 NANOSLEEP.SYNCS 0x989680 ;  /* 0x009896800000b95d */ /* 0x004fea0003900000 */
[----:B------:R-:W2:Y:S02]  /*34bd0*/  @!P3 SYNCS.PHASECHK.TRANS64 P3, [R12+URZ+0x344b8], R25 ;  /* 0x0344b8190c00b5a7 */ /* 0x000ea4000806007f */
[----:B--2---:R-:W-:Y:S05]  /*34be0*/  @!P3 BRA `(.L_x_133) ;  /* 0xfffffffc00ecb947 */ /* 0x004fea000383ffff */
[----:B------:R-:W-:Y:S05]  /*34bf0*/  BRA `(.L_x_554) ;  /* 0xffffff0000387947 */ /* 0x000fea000383ffff */
.L_x_138:
[----:B-1----:R-:W-:-:S04]  /*34c00*/  MOV R12, UR47 ;  /* 0x0000002f000c7c02 */ /* 0x002fc80008000f00 */
[----:B------:R1:W2:Y:S03]  /*34c10*/  SYNCS.PHASECHK.TRANS64.TRYWAIT P3, [R12+URZ+0x344c0], R25 ;  /* 0x0344c0190c0075a7 */ /* 0x0002a6000806017f */
[----:B--2---:R-:W-:Y:S05]  /*34c20*/  @!P3 NANOSLEEP.SYNCS 0x989680 ;  /* 0x009896800000b95d */ /* 0x004fea0003900000 */
[----:B------:R-:W2:Y:S02]  /*34c30*/  @!P3 SYNCS.PHASECHK.TRANS64 P3, [R12+URZ+0x344c0], R25 ;  /* 0x0344c0190c00b5a7 */ /* 0x000ea4000806007f */
[----:B--2---:R-:W-:Y:S05]  /*34c40*/  @!P3 BRA `(.L_x_138) ;  /* 0xfffffffc00ecb947 */ /* 0x004fea000383ffff */
[----:B------:R-:W-:Y:S05]  /*34c50*/  BRA `(.L_x_555) ;  /* 0xffffff0400b87947 */ /* 0x000fea000383ffff */
.L_x_143:
[----:B-1----:R-:W-:-:S04]  /*34c60*/  MOV R12, UR47 ;  /* 0x0000002f000c7c02 */ /* 0x002fc80008000f00 */
[----:B------:R1:W2:Y:S03]  /*34c70*/  SYNCS.PHASECHK.TRANS64.TRYWAIT P3, [R12+URZ+0x344c8], R25 ;  /* 0x0344c8190c0075a7 */ /* 0x0002a6000806017f */
[----:B--2---:R-:W-:Y:S05]  /*34c80*/  @!P3 NANOSLEEP.SYNCS 0x989680 ;  /* 0x009896800000b95d */ /* 0x004fea0003900000 */
[----:B------:R-:W2:Y:S02]  /*34c90*/  @!P3 SYNCS.PHASECHK.TRANS64 P3, [R12+URZ+0x344c8], R25 ;  /* 0x0344c8190c00b5a7 */ /* 0x000ea4000806007f */
[----:B--2---:R-:W-:Y:S05]  /*34ca0*/  @!P3 BRA `(.L_x_143) ;  /* 0xfffffffc00ecb947 */ /* 0x004fea000383ffff */
[----:B------:R-:W-:Y:S05]  /*34cb0*/  BRA `(.L_x_556) ;  /* 0xffffff0c00387947 */ /* 0x000fea000383ffff */
.L_x_148:
[----:B-1----:R-:W-:-:S04]  /*34cc0*/  MOV R12, UR47 ;  /* 0x0000002f000c7c02 */ /* 0x002fc80008000f00 */
[----:B------:R1:W2:Y:S03]  /*34cd0*/  SYNCS.PHASECHK.TRANS64.TRYWAIT P3, [R12+URZ+0x344b0], R159 ;  /* 0x0344b09f0c0075a7 */ /* 0x0002a6000806017f */
[----:B--2---:R-:W-:Y:S05]  /*34ce0*/  @!P3 NANOSLEEP.SYNCS 0x989680 ;  /* 0x009896800000b95d */ /* 0x004fea0003900000 */
[----:B------:R-:W2:Y:S02]  /*34cf0*/  @!P3 SYNCS.PHASECHK.TRANS64 P3, [R12+URZ+0x344b0], R159 ;  /* 0x0344b09f0c00b5a7 */ /* 0x000ea4000806007f */
[----:B--2---:R-:W-:Y:S05]  /*34d00*/  @!P3 BRA `(.L_x_148) ;  /* 0xfffffffc00ecb947 */ /* 0x004fea000383ffff */
[----:B------:R-:W-:Y:S05]  /*34d10*/  BRA `(.L_x_557) ;  /* 0xffffff1000787947 */ /* 0x000fea000383ffff */
.L_x_153:
[----:B-1----:R-:W-:-:S04]  /*34d20*/  IMAD.U32 R12, RZ, RZ, UR47 ;  /* 0x0000002fff0c7e24 */ /* 0x002fc8000f8e00ff */
[----:B------:R1:W2:Y:S03]  /*34d30*/  SYNCS.PHASECHK.TRANS64.TRYWAIT P3, [R12+URZ+0x344b8], R159 ;  /* 0x0344b89f0c0075a7 */ /* 0x0002a6000806017f */
[----:B--2---:R-:W-:Y:S05]  /*34d40*/  @!P3 NANOSLEEP.SYNCS 0x989680 ;  /* 0x009896800000b95d */ /* 0x004fea0003900000 */
[----:B------:R-:W2:Y:S02]  /*34d50*/  @!P3 SYNCS.PHASECHK.TRANS64 P3, [R12+URZ+0x344b8], R159 ;  /* 0x0344b89f0c00b5a7 */ /* 0x000ea4000806007f */
[----:B--2---:R-:W-:Y:S05]  /*34d60*/  @!P3 BRA `(.L_x_153) ;  /* 0xfffffffc00ecb947 */ /* 0x004fea000383ffff */
[----:B------:R-:W-:Y:S05]  /*34d70*/  BRA `(.L_x_558) ;  /* 0xffffff1400f87947 */ /* 0x000fea000383ffff */
.L_x_158:
[----:B-1----:R-:W-:-:S04]  /*34d80*/  MOV R12, UR47 ;  /* 0x0000002f000c7c02 */ /* 0x002fc80008000f00 */
[----:B------:R1:W2:Y:S03]  /*34d90*/  SYNCS.PHASECHK.TRANS64.TRYWAIT P3, [R12+URZ+0x344c0], R159 ;  /* 0x0344c09f0c0075a7 */ /* 0x0002a6000806017f */
[----:B--2---:R-:W-:Y:S05]  /*34da0*/  @!P3 NANOSLEEP.SYNCS 0x989680 ;  /* 0x009896800000b95d */ /* 0x004fea0003900000 */
[----:B------:R-:W2:Y:S02]  /*34db0*/  @!P3 SYNCS.PHASECHK.TRANS64 P3, [R12+URZ+0x344c0], R159 ;  /* 0x0344c09f0c00b5a7 */ /* 0x000ea4000806007f */
[----:B--2---:R-:W-:Y:S05]  /*34dc0*/  @!P3 BRA `(.L_x_158) ;  /* 0xfffffffc00ecb947 */ /* 0x004fea000383ffff */
[----:B------:R-:W-:Y:S05]  /*34dd0*/  BRA `(.L_x_559) ;  /* 0xffffff1c00787947 */ /* 0x000fea000383ffff */
.L_x_163:
[----:B-1----:R-:W-:-:S04]  /*34de0*/  MOV R12, UR47 ;  /* 0x0000002f000c7c02 */ /* 0x002fc80008000f00 */
[----:B------:R1:W2:Y:S03]  /*34df0*/  SYNCS.PHASECHK.TRANS64.TRYWAIT P3, [R12+URZ+0x344c8], R159 ;  /* 0x0344c89f0c0075a7 */ /* 0x0002a6000806017f */
[----:B--2---:R-:W-:Y:S05]  /*34e00*/  @!P3 NANOSLEEP.SYNCS 0x989680 ;  /* 0x009896800000b95d */ /* 0x004fea0003900000 */
[----:B------:R-:W2:Y:S02]  /*34e10*/  @!P3 SYNCS.PHASECHK.TRANS64 P3, [R12+URZ+0x344c8], R159 ;  /* 0x0344c89f0c00b5a7 */ /* 0x000ea4000806007f */
[----:B--2---:R-:W-:Y:S05]  /*34e20*/  @!P3 BRA `(.L_x_163) ;  /* 0xfffffffc00ecb947 */ /* 0x004fea000383ffff */
[----:B------:R-:W-:Y:S05]  /*34e30*/  BRA `(.L_x_560) ;  /* 0xffffff2000f87947 */ /* 0x000fea000383ffff */
.L_x_168:
[----:B-1----:R-:W-:-:S04]  /*34e40*/  MOV R12, UR47 ;  /* 0x0000002f000c7c02 */ /* 0x002fc80008000f00 */
[----:B------:R1:W2:Y:S03]  /*34e50*/  SYNCS.PHASECHK.TRANS64.TRYWAIT P3, [R12+URZ+0x344b0], R25 ;  /* 0x0344b0190c0075a7 */ /* 0x0002a6000806017f */
[----:B--2---:R-:W-:Y:S05]  /*34e60*/  @!P3 NANOSLEEP.SYNCS 0x989680 ;  /* 0x009896800000b95d */ /* 0x004fea0003900000 */
[----:B------:R-:W2:Y:S02]  /*34e70*/  @!P3 SYNCS.PHASECHK.TRANS64 P3, [R12+URZ+0x344b0], R25 ;  /* 0x0344b0190c00b5a7 */ /* 0x000ea4000806007f */
[----:B--2---:R-:W-:Y:S05]  /*34e80*/  @!P3 BRA `(.L_x_168) ;  /* 0xfffffffc00ecb947 */ /* 0x004fea000383ffff */
[----:B------:R-:W-:Y:S05]  /*34e90*/  BRA `(.L_x_561) ;  /* 0xffffff2800387947 */ /* 0x000fea000383ffff */
.L_x_173:
[----:B-1----:R-:W-:-:S04]  /*34ea0*/  IMAD.U32 R12, RZ, RZ, UR47 ;  /* 0x0000002fff0c7e24 */ /* 0x002fc8000f8e00ff */
[----:B------:R1:W2:Y:S03]  /*34eb0*/  SYNCS.PHASECHK.TRANS64.TRYWAIT P3, [R12+URZ+0x344b8], R25 ;  /* 0x0344b8190c0075a7 */ /* 0x0002a6000806017f */
[----:B--2---:R-:W-:Y:S05]  /*34ec0*/  @!P3 NANOSLEEP.SYNCS 0x989680 ;  /* 0x009896800000b95d */ /* 0x004fea0003900000 */
[----:B------:R-:W2:Y:S02]  /*34ed0*/  @!P3 SYNCS.PHASECHK.TRANS64 P3, [R12+URZ+0x344b8], R25 ;  /* 0x0344b8190c00b5a7 */ /* 0x000ea4000806007f */
[----:B--2---:R-:W-:Y:S05]  /*34ee0*/  @!P3 BRA `(.L_x_173) ;  /* 0xfffffffc00ecb947 */ /* 0x004fea000383ffff */
[----:B------:R-:W-:Y:S05]  /*34ef0*/  BRA `(.L_x_562) ;  /* 0xffffff2c00b87947 */ /* 0x000fea000383ffff */
.L_x_178:
[----:B-1----:R-:W-:-:S04]  /*34f00*/  MOV R12, UR47 ;  /* 0x0000002f000c7c02 */ /* 0x002fc80008000f00 */
[----:B------:R1:W2:Y:S03]  /*34f10*/  SYNCS.PHASECHK.TRANS64.TRYWAIT P3, [R12+URZ+0x344c0], R25 ;  /* 0x0344c0190c0075a7 */ /* 0x0002a6000806017f */
[----:B--2---:R-:W-:Y:S05]  /*34f20*/  @!P3 NANOSLEEP.SYNCS 0x989680 ;  /* 0x009896800000b95d */ /* 0x004fea0003900000 */
[----:B------:R-:W2:Y:S02]  /*34f30*/  @!P3 SYNCS.PHASECHK.TRANS64 P3, [R12+URZ+0x344c0], R25 ;  /* 0x0344c0190c00b5a7 */ /* 0x000ea4000806007f */
[----:B--2---:R-:W-:Y:S05]  /*34f40*/  @!P3 BRA `(.L_x_178) ;  /* 0xfffffffc00ecb947 */ /* 0x004fea000383ffff */
[----:B------:R-:W-:Y:S05]  /*34f50*/  BRA `(.L_x_563) ;  /* 0xffffff3400387947 */ /* 0x000fea000383ffff */
.L_x_183:
[----:B-1----:R-:W-:-:S04]  /*34f60*/  MOV R12, UR47 ;  /* 0x0000002f000c7c02 */ /* 0x002fc80008000f00 */
[----:B------:R1:W2:Y:S03]  /*34f70*/  SYNCS.PHASECHK.TRANS64.TRYWAIT P3, [R12+URZ+0x344c8], R25 ;  /* 0x0344c8190c0075a7 */ /* 0x0002a6000806017f */
[----:B--2---:R-:W-:Y:S05]  /*34f80*/  @!P3 NANOSLEEP.SYNCS 0x989680 ;  /* 0x009896800000b95d */ /* 0x004fea0003900000 */
[----:B------:R-:W2:Y:S02]  /*34f90*/  @!P3 SYNCS.PHASECHK.TRANS64 P3, [R12+URZ+0x344c8], R25 ;  /* 0x0344c8190c00b5a7 */ /* 0x000ea4000806007f */
[----:B--2---:R-:W-:Y:S05]  /*34fa0*/  @!P3 BRA `(.L_x_183) ;  /* 0xfffffffc00ecb947 */ /* 0x004fea000383ffff */
[----:B------:R-:W-:Y:S05]  /*34fb0*/  BRA `(.L_x_564) ;  /* 0xffffff3800b87947 */ /* 0x000fea000383ffff */
.L_x_188:
[----:B-1----:R-:W-:-:S04]  /*34fc0*/  MOV R12, UR47 ;  /* 0x0000002f000c7c02 */ /* 0x002fc80008000f00 */
[----:B------:R1:W2:Y:S03]  /*34fd0*/  SYNCS.PHASECHK.TRANS64.TRYWAIT P3, [R12+URZ+0x344b0], R159 ;  /* 0x0344b09f0c0075a7 */ /* 0x0002a6000806017f */
[----:B--2---:R-:W-:Y:S05]  /*34fe0*/  @!P3 NANOSLEEP.SYNCS 0x989680 ;  /* 0x009896800000b95d */ /* 0x004fea0003900000 */
[----:B------:R-:W2:Y:S02]  /*34ff0*/  @!P3 SYNCS.PHASECHK.TRANS64 P3, [R12+URZ+0x344b0], R159 ;  /* 0x0344b09f0c00b5a7 */ /* 0x000ea4000806007f */
[----:B--2---:R-:W-:Y:S05]  /*35000*/  @!P3 BRA `(.L_x_188) ;  /* 0xfffffffc00ecb947 */ /* 0x004fea000383ffff */
[----:B------:R-:W-:Y:S05]  /*35010*/  BRA `(.L_x_565) ;  /* 0xffffff3c00f87947 */ /* 0x000fea000383ffff */
.L_x_193:
[----:B-1----:R-:W-:-:S04]  /*35020*/  IMAD.U32 R12, RZ, RZ, UR47 ;  /* 0x0000002fff0c7e24 */ /* 0x002fc8000f8e00ff */
[----:B------:R1:W2:Y:S03]  /*35030*/  SYNCS.PHASECHK.TRANS64.TRYWAIT P3, [R12+URZ+0x344b8], R159 ;  /* 0x0344b89f0c0075a7 */ /* 0x0002a6000806017f */
[----:B--2---:R-:W-:Y:S05]  /*35040*/  @!P3 NANOSLEEP.SYNCS 0x989680 ;  /* 0x009896800000b95d */ /* 0x004fea0003900000 */
[----:B------:R-:W2:Y:S02]  /*35050*/  @!P3 SYNCS.PHASECHK.TRANS64 P3, [R12+URZ+0x344b8], R159 ;  /* 0x0344b89f0c00b5a7 */ /* 0x000ea4000806007f */
[----:B--2---:R-:W-:Y:S05]  /*35060*/  @!P3 BRA `(.L_x_193) ;  /* 0xfffffffc00ecb947 */ /* 0x004fea000383ffff */
[----:B------:R-:W-:Y:S05]  /*35070*/  BRA `(.L_x_566) ;  /* 0xffffff4400787947 */ /* 0x000fea000383ffff */
.L_x_198:
[----:B-1----:R-:W-:-:S04]  /*35080*/  MOV R12, UR47 ;  /* 0x0000002f000c7c02 */ /* 0x002fc80008000f00 */
[----:B------:R1:W2:Y:S03]  /*35090*/  SYNCS.PHASECHK.TRANS64.TRYWAIT P3, [R12+URZ+0x344c0], R159 ;  /* 0x0344c09f0c0075a7 */ /* 0x0002a6000806017f */
[----:B--2---:R-:W-:Y:S05]  /*350a0*/  @!P3 NANOSLEEP.SYNCS 0x989680 ;  /* 0x009896800000b95d */ /* 0x004fea0003900000 */
[----:B------:R-:W2:Y:S02]  /*350b0*/  @!P3 SYNCS.PHASECHK.TRANS64 P3, [R12+URZ+0x344c0], R159 ;  /* 0x0344c09f0c00b5a7 */ /* 0x000ea4000806007f */
[----:B--2---:R-:W-:Y:S05]  /*350c0*/  @!P3 BRA `(.L_x_198) ;  /* 0xfffffffc00ecb947 */ /* 0x004fea000383ffff */
[----:B------:R-:W-:Y:S05]  /*350d0*/  BRA `(.L_x_567) ;  /* 0xffffff4800f87947 */ /* 0x000fea000383ffff */
.L_x_203:
[----:B-1----:R-:W-:-:S04]  /*350e0*/  MOV R12, UR47 ;  /* 0x0000002f000c7c02 */ /* 0x002fc80008000f00 */
[----:B------:R1:W2:Y:S03]  /*350f0*/  SYNCS.PHASECHK.TRANS64.TRYWAIT P3, [R12+URZ+0x344c8], R159 ;  /* 0x0344c89f0c0075a7 */ /* 0x0002a6000806017f */
[----:B--2---:R-:W-:Y:S05]  /*35100*/  @!P3 NANOSLEEP.SYNCS 0x989680 ;  /* 0x009896800000b95d */ /* 0x004fea0003900000 */
[----:B------:R-:W2:Y:S02]  /*35110*/  @!P3 SYNCS.PHASECHK.TRANS64 P3, [R12+URZ+0x344c8], R159 ;  /* 0x0344c89f0c00b5a7 */ /* 0x000ea4000806007f */
[----:B--2---:R-:W-:Y:S05]  /*35120*/  @!P3 BRA `(.L_x_203) ;  /* 0xfffffffc00ecb947 */ /* 0x004fea000383ffff */
[----:B------:R-:W-:Y:S05]  /*35130*/  BRA `(.L_x_568) ;  /* 0xffffff5000787947 */ /* 0x000fea000383ffff */
.L_x_208:
[----:B-1----:R-:W-:-:S04]  /*35140*/  MOV R12, UR47 ;  /* 0x0000002f000c7c02 */ /* 0x002fc80008000f00 */
[----:B------:R1:W2:Y:S03]  /*35150*/  SYNCS.PHASECHK.TRANS64.TRYWAIT P3, [R12+URZ+0x344b0], R25 ;  /* 0x0344b0190c0075a7 */ /* 0x0002a6000806017f */
[----:B--2---:R-:W-:Y:S05]  /*35160*/  @!P3 NANOSLEEP.SYNCS 0x989680 ;  /* 0x009896800000b95d */ /* 0x004fea0003900000 */
[----:B------:R-:W2:Y:S02]  /*35170*/  @!P3 SYNCS.PHASECHK.TRANS64 P3, [R12+URZ+0x344b0], R25 ;  /* 0x0344b0190c00b5a7 */ /* 0x000ea4000806007f */
[----:B--2---:R-:W-:Y:S05]  /*35180*/  @!P3 BRA `(.L_x_208) ;  /* 0xfffffffc00ecb947 */ /* 0x004fea000383ffff */
[----:B------:R-:W-:Y:S05]  /*35190*/  BRA `(.L_x_569) ;  /* 0xffffff5400b87947 */ /* 0x000fea000383ffff */
.L_x_213:
[----:B-1----:R-:W-:-:S04]  /*351a0*/  IMAD.U32 R12, RZ, RZ, UR47 ;  /* 0x0000002fff0c7e24 */ /* 0x002fc8000f8e00ff */
[----:B------:R1:W2:Y:S03]  /*351b0*/  SYNCS.PHASECHK.TRANS64.TRYWAIT P3, [R12+URZ+0x344b8], R25 ;  /* 0x0344b8190c0075a7 */ /* 0x0002a6000806017f */
[----:B--2---:R-:W-:Y:S05]  /*351c0*/  @!P3 NANOSLEEP.SYNCS 0x989680 ;  /* 0x009896800000b95d */ /* 0x004fea0003900000 */
[----:B------:R-:W2:Y:S02]  /*351d0*/  @!P3 SYNCS.PHASECHK.TRANS64 P3, [R12+URZ+0x344b8], R25 ;  /* 0x0344b8190c00b5a7 */ /* 0x000ea4000806007f */
[----:B--2---:R-:W-:Y:S05]  /*351e0*/  @!P3 BRA `(.L_x_213) ;  /* 0xfffffffc00ecb947 */ /* 0x004fea000383ffff */
[----:B------:R-:W-:Y:S05]  /*351f0*/  BRA `(.L_x_570) ;  /* 0xffffff5c00387947 */ /* 0x000fea000383ffff */
.L_x_218:
[----:B-1----:R-:W-:-:S04]  /*35200*/  MOV R12, UR47 ;  /* 0x0000002f000c7c02 */ /* 0x002fc80008000f00 */
[----:B------:R1:W2:Y:S03]  /*35210*/  SYNCS.PHASECHK.TRANS64.TRYWAIT P3, [R12+URZ+0x344c0], R25 ;  /* 0x0344c0190c0075a7 */ /* 0x0002a6000806017f */
[----:B--2---:R-:W-:Y:S05]  /*35220*/  @!P3 NANOSLEEP.SYNCS 0x989680 ;  /* 0x009896800000b95d */ /* 0x004fea0003900000 */
[----:B------:R-:W2:Y:S02]  /*35230*/  @!P3 SYNCS.PHASECHK.TRANS64 P3, [R12+URZ+0x344c0], R25 ;  /* 0x0344c0190c00b5a7 */ /* 0x000ea4000806007f */
[----:B--2---:R-:W-:Y:S05]  /*35240*/  @!P3 BRA `(.L_x_218) ;  /* 0xfffffffc00ecb947 */ /* 0x004fea000383ffff */
[----:B------:R-:W-:Y:S05]  /*35250*/  BRA `(.L_x_571) ;  /* 0xffffff6000b87947 */ /* 0x000fea000383ffff */
.L_x_223:
[----:B-1----:R-:W-:-:S04]  /*35260*/  MOV R12, UR47 ;  /* 0x0000002f000c7c02 */ /* 0x002fc80008000f00 */
[----:B------:R1:W2:Y:S03]  /*35270*/  SYNCS.PHASECHK.TRANS64.TRYWAIT P3, [R12+URZ+0x344c8], R25 ;  /* 0x0344c8190c0075a7 */ /* 0x0002a6000806017f */
[----:B--2---:R-:W-:Y:S05]  /*35280*/  @!P3 NANOSLEEP.SYNCS 0x989680 ;  /* 0x009896800000b95d */ /* 0x004fea0003900000 */
[----:B------:R-:W2:Y:S02]  /*35290*/  @!P3 SYNCS.PHASECHK.TRANS64 P3, [R12+URZ+0x344c8], R25 ;  /* 0x0344c8190c00b5a7 */ /* 0x000ea4000806007f */
[----:B--2---:R-:W-:Y:S05]  /*352a0*/  @!P3 BRA `(.L_x_223) ;  /* 0xfffffffc00ecb947 */ /* 0x004fea000383ffff */
[----:B------:R-:W-:Y:S05]  /*352b0*/  BRA `(.L_x_572) ;  /* 0xffffff6800387947 */ /* 0x000fea000383ffff */
.L_x_228:
[----:B-1----:R-:W-:-:S04]  /*352c0*/  MOV R3, UR4 ;  /* 0x0000000400037c02 */ /* 0x002fc80008000f00 */
[----:B------:R1:W2:Y:S03]  /*352d0*/  SYNCS.PHASECHK.TRANS64.TRYWAIT P2, [R3+URZ+0x34400], R0 ;  /* 0x03440000030075a7 */ /* 0x0002a6000804017f */
[----:B--2---:R-:W-:Y:S05]  /*352e0*/  @!P2 NANOSLEEP.SYNCS 0x989680 ;  /* 0x009896800000a95d */ /* 0x004fea0003900000 */
[----:B------:R-:W2:Y:S02]  /*352f0*/  @!P2 SYNCS.PHASECHK.TRANS64 P2, [R3+URZ+0x34400], R0 ;  /* 0x034400000300a5a7 */ /* 0x000ea4000804007f */
[----:B--2---:R-:W-:Y:S05]  /*35300*/  @!P2 BRA `(.L_x_228) ;  /* 0xfffffffc00eca947 */ /* 0x004fea000383ffff */
[----:B------:R-:W-:Y:S05]  /*35310*/  BRA `(.L_x_573) ;  /* 0xffffff6c00947947 */ /* 0x000fea000383ffff */
.L_x_232:
[----:B--2---:R-:W-:-:S04]  /*35320*/  IMAD.U32 R3, RZ, RZ, UR4 ;  /* 0x00000004ff037e24 */ /* 0x004fc8000f8e00ff */
[----:B------:R2:W3:Y:S03]  /*35330*/  SYNCS.PHASECHK.TRANS64.TRYWAIT P2, [R3+URZ+0x34400], R2 ;  /* 0x03440002030075a7 */ /* 0x0004e6000804017f */
[----:B---3--:R-:W-:Y:S05]  /*35340*/  @!P2 NANOSLEEP.SYNCS 0x989680 ;  /* 0x009896800000a95d */ /* 0x008fea0003900000 */
[----:B------:R-:W3:Y:S02]  /*35350*/  @!P2 SYNCS.PHASECHK.TRANS64 P2, [R3+URZ+0x34400], R2 ;  /* 0x034400020300a5a7 */ /* 0x000ee4000804007f */
[----:B---3--:R-:W-:Y:S05]  /*35360*/  @!P2 BRA `(.L_x_232) ;  /* 0xfffffffc00eca947 */ /* 0x008fea000383ffff */
[----:B------:R-:W-:Y:S05]  /*35370*/  BRA `(.L_x_574) ;  /* 0xffffff7000387947 */ /* 0x000fea000383ffff */
.L_x_250:
[----:B-1----:R-:W-:-:S04]  /*35380*/  MOV R3, UR4 ;  /* 0x0000000400037c02 */ /* 0x002fc80008000f00 */
[----:B------:R1:W2:Y:S03]  /*35390*/  SYNCS.PHASECHK.TRANS64.TRYWAIT P0, [R3+URZ+0x344f8], R0 ;  /* 0x0344f800030075a7 */ /* 0x0002a6000800017f */
[----:B--2---:R-:W-:Y:S05]  /*353a0*/  @!P0 NANOSLEEP.SYNCS 0x989680 ;  /* 0x009896800000895d */ /* 0x004fea0003900000 */
[----:B------:R-:W2:Y:S02]  /*353b0*/  @!P0 SYNCS.PHASECHK.TRANS64 P0, [R3+URZ+0x344f8], R0 ;  /* 0x0344f800030085a7 */ /* 0x000ea4000800007f */
[----:B--2---:R-:W-:Y:S05]  /*353c0*/  @!P0 BRA `(.L_x_250) ;  /* 0xfffffffc00ec8947 */ /* 0x004fea000383ffff */
[----:B------:R-:W-:Y:S05]  /*353d0*/  BRA `(.L_x_575) ;  /* 0xffffff7c00987947 */ /* 0x000fea000383ffff */
.L_x_252:
[----:B-1----:R-:W-:-:S04]  /*353e0*/  MOV R6, UR6 ;  /* 0x0000000600067c02 */ /* 0x002fc80008000f00 */
[----:B------:R1:W2:Y:S03]  /*353f0*/  SYNCS.PHASECHK.TRANS64.TRYWAIT P0, [R6+URZ+0x34400], R3 ;  /* 0x03440003060075a7 */ /* 0x0002a6000800017f */
[----:B--2---:R-:W-:Y:S05]  /*35400*/  @!P0 NANOSLEEP.SYNCS 0x989680 ;  /* 0x009896800000895d */ /* 0x004fea0003900000 */
[----:B------:R-:W2:Y:S02]  /*35410*/  @!P0 SYNCS.PHASECHK.TRANS64 P0, [R6+URZ+0x34400], R3 ;  /* 0x03440003060085a7 */ /* 0x000ea4000800007f */
[----:B--2---:R-:W-:Y:S05]  /*35420*/  @!P0 BRA `(.L_x_252) ;  /* 0xfffffffc00ec8947 */ /* 0x004fea000383ffff */
[----:B------:R-:W-:Y:S05]  /*35430*/  BRA `(.L_x_576) ;  /* 0xffffff7c00c47947 */ /* 0x000fea000383ffff */
.L_x_258:
[----:B--2---:R-:W-:-:S04]  /*35440*/  MOV R3, UR4 ;  /* 0x0000000400037c02 */ /* 0x004fc80008000f00 */
[----:B------:R2:W3:Y:S03]  /*35450*/  SYNCS.PHASECHK.TRANS64.TRYWAIT P1, [R3+URZ+0x344d0], R8 ;  /* 0x0344d008030075a7 */ /* 0x0004e6000802017f */
[----:B---3--:R-:W-:Y:S05]  /*35460*/  @!P1 NANOSLEEP.SYNCS 0x989680 ;  /* 0x009896800000995d */ /* 0x008fea0003900000 */
[----:B------:R-:W3:Y:S02]  /*35470*/  @!P1 SYNCS.PHASECHK.TRANS64 P1, [R3+URZ+0x344d0], R8 ;  /* 0x0344d008030095a7 */ /* 0x000ee4000802007f */
[----:B---3--:R-:W-:Y:S05]  /*35480*/  @!P1 BRA `(.L_x_258) ;  /* 0xfffffffc00ec9947 */ /* 0x008fea000383ffff */
[----:B------:R-:W-:Y:S05]  /*35490*/  BRA `(.L_x_577) ;  /* 0xffffff8000707947 */ /* 0x000fea000383ffff */
.L_x_264:
[----:B--2---:R-:W-:-:S04]  /*354a0*/  IMAD.U32 R3, RZ, RZ, UR4 ;  /* 0x00000004ff037e24 */ /* 0x004fc8000f8e00ff */
[----:B------:R2:W4:Y:S03]  /*354b0*/  SYNCS.PHASECHK.TRANS64.TRYWAIT P1, [R3+URZ+0x344d8], R8 ;  /* 0x0344d808030075a7 */ /* 0x000526000802017f */
[----:B----4-:R-:W-:Y:S05]  /*354c0*/  @!P1 NANOSLEEP.SYNCS 0x989680 ;  /* 0x009896800000995d */ /* 0x010fea0003900000 */
[----:B------:R-:W4:Y:S02]  /*354d0*/  @!P1 SYNCS.PHASECHK.TRANS64 P1, [R3+URZ+0x344d8], R8 ;  /* 0x0344d808030095a7 */ /* 0x000f24000802007f */
[----:B----4-:R-:W-:Y:S05]  /*354e0*/  @!P1 BRA `(.L_x_264) ;  /* 0xfffffffc00ec9947 */ /* 0x010fea000383ffff */
[----:B------:R-:W-:Y:S05]  /*354f0*/  BRA `(.L_x_578) ;  /* 0xffffff8000ac7947 */ /* 0x000fea000383ffff */
.L_x_270:
[----:B-12---:R-:W-:-:S04]  /*35500*/  MOV R3, UR4 ;  /* 0x0000000400037c02 */ /* 0x006fc80008000f00 */
[----:B------:R1:W2:Y:S03]  /*35510*/  SYNCS.PHASECHK.TRANS64.TRYWAIT P1, [R3+URZ+0x344e0], R8 ;  /* 0x0344e008030075a7 */ /* 0x0002a6000802017f */
[----:B--2---:R-:W-:Y:S05]  /*35520*/  @!P1 NANOSLEEP.SYNCS 0x989680 ;  /* 0x009896800000995d */ /* 0x004fea0003900000 */
[----:B------:R-:W2:Y:S02]  /*35530*/  @!P1 SYNCS.PHASECHK.TRANS64 P1, [R3+URZ+0x344e0], R8 ;  /* 0x0344e008030095a7 */ /* 0x000ea4000802007f */
[----:B--2---:R-:W-:Y:S05]  /*35540*/  @!P1 BRA `(.L_x_270) ;  /* 0xfffffffc00ec9947 */ /* 0x004fea000383ffff */
[----:B------:R-:W-:Y:S05]  /*35550*/  BRA `(.L_x_579) ;  /* 0xffffff8000f07947 */ /* 0x000fea000383ffff */
.L_x_276:
[----:B-12---:R-:W-:-:S04]  /*35560*/  MOV R3, UR4 ;  /* 0x0000000400037c02 */ /* 0x006fc80008000f00 */
[----:B------:R1:W2:Y:S03]  /*35570*/  SYNCS.PHASECHK.TRANS64.TRYWAIT P1, [R3+URZ+0x344e8], R8 ;  /* 0x0344e808030075a7 */ /* 0x0002a6000802017f */
[----:B--2---:R-:W-:Y:S05]  /*35580*/  @!P1 NANOSLEEP.SYNCS 0x989680 ;  /* 0x009896800000995d */ /* 0x004fea0003900000 */
[----:B------:R-:W2:Y:S02]  /*35590*/  @!P1 SYNCS.PHASECHK.TRANS64 P1, [R3+URZ+0x344e8], R8 ;  /* 0x0344e808030095a7 */ /* 0x000ea4000802007f */
[----:B--2---:R-:W-:Y:S05]  /*355a0*/  @!P1 BRA `(.L_x_276) ;  /* 0xfffffffc00ec9947 */ /* 0x004fea000383ffff */
[----:B------:R-:W-:Y:S05]  /*355b0*/  BRA `(.L_x_580) ;  /* 0xffffff8400347947 */ /* 0x000fea000383ffff */
.L_x_282:
[----:B-12---:R-:W-:-:S04]  /*355c0*/  MOV R3, UR4 ;  /* 0x0000000400037c02 */ /* 0x006fc80008000f00 */
[----:B------:R1:W2:Y:S03]  /*355d0*/  SYNCS.PHASECHK.TRANS64.TRYWAIT P1, [R3+URZ+0x344d0], R2 ;  /* 0x0344d002030075a7 */ /* 0x0002a6000802017f */
[----:B--2---:R-:W-:Y:S05]  /*355e0*/  @!P1 NANOSLEEP.SYNCS 0x989680 ;  /* 0x009896800000995d */ /* 0x004fea0003900000 */
[----:B------:R-:W2:Y:S02]  /*355f0*/  @!P1 SYNCS.PHASECHK.TRANS64 P1, [R3+URZ+0x344d0], R2 ;  /* 0x0344d002030095a7 */ /* 0x000ea4000802007f */
[----:B--2---:R-:W-:Y:S05]  /*35600*/  @!P1 BRA `(.L_x_282) ;  /* 0xfffffffc00ec9947 */ /* 0x004fea000383ffff */
[----:B------:R-:W-:Y:S05]  /*35610*/  BRA `(.L_x_581) ;  /* 0xffffff8400807947 */ /* 0x000fea000383ffff */
.L_x_288:
[----:B-123--:R-:W-:-:S04]  /*35620*/  IMAD.U32 R3, RZ, RZ, UR4 ;  /* 0x00000004ff037e24 */ /* 0x00efc8000f8e00ff */
[----:B------:R1:W2:Y:S03]  /*35630*/  SYNCS.PHASECHK.TRANS64.TRYWAIT P1, [R3+URZ+0x344d8], R2 ;  /* 0x0344d802030075a7 */ /* 0x0002a6000802017f */
[----:B--2---:R-:W-:Y:S05]  /*35640*/  @!P1 NANOSLEEP.SYNCS 0x989680 ;  /* 0x009896800000995d */ /* 0x004fea0003900000 */
[----:B------:R-:W2:Y:S02]  /*35650*/  @!P1 SYNCS.PHASECHK.TRANS64 P1, [R3+URZ+0x344d8], R2 ;  /* 0x0344d802030095a7 */ /* 0x000ea4000802007f */
[----:B--2---:R-:W-:Y:S05]  /*35660*/  @!P1 BRA `(.L_x_288) ;  /* 0xfffffffc00ec9947 */ /* 0x004fea000383ffff */
[----:B------:R-:W-:Y:S05]  /*35670*/  BRA `(.L_x_582) ;  /* 0xffffff8400b47947 */ /* 0x000fea000383ffff */
.L_x_294:
[----:B-1234-:R-:W-:-:S04]  /*35680*/  MOV R3, UR4 ;  /* 0x0000000400037c02 */ /* 0x01efc80008000f00 */
[----:B------:R1:W2:Y:S03]  /*35690*/  SYNCS.PHASECHK.TRANS64.TRYWAIT P1, [R3+URZ+0x344e0], R2 ;  /* 0x0344e002030075a7 */ /* 0x0002a6000802017f */
[----:B--2---:R-:W-:Y:S05]  /*356a0*/  @!P1 NANOSLEEP.SYNCS 0x989680 ;  /* 0x009896800000995d */ /* 0x004fea0003900000 */
[----:B------:R-:W2:Y:S02]  /*356b0*/  @!P1 SYNCS.PHASECHK.TRANS64 P1, [R3+URZ+0x344e0], R2 ;  /* 0x0344e002030095a7 */ /* 0x000ea4000802007f */
[----:B--2---:R-:W-:Y:S05]  /*356c0*/  @!P1 BRA `(.L_x_294) ;  /* 0xfffffffc00ec9947 */ /* 0x004fea000383ffff */
[----:B------:R-:W-:Y:S05]  /*356d0*/  BRA `(.L_x_583) ;  /* 0xffffff8400ec7947 */ /* 0x000fea000383ffff */
.L_x_300:
[----:B-1234-:R-:W-:-:S04]  /*356e0*/  MOV R3, UR4 ;  /* 0x0000000400037c02 */ /* 0x01efc80008000f00 */
[----:B------:R1:W2:Y:S03]  /*356f0*/  SYNCS.PHASECHK.TRANS64.TRYWAIT P1, [R3+URZ+0x344e8], R2 ;  /* 0x0344e802030075a7 */ /* 0x0002a6000802017f */
[----:B--2---:R-:W-:Y:S05]  /*35700*/  @!P1 NANOSLEEP.SYNCS 0x989680 ;  /* 0x009896800000995d */ /* 0x004fea0003900000 */
[----:B------:R-:W2:Y:S02]  /*35710*/  @!P1 SYNCS.PHASECHK.TRANS64 P1, [R3+URZ+0x344e8], R2 ;  /* 0x0344e802030095a7 */ /* 0x000ea4000802007f */
[----:B--2---:R-:W-:Y:S05]  /*35720*/  @!P1 BRA `(.L_x_300) ;  /* 0xfffffffc00ec9947 */ /* 0x004fea000383ffff */
[----:B------:R-:W-:Y:S05]  /*35730*/  BRA `(.L_x_584) ;  /* 0xffffff8800247947 */ /* 0x000fea000383ffff */
.L_x_306:
[----:B-1234-:R-:W-:-:S04]  /*35740*/  MOV R3, UR4 ;  /* 0x0000000400037c02 */ /* 0x01efc80008000f00 */
[----:B------:R1:W2:Y:S03]  /*35750*/  SYNCS.PHASECHK.TRANS64.TRYWAIT P1, [R3+URZ+0x344d0], R8 ;  /* 0x0344d008030075a7 */ /* 0x0002a6000802017f */
[----:B--2---:R-:W-:Y:S05]  /*35760*/  @!P1 NANOSLEEP.SYNCS 0x989680 ;  /* 0x009896800000995d */ /* 0x004fea0003900000 */
[----:B------:R-:W2:Y:S02]  /*35770*/  @!P1 SYNCS.PHASECHK.TRANS64 P1, [R3+URZ+0x344d0], R8 ;  /* 0x0344d008030095a7 */ /* 0x000ea4000802007f */
[----:B--2---:R-:W-:Y:S05]  /*35780*/  @!P1 BRA `(.L_x_306) ;  /* 0xfffffffc00ec9947 */ /* 0x004fea000383ffff */
[----:B------:R-:W-:Y:S05]  /*35790*/  BRA `(.L_x_585) ;  /* 0xffffff8800607947 */ /* 0x000fea000383ffff */
.L_x_312:
[----:B-1234-:R-:W-:-:S04]  /*357a0*/  IMAD.U32 R3, RZ, RZ, UR4 ;  /* 0x00000004ff037e24 */ /* 0x01efc8000f8e00ff */
[----:B------:R1:W2:Y:S03]  /*357b0*/  SYNCS.PHASECHK.TRANS64.TRYWAIT P1, [R3+URZ+0x344d8], R8 ;  /* 0x0344d808030075a7 */ /* 0x0002a6000802017f */
[----:B--2---:R-:W-:Y:S05]  /*357c0*/  @!P1 NANOSLEEP.SYNCS 0x989680 ;  /* 0x009896800000995d */ /* 0x004fea0003900000 */
[----:B------:R-:W2:Y:S02]  /*357d0*/  @!P1 SYNCS.PHASECHK.TRANS64 P1, [R3+URZ+0x344d8], R8 ;  /* 0x0344d808030095a7 */ /* 0x000ea4000802007f */
[----:B--2---:R-:W-:Y:S05]  /*357e0*/  @!P1 BRA `(.L_x_312) ;  /* 0xfffffffc00ec9947 */ /* 0x004fea000383ffff */
[----:B------:R-:W-:Y:S05]  /*357f0*/  BRA `(.L_x_586) ;  /* 0xffffff8800947947 */ /* 0x000fea000383ffff */
.L_x_318:
[----:B-1234-:R-:W-:-:S04]  /*35800*/  MOV R3, UR4 ;  /* 0x0000000400037c02 */ /* 0x01efc80008000f00 */
[----:B------:R1:W2:Y:S03]  /*35810*/  SYNCS.PHASECHK.TRANS64.TRYWAIT P1, [R3+URZ+0x344e0], R8 ;  /* 0x0344e008030075a7 */ /* 0x0002a6000802017f */
[----:B--2---:R-:W-:Y:S05]  /*35820*/  @!P1 NANOSLEEP.SYNCS 0x989680 ;  /* 0x009896800000995d */ /* 0x004fea0003900000 */
[----:B------:R-:W2:Y:S02]  /*35830*/  @!P1 SYNCS.PHASECHK.TRANS64 P1, [R3+URZ+0x344e0], R8 ;  /* 0x0344e008030095a7 */ /* 0x000ea4000802007f */
[----:B--2---:R-:W-:Y:S05]  /*35840*/  @!P1 BRA `(.L_x_318) ;  /* 0xfffffffc00ec9947 */ /* 0x004fea000383ffff */
[----:B------:R-:W-:Y:S05]  /*35850*/  BRA `(.L_x_587) ;  /* 0xffffff8800cc7947 */ /* 0x000fea000383ffff */
.L_x_324:
[----:B-1234-:R-:W-:-:S04]  /*35860*/  MOV R3, UR4 ;  /* 0x0000000400037c02 */ /* 0x01efc80008000f00 */
[----:B------:R1:W2:Y:S03]  /*35870*/  SYNCS.PHASECHK.TRANS64.TRYWAIT P1, [R3+URZ+0x344e8], R8 ;  /* 0x0344e808030075a7 */ /* 0x0002a6000802017f */
[----:B--2---:R-:W-:Y:S05]  /*35880*/  @!P1 NANOSLEEP.SYNCS 0x989680 ;  /* 0x009896800000995d */ /* 0x004fea0003900000 */
[----:B------:R-:W2:Y:S02]  /*35890*/  @!P1 SYNCS.PHASECHK.TRANS64 P1, [R3+URZ+0x344e8], R8 ;  /* 0x0344e808030095a7 */ /* 0x000ea4000802007f */
[----:B--2---:R-:W-:Y:S05]  /*358a0*/  @!P1 BRA `(.L_x_324) ;  /* 0xfffffffc00ec9947 */ /* 0x004fea000383ffff */
[----:B------:R-:W-:Y:S05]  /*358b0*/  BRA `(.L_x_588) ;  /* 0xffffff8c00047947 */ /* 0x000fea000383ffff */
.L_x_330:
[----:B-1234-:R-:W-:-:S04]  /*358c0*/  MOV R3, UR4 ;  /* 0x0000000400037c02 */ /* 0x01efc80008000f00 */
[----:B------:R1:W2:Y:S03]  /*358d0*/  SYNCS.PHASECHK.TRANS64.TRYWAIT P1, [R3+URZ+0x344d0], R2 ;  /* 0x0344d002030075a7 */ /* 0x0002a6000802017f */
[----:B--2---:R-:W-:Y:S05]  /*358e0*/  @!P1 NANOSLEEP.SYNCS 0x989680 ;  /* 0x009896800000995d */ /* 0x004fea0003900000 */
[----:B------:R-:W2:Y:S02]  /*358f0*/  @!P1 SYNCS.PHASECHK.TRANS64 P1, [R3+URZ+0x344d0], R2 ;  /* 0x0344d002030095a7 */ /* 0x000ea4000802007f */
[----:B--2---:R-:W-:Y:S05]  /*35900*/  @!P1 BRA `(.L_x_330) ;  /* 0xfffffffc00ec9947 */ /* 0x004fea000383ffff */
[----:B------:R-:W-:Y:S05]  /*35910*/  BRA `(.L_x_589) ;  /* 0xffffff8c00407947 */ /* 0x000fea000383ffff */
.L_x_336:
[----:B-1234-:R-:W-:-:S04]  /*35920*/  IMAD.U32 R3, RZ, RZ, UR4 ;  /* 0x00000004ff037e24 */ /* 0x01efc8000f8e00ff */
[----:B------:R1:W2:Y:S03]  /*35930*/  SYNCS.PHASECHK.TRANS64.TRYWAIT P1, [R3+URZ+0x344d8], R2 ;  /* 0x0344d802030075a7 */ /* 0x0002a6000802017f */
[----:B--2---:R-:W-:Y:S05]  /*35940*/  @!P1 NANOSLEEP.SYNCS 0x989680 ;  /* 0x009896800000995d */ /* 0x004fea0003900000 */
[----:B------:R-:W2:Y:S02]  /*35950*/  @!P1 SYNCS.PHASECHK.TRANS64 P1, [R3+URZ+0x344d8], R2 ;  /* 0x0344d802030095a7 */ /* 0x000ea4000802007f */
[----:B--2---:R-:W-:Y:S05]  /*35960*/  @!P1 BRA `(.L_x_336) ;  /* 0xfffffffc00ec9947 */ /* 0x004fea000383ffff */
[----:B------:R-:W-:Y:S05]  /*35970*/  BRA `(.L_x_590) ;  /* 0xffffff8c00747947 */ /* 0x000fea000383ffff */
.L_x_342:
[----:B-1234-:R-:W-:-:S04]  /*35980*/  MOV R3, UR4 ;  /* 0x0000000400037c02 */ /* 0x01efc80008000f00 */
[----:B------:R1:W2:Y:S03]  /*35990*/  SYNCS.PHASECHK.TRANS64.TRYWAIT P1, [R3+URZ+0x344e0], R2 ;  /* 0x0344e002030075a7 */ /* 0x0002a6000802017f */
[----:B--2---:R-:W-:Y:S05]  /*359a0*/  @!P1 NANOSLEEP.SYNCS 0x989680 ;  /* 0x009896800000995d */ /* 0x004fea0003900000 */
[----:B------:R-:W2:Y:S02]  /*359b0*/  @!P1 SYNCS.PHASECHK.TRANS64 P1, [R3+URZ+0x344e0], R2 ;  /* 0x0344e002030095a7 */ /* 0x000ea4000802007f */
[----:B--2---:R-:W-:Y:S05]  /*359c0*/  @!P1 BRA `(.L_x_342) ;  /* 0xfffffffc00ec9947 */ /* 0x004fea000383ffff */
[----:B------:R-:W-:Y:S05]  /*359d0*/  BRA `(.L_x_591) ;  /* 0xffffff8c00ac7947 */ /* 0x000fea000383ffff */
.L_x_348:
[----:B-1234-:R-:W-:-:S04]  /*359e0*/  MOV R3, UR4 ;  /* 0x0000000400037c02 */ /* 0x01efc80008000f00 */
[----:B------:R1:W2:Y:S03]  /*359f0*/  SYNCS.PHASECHK.TRANS64.TRYWAIT P1, [R3+URZ+0x344e8], R2 ;  /* 0x0344e802030075a7 */ /* 0x0002a6000802017f */
[----:B--2---:R-:W-:Y:S05]  /*35a00*/  @!P1 NANOSLEEP.SYNCS 0x989680 ;  /* 0x009896800000995d */ /* 0x004fea0003900000 */
[----:B------:R-:W2:Y:S02]  /*35a10*/  @!P1 SYNCS.PHASECHK.TRANS64 P1, [R3+URZ+0x344e8], R2 ;  /* 0x0344e802030095a7 */ /* 0x000ea4000802007f */
[----:B--2---:R-:W-:Y:S05]  /*35a20*/  @!P1 BRA `(.L_x_348) ;  /* 0xfffffffc00ec9947 */ /* 0x004fea000383ffff */
[----:B------:R-:W-:Y:S05]  /*35a30*/  BRA `(.L_x_592) ;  /* 0xffffff8c00e47947 */ /* 0x000fea000383ffff */
.L_x_354:
[----:B-1234-:R-:W-:-:S04]  /*35a40*/  MOV R3, UR4 ;  /* 0x0000000400037c02 */ /* 0x01efc80008000f00 */
[----:B------:R1:W2:Y:S03]  /*35a50*/  SYNCS.PHASECHK.TRANS64.TRYWAIT P1, [R3+URZ+0x344d0], R8 ;  /* 0x0344d008030075a7 */ /* 0x0002a6000802017f */
[----:B--2---:R-:W-:Y:S05]  /*35a60*/  @!P1 NANOSLEEP.SYNCS 0x989680 ;  /* 0x009896800000995d */ /* 0x004fea0003900000 */
[----:B------:R-:W2:Y:S02]  /*35a70*/  @!P1 SYNCS.PHASECHK.TRANS64 P1, [R3+URZ+0x344d0], R8 ;  /* 0x0344d008030095a7 */ /* 0x000ea4000802007f */
[----:B--2---:R-:W-:Y:S05]  /*35a80*/  @!P1 BRA `(.L_x_354) ;  /* 0xfffffffc00ec9947 */ /* 0x004fea000383ffff */
[----:B------:R-:W-:Y:S05]  /*35a90*/  BRA `(.L_x_593) ;  /* 0xffffff9000207947 */ /* 0x000fea000383ffff */
.L_x_360:
[----:B-1234-:R-:W-:-:S04]  /*35aa0*/  IMAD.U32 R3, RZ, RZ, UR4 ;  /* 0x00000004ff037e24 */ /* 0x01efc8000f8e00ff */
[----:B------:R1:W2:Y:S03]  /*35ab0*/  SYNCS.PHASECHK.TRANS64.TRYWAIT P1, [R3+URZ+0x344d8], R8 ;  /* 0x0344d808030075a7 */ /* 0x0002a6000802017f */
[----:B--2---:R-:W-:Y:S05]  /*35ac0*/  @!P1 NANOSLEEP.SYNCS 0x989680 ;  /* 0x009896800000995d */ /* 0x004fea0003900000 */
[----:B------:R-:W2:Y:S02]  /*35ad0*/  @!P1 SYNCS.PHASECHK.TRANS64 P1, [R3+URZ+0x344d8], R8 ;  /* 0x0344d808030095a7 */ /* 0x000ea4000802007f */
[----:B--2---:R-:W-:Y:S05]  /*35ae0*/  @!P1 BRA `(.L_x_360) ;  /* 0xfffffffc00ec9947 */ /* 0x004fea000383ffff */
[----:B------:R-:W-:Y:S05]  /*35af0*/  BRA `(.L_x_594) ;  /* 0xffffff9000547947 */ /* 0x000fea000383ffff */
.L_x_366:
[----:B-1234-:R-:W-:-:S04]  /*35b00*/  MOV R3, UR4 ;  /* 0x0000000400037c02 */ /* 0x01efc80008000f00 */
[----:B------:R1:W2:Y:S03]  /*35b10*/  SYNCS.PHASECHK.TRANS64.TRYWAIT P1, [R3+URZ+0x344e0], R8 ;  /* 0x0344e008030075a7 */ /* 0x0002a6000802017f */
[----:B--2---:R-:W-:Y:S05]  /*35b20*/  @!P1 NANOSLEEP.SYNCS 0x989680 ;  /* 0x009896800000995d */ /* 0x004fea0003900000 */
[----:B------:R-:W2:Y:S02]  /*35b30*/  @!P1 SYNCS.PHASECHK.TRANS64 P1, [R3+URZ+0x344e0], R8 ;  /* 0x0344e008030095a7 */ /* 0x000ea4000802007f */
[----:B--2---:R-:W-:Y:S05]  /*35b40*/  @!P1 BRA `(.L_x_366) ;  /* 0xfffffffc00ec9947 */ /* 0x004fea000383ffff */
[----:B------:R-:W-:Y:S05]  /*35b50*/  BRA `(.L_x_595) ;  /* 0xffffff90008c7947 */ /* 0x000fea000383ffff */
.L_x_372:
[----:B-1234-:R-:W-:-:S04]  /*35b60*/  MOV R3, UR4 ;  /* 0x0000000400037c02 */ /* 0x01efc80008000f00 */
[----:B------:R1:W2:Y:S03]  /*35b70*/  SYNCS.PHASECHK.TRANS64.TRYWAIT P1, [R3+URZ+0x344e8], R8 ;  /* 0x0344e808030075a7 */ /* 0x0002a6000802017f */
[----:B--2---:R-:W-:Y:S05]  /*35b80*/  @!P1 NANOSLEEP.SYNCS 0x989680 ;  /* 0x009896800000995d */ /* 0x004fea0003900000 */
[----:B------:R-:W2:Y:S02]  /*35b90*/  @!P1 SYNCS.PHASECHK.TRANS64 P1, [R3+URZ+0x344e8], R8 ;  /* 0x0344e808030095a7 */ /* 0x000ea4000802007f */
[----:B--2---:R-:W-:Y:S05]  /*35ba0*/  @!P1 BRA `(.L_x_372) ;  /* 0xfffffffc00ec9947 */ /* 0x004fea000383ffff */
[----:B------:R-:W-:Y:S05]  /*35bb0*/  BRA `(.L_x_596) ;  /* 0xffffff9000c47947 */ /* 0x000fea000383ffff */
.L_x_378:
[----:B-1234-:R-:W-:-:S04]  /*35bc0*/  MOV R3, UR4 ;  /* 0x0000000400037c02 */ /* 0x01efc80008000f00 */
[----:B------:R1:W2:Y:S03]  /*35bd0*/  SYNCS.PHASECHK.TRANS64.TRYWAIT P1, [R3+URZ+0x344d0], R2 ;  /* 0x0344d002030075a7 */ /* 0x0002a6000802017f */
[----:B--2---:R-:W-:Y:S05]  /*35be0*/  @!P1 NANOSLEEP.SYNCS 0x989680 ;  /* 0x009896800000995d */ /* 0x004fea0003900000 */
[----:B------:R-:W2:Y:S02]  /*35bf0*/  @!P1 SYNCS.PHASECHK.TRANS64 P1, [R3+URZ+0x344d0], R2 ;  /* 0x0344d002030095a7 */ /* 0x000ea4000802007f */
[----:B--2---:R-:W-:Y:S05]  /*35c00*/  @!P1 BRA `(.L_x_378) ;  /* 0xfffffffc00ec9947 */ /* 0x004fea000383ffff */
[----:B------:R-:W-:Y:S05]  /*35c10*/  BRA `(.L_x_597) ;  /* 0xffffff9400007947 */ /* 0x000fea000383ffff */
.L_x_384:
[----:B-1234-:R-:W-:-:S04]  /*35c20*/  IMAD.U32 R3, RZ, RZ, UR4 ;  /* 0x00000004ff037e24 */ /* 0x01efc8000f8e00ff */
[----:B------:R1:W2:Y:S03]  /*35c30*/  SYNCS.PHASECHK.TRANS64.TRYWAIT P1, [R3+URZ+0x344d8], R2 ;  /* 0x0344d802030075a7 */ /* 0x0002a6000802017f */
[----:B--2---:R-:W-:Y:S05]  /*35c40*/  @!P1 NANOSLEEP.SYNCS 0x989680 ;  /* 0x009896800000995d */ /* 0x004fea0003900000 */
[----:B------:R-:W2:Y:S02]  /*35c50*/  @!P1 SYNCS.PHASECHK.TRANS64 P1, [R3+URZ+0x344d8], R2 ;  /* 0x0344d802030095a7 */ /* 0x000ea4000802007f */
[----:B--2---:R-:W-:Y:S05]  /*35c60*/  @!P1 BRA `(.L_x_384) ;  /* 0xfffffffc00ec9947 */ /* 0x004fea000383ffff */
[----:B------:R-:W-:Y:S05]  /*35c70*/  BRA `(.L_x_598) ;  /* 0xffffff9400347947 */ /* 0x000fea000383ffff */
.L_x_390:
[----:B-1234-:R-:W-:-:S04]  /*35c80*/  MOV R3, UR4 ;  /* 0x0000000400037c02 */ /* 0x01efc80008000f00 */
[----:B------:R1:W2:Y:S03]  /*35c90*/  SYNCS.PHASECHK.TRANS64.TRYWAIT P1, [R3+URZ+0x344e0], R2 ;  /* 0x0344e002030075a7 */ /* 0x0002a6000802017f */
[----:B--2---:R-:W-:Y:S05]  /*35ca0*/  @!P1 NANOSLEEP.SYNCS 0x989680 ;  /* 0x009896800000995d */ /* 0x004fea0003900000 */
[----:B------:R-:W2:Y:S02]  /*35cb0*/  @!P1 SYNCS.PHASECHK.TRANS64 P1, [R3+URZ+0x344e0], R2 ;  /* 0x0344e002030095a7 */ /* 0x000ea4000802007f */
[----:B--2---:R-:W-:Y:S05]  /*35cc0*/  @!P1 BRA `(.L_x_390) ;  /* 0xfffffffc00ec9947 */ /* 0x004fea000383ffff */
[----:B------:R-:W-:Y:S05]  /*35cd0*/  BRA `(.L_x_599) ;  /* 0xffffff94006c7947 */ /* 0x000fea000383ffff */
.L_x_396:
[----:B-1234-:R-:W-:-:S04]  /*35ce0*/  MOV R3, UR4 ;  /* 0x0000000400037c02 */ /* 0x01efc80008000f00 */
[----:B------:R1:W2:Y:S03]  /*35cf0*/  SYNCS.PHASECHK.TRANS64.TRYWAIT P1, [R3+URZ+0x344e8], R2 ;  /* 0x0344e802030075a7 */ /* 0x0002a6000802017f */
[----:B--2---:R-:W-:Y:S05]  /*35d00*/  @!P1 NANOSLEEP.SYNCS 0x989680 ;  /* 0x009896800000995d */ /* 0x004fea0003900000 */
[----:B------:R-:W2:Y:S02]  /*35d10*/  @!P1 SYNCS.PHASECHK.TRANS64 P1, [R3+URZ+0x344e8], R2 ;  /* 0x0344e802030095a7 */ /* 0x000ea4000802007f */
[----:B--2---:R-:W-:Y:S05]  /*35d20*/  @!P1 BRA `(.L_x_396) ;  /* 0xfffffffc00ec9947 */ /* 0x004fea000383ffff */
[----:B------:R-:W-:Y:S05]  /*35d30*/  BRA `(.L_x_600) ;  /* 0xffffff9400a47947 */ /* 0x000fea000383ffff */
.L_x_402:
[----:B-1234-:R-:W-:-:S04]  /*35d40*/  MOV R3, UR4 ;  /* 0x0000000400037c02 */ /* 0x01efc80008000f00 */
[----:B------:R1:W2:Y:S03]  /*35d50*/  SYNCS.PHASECHK.TRANS64.TRYWAIT P1, [R3+URZ+0x344d0], R8 ;  /* 0x0344d008030075a7 */ /* 0x0002a6000802017f */
[----:B--2---:R-:W-:Y:S05]  /*35d60*/  @!P1 NANOSLEEP.SYNCS 0x989680 ;  /* 0x009896800000995d */ /* 0x004fea0003900000 */
[----:B------:R-:W2:Y:S02]  /*35d70*/  @!P1 SYNCS.PHASECHK.TRANS64 P1, [R3+URZ+0x344d0], R8 ;  /* 0x0344d008030095a7 */ /* 0x000ea4000802007f */
[----:B--2---:R-:W-:Y:S05]  /*35d80*/  @!P1 BRA `(.L_x_402) ;  /* 0xfffffffc00ec9947 */ /* 0x004fea000383ffff */
[----:B------:R-:W-:Y:S05]  /*35d90*/  BRA `(.L_x_601) ;  /* 0xffffff9400e07947 */ /* 0x000fea000383ffff */
.L_x_408:
[----:B-1234-:R-:W-:-:S04]  /*35da0*/  IMAD.U32 R3, RZ, RZ, UR4 ;  /* 0x00000004ff037e24 */ /* 0x01efc8000f8e00ff */
[----:B------:R1:W2:Y:S03]  /*35db0*/  SYNCS.PHASECHK.TRANS64.TRYWAIT P1, [R3+URZ+0x344d8], R8 ;  /* 0x0344d808030075a7 */ /* 0x0002a6000802017f */
[----:B--2---:R-:W-:Y:S05]  /*35dc0*/  @!P1 NANOSLEEP.SYNCS 0x989680 ;  /* 0x009896800000995d */ /* 0x004fea0003900000 */
[----:B------:R-:W2:Y:S02]  /*35dd0*/  @!P1 SYNCS.PHASECHK.TRANS64 P1, [R3+URZ+0x344d8], R8 ;  /* 0x0344d808030095a7 */ /* 0x000ea4000802007f */
[----:B--2---:R-:W-:Y:S05]  /*35de0*/  @!P1 BRA `(.L_x_408) ;  /* 0xfffffffc00ec9947 */ /* 0x004fea000383ffff */
[----:B------:R-:W-:Y:S05]  /*35df0*/  BRA `(.L_x_602) ;  /* 0xffffff9800147947 */ /* 0x000fea000383ffff */
.L_x_414:
[----:B-1234-:R-:W-:-:S04]  /*35e00*/  MOV R3, UR4 ;  /* 0x0000000400037c02 */ /* 0x01efc80008000f00 */
[----:B------:R1:W2:Y:S03]  /*35e10*/  SYNCS.PHASECHK.TRANS64.TRYWAIT P1, [R3+URZ+0x344e0], R8 ;  /* 0x0344e008030075a7 */ /* 0x0002a6000802017f */
[----:B--2---:R-:W-:Y:S05]  /*35e20*/  @!P1 NANOSLEEP.SYNCS 0x989680 ;  /* 0x009896800000995d */ /* 0x004fea0003900000 */
[----:B------:R-:W2:Y:S02]  /*35e30*/  @!P1 SYNCS.PHASECHK.TRANS64 P1, [R3+URZ+0x344e0], R8 ;  /* 0x0344e008030095a7 */ /* 0x000ea4000802007f */
[----:B--2---:R-:W-:Y:S05]  /*35e40*/  @!P1 BRA `(.L_x_414) ;  /* 0xfffffffc00ec9947 */ /* 0x004fea000383ffff */
[----:B------:R-:W-:Y:S05]  /*35e50*/  BRA `(.L_x_603) ;  /* 0xffffff98004c7947 */ /* 0x000fea000383ffff */
.L_x_420:
[----:B-1234-:R-:W-:-:S04]  /*35e60*/  MOV R3, UR4 ;  /* 0x0000000400037c02 */ /* 0x01efc80008000f00 */
[----:B------:R1:W2:Y:S03]  /*35e70*/  SYNCS.PHASECHK.TRANS64.TRYWAIT P1, [R3+URZ+0x344e8], R8 ;  /* 0x0344e808030075a7 */ /* 0x0002a6000802017f */
[----:B--2---:R-:W-:Y:S05]  /*35e80*/  @!P1 NANOSLEEP.SYNCS 0x989680 ;  /* 0x009896800000995d */ /* 0x004fea0003900000 */
[----:B------:R-:W2:Y:S02]  /*35e90*/  @!P1 SYNCS.PHASECHK.TRANS64 P1, [R3+URZ+0x344e8], R8 ;  /* 0x0344e808030095a7 */ /* 0x000ea4000802007f */
[----:B--2---:R-:W-:Y:S05]  /*35ea0*/  @!P1 BRA `(.L_x_420) ;  /* 0xfffffffc00ec9947 */ /* 0x004fea000383ffff */
[----:B------:R-:W-:Y:S05]  /*35eb0*/  BRA `(.L_x_604) ;  /* 0xffffff9800847947 */ /* 0x000fea000383ffff */
.L_x_426:
[----:B-1234-:R-:W-:-:S04]  /*35ec0*/  MOV R3, UR4 ;  /* 0x0000000400037c02 */ /* 0x01efc80008000f00 */
[----:B------:R1:W2:Y:S03]  /*35ed0*/  SYNCS.PHASECHK.TRANS64.TRYWAIT P1, [R3+URZ+0x344d0], R2 ;  /* 0x0344d002030075a7 */ /* 0x0002a6000802017f */
[----:B--2---:R-:W-:Y:S05]  /*35ee0*/  @!P1 NANOSLEEP.SYNCS 0x989680 ;  /* 0x009896800000995d */ /* 0x004fea0003900000 */
[----:B------:R-:W2:Y:S02]  /*35ef0*/  @!P1 SYNCS.PHASECHK.TRANS64 P1, [R3+URZ+0x344d0], R2 ;  /* 0x0344d002030095a7 */ /* 0x000ea4000802007f */
[----:B--2---:R-:W-:Y:S05]  /*35f00*/  @!P1 BRA `(.L_x_426) ;  /* 0xfffffffc00ec9947 */ /* 0x004fea000383ffff */
[----:B------:R-:W-:Y:S05]  /*35f10*/  BRA `(.L_x_605) ;  /* 0xffffff9800c07947 */ /* 0x000fea000383ffff */
.L_x_432:
[----:B-1234-:R-:W-:-:S04]  /*35f20*/  IMAD.U32 R3, RZ, RZ, UR4 ;  /* 0x00000004ff037e24 */ /* 0x01efc8000f8e00ff */
[----:B------:R1:W2:Y:S03]  /*35f30*/  SYNCS.PHASECHK.TRANS64.TRYWAIT P1, [R3+URZ+0x344d8], R2 ;  /* 0x0344d802030075a7 */ /* 0x0002a6000802017f */
[----:B--2---:R-:W-:Y:S05]  /*35f40*/  @!P1 NANOSLEEP.SYNCS 0x989680 ;  /* 0x009896800000995d */ /* 0x004fea0003900000 */
[----:B------:R-:W2:Y:S02]  /*35f50*/  @!P1 SYNCS.PHASECHK.TRANS64 P1, [R3+URZ+0x344d8], R2 ;  /* 0x0344d802030095a7 */ /* 0x000ea4000802007f */
[----:B--2---:R-:W-:Y:S05]  /*35f60*/  @!P1 BRA `(.L_x_432) ;  /* 0xfffffffc00ec9947 */ /* 0x004fea000383ffff */
[----:B------:R-:W-:Y:S05]  /*35f70*/  BRA `(.L_x_606) ;  /* 0xffffff9800f47947 */ /* 0x000fea000383ffff */
.L_x_438:
[----:B-1234-:R-:W-:-:S04]  /*35f80*/  MOV R3, UR4 ;  /* 0x0000000400037c02 */ /* 0x01efc80008000f00 */
[----:B------:R1:W2:Y:S03]  /*35f90*/  SYNCS.PHASECHK.TRANS64.TRYWAIT P1, [R3+URZ+0x344e0], R2 ;  /* 0x0344e002030075a7 */ /* 0x0002a6000802017f */
[----:B--2---:R-:W-:Y:S05]  /*35fa0*/  @!P1 NANOSLEEP.SYNCS 0x989680 ;  /* 0x009896800000995d */ /* 0x004fea0003900000 */
[----:B------:R-:W2:Y:S02]  /*35fb0*/  @!P1 SYNCS.PHASECHK.TRANS64 P1, [R3+URZ+0x344e0], R2 ;  /* 0x0344e002030095a7 */ /* 0x000ea4000802007f */
[----:B--2---:R-:W-:Y:S05]  /*35fc0*/  @!P1 BRA `(.L_x_438) ;  /* 0xfffffffc00ec9947 */ /* 0x004fea000383ffff */
[----:B------:R-:W-:Y:S05]  /*35fd0*/  BRA `(.L_x_607) ;  /* 0xffffff9c002c7947 */ /* 0x000fea000383ffff */
.L_x_444:
[----:B-1234-:R-:W-:-:S04]  /*35fe0*/  MOV R3, UR4 ;  /* 0x0000000400037c02 */ /* 0x01efc80008000f00 */
[----:B------:R1:W2:Y:S03]  /*35ff0*/  SYNCS.PHASECHK.TRANS64.TRYWAIT P1, [R3+URZ+0x344e8], R2 ;  /* 0x0344e802030075a7 */ /* 0x0002a6000802017f */
[----:B--2---:R-:W-:Y:S05]  /*36000*/  @!P1 NANOSLEEP.SYNCS 0x989680 ;  /* 0x009896800000995d */ /* 0x004fea0003900000 */
[----:B------:R-:W2:Y:S02]  /*36010*/  @!P1 SYNCS.PHASECHK.TRANS64 P1, [R3+URZ+0x344e8], R2 ;  /* 0x0344e802030095a7 */ /* 0x000ea4000802007f */
[----:B--2---:R-:W-:Y:S05]  /*36020*/  @!P1 BRA `(.L_x_444) ;  /* 0xfffffffc00ec9947 */ /* 0x004fea000383ffff */
[----:B------:R-:W-:Y:S05]  /*36030*/  BRA `(.L_x_608) ;  /* 0xffffff9c00687947 */ /* 0x000fea000383ffff */
.L_x_459:
[----:B-1----:R-:W-:-:S04]  /*36040*/  MOV R3, UR4 ;  /* 0x0000000400037c02 */ /* 0x002fc80008000f00 */
[----:B------:R1:W2:Y:S03]  /*36050*/  SYNCS.PHASECHK.TRANS64.TRYWAIT P0, [R3+URZ+0x344d0], R8 ;  /* 0x0344d008030075a7 */ /* 0x0002a6000800017f */
[----:B--2---:R-:W-:Y:S05]  /*36060*/  @!P0 NANOSLEEP.SYNCS 0x989680 ;  /* 0x009896800000895d */ /* 0x004fea0003900000 */
[----:B------:R-:W2:Y:S02]  /*36070*/  @!P0 SYNCS.PHASECHK.TRANS64 P0, [R3+URZ+0x344d0], R8 ;  /* 0x0344d008030085a7 */ /* 0x000ea4000800007f */
[----:B--2---:R-:W-:Y:S05]  /*36080*/  @!P0 BRA `(.L_x_459) ;  /* 0xfffffffc00ec8947 */ /* 0x004fea000383ffff */
[----:B------:R-:W-:Y:S05]  /*36090*/  BRA `(.L_x_609) ;  /* 0xffffffa000f87947 */ /* 0x000fea000383ffff */
.L_x_461:
[----:B-1----:R-:W-:-:S04]  /*360a0*/  IMAD.U32 R3, RZ, RZ, UR4 ;  /* 0x00000004ff037e24 */ /* 0x002fc8000f8e00ff */
[----:B------:R1:W2:Y:S03]  /*360b0*/  SYNCS.PHASECHK.TRANS64.TRYWAIT P0, [R3+URZ+0x344d8], R8 ;  /* 0x0344d808030075a7 */ /* 0x0002a6000800017f */
[----:B--2---:R-:W-:Y:S05]  /*360c0*/  @!P0 NANOSLEEP.SYNCS 0x989680 ;  /* 0x009896800000895d */ /* 0x004fea0003900000 */
[----:B------:R-:W2:Y:S02]  /*360d0*/  @!P0 SYNCS.PHASECHK.TRANS64 P0, [R3+URZ+0x344d8], R8 ;  /* 0x0344d808030085a7 */ /* 0x000ea4000800007f */
[----:B--2---:R-:W-:Y:S05]  /*360e0*/  @!P0 BRA `(.L_x_461) ;  /* 0xfffffffc00ec8947 */ /* 0x004fea000383ffff */
[----:B------:R-:W-:Y:S05]  /*360f0*/  BRA `(.L_x_610) ;  /* 0xffffffa000f07947 */ /* 0x000fea000383ffff */
.L_x_463:
[----:B-1----:R-:W-:-:S04]  /*36100*/  MOV R3, UR4 ;  /* 0x0000000400037c02 */ /* 0x002fc80008000f00 */
[----:B------:R1:W2:Y:S03]  /*36110*/  SYNCS.PHASECHK.TRANS64.TRYWAIT P0, [R3+URZ+0x344e0], R8 ;  /* 0x0344e008030075a7 */ /* 0x0002a6000800017f */
[----:B--2---:R-:W-:Y:S05]  /*36120*/  @!P0 NANOSLEEP.SYNCS 0x989680 ;  /* 0x009896800000895d */ /* 0x004fea0003900000 */
[----:B------:R-:W2:Y:S02]  /*36130*/  @!P0 SYNCS.PHASECHK.TRANS64 P0, [R3+URZ+0x344e0], R8 ;  /* 0x0344e008030085a7 */ /* 0x000ea4000800007f */
[----:B--2---:R-:W-:Y:S05]  /*36140*/  @!P0 BRA `(.L_x_463) ;  /* 0xfffffffc00ec8947 */ /* 0x004fea000383ffff */
[----:B------:R-:W-:Y:S05]  /*36150*/  BRA `(.L_x_611) ;  /* 0xffffffa000e87947 */ /* 0x000fea000383ffff */
.L_x_475:
[----:B------:R-:W-:Y:S01]  /*36160*/  BSSY B1, `(.L_x_612) ;  /* 0x0000006000017945 */ /* 0x000fe20003800000 */
[----:B------:R-:W-:-:S07]  /*36170*/  MOV R15, 0xffffffff ;  /* 0xffffffff000f7802 */ /* 0x000fce0000000f00 */
[----:B------:R-:W-:Y:S05]  /*36180*/  WARPSYNC.COLLECTIVE R15, `(.L_x_613) ;  /* 0x000000000f0c7348 */ /* 0x000fea0003c00000 */
[----:B------:R-:W-:Y:S02]  /*36190*/  ELECT P6, UR62, PT ;  /* 0x00000000003e782f */ /* 0x000fe400038c0000 */
[----:B------:R-:W-:Y:S01]  /*361a0*/  MOV R14, UR62 ;  /* 0x0000003e000e7c02 */ /* 0x000fe20008000f00 */
[----:B------:R-:W-:Y:S10]  /*361b0*/  ENDCOLLECTIVE ;  /* 0x000000000000791b */ /* 0x000ff40003800000 */
.L_x_613:
[----:B------:R-:W-:Y:S05]  /*361c0*/  BSYNC B1 ;  /* 0x0000000000017941 */ /* 0x000fea0003800000 */
.L_x_612:
[----:B------:R-:W-:Y:S05]  /*361d0*/  BRA `(.L_x_614) ;  /* 0xffffffac00f87947 */ /* 0x000fea000383ffff */
.L_x_478:
[----:B-1----:R1:W3:Y:S02]  /*361e0*/  SYNCS.PHASECHK.TRANS64.TRYWAIT P0, [R8+URZ+0x34498], R5 ;  /* 0x03449805080075a7 */ /* 0x0022e4000800017f */
[----:B---3--:R-:W-:Y:S05]  /*361f0*/  @!P0 NANOSLEEP.SYNCS 0x989680 ;  /* 0x009896800000895d */ /* 0x008fea0003900000 */
[----:B------:R-:W3:Y:S02]  /*36200*/  @!P0 SYNCS.PHASECHK.TRANS64 P0, [R8+URZ+0x34498], R5 ;  /* 0x03449805080085a7 */ /* 0x000ee4000800007f */
[----:B---3--:R-:W-:Y:S05]  /*36210*/  @!P0 BRA `(.L_x_478) ;  /* 0xfffffffc00f08947 */ /* 0x008fea000383ffff */
[----:B------:R-:W-:Y:S05]  /*36220*/  BRA `(.L_x_615) ;  /* 0xffffffb000247947 */ /* 0x000fea000383ffff */
.L_x_483:
[----:B-1----:R1:W2:Y:S02]  /*36230*/  SYNCS.PHASECHK.TRANS64.TRYWAIT P0, [R3+URZ+0x34400], R2 ;  /* 0x03440002030075a7 */ /* 0x0022a4000800017f */
[----:B--2---:R-:W-:Y:S05]  /*36240*/  @!P0 NANOSLEEP.SYNCS 0x989680 ;  /* 0x009896800000895d */ /* 0x004fea0003900000 */
[----:B------:R-:W2:Y:S02]  /*36250*/  @!P0 SYNCS.PHASECHK.TRANS64 P0, [R3+URZ+0x34400], R2 ;  /* 0x03440002030085a7 */ /* 0x000ea4000800007f */
[----:B--2---:R-:W-:Y:S05]  /*36260*/  @!P0 BRA `(.L_x_483) ;  /* 0xfffffffc00f08947 */ /* 0x004fea000383ffff */
[----:B------:R-:W-:Y:S05]  /*36270*/  BRA `(.L_x_616) ;  /* 0xffffffb000f07947 */ /* 0x000fea000383ffff */
.L_x_486:
[----:B------:R-:W-:Y:S01]  /*36280*/  BSSY B1, `(.L_x_617) ;  /* 0x0000006000017945 */ /* 0x000fe20003800000 */
[----:B------:R-:W-:-:S07]  /*36290*/  MOV R15, 0xffffffff ;  /* 0xffffffff000f7802 */ /* 0x000fce0000000f00 */
[----:B-1---5:R-:W-:Y:S05]  /*362a0*/  WARPSYNC.COLLECTIVE R15, `(.L_x_618) ;  /* 0x000000000f0c7348 */ /* 0x022fea0003c00000 */
[----:B------:R-:W-:Y:S02]  /*362b0*/  ELECT P6, UR62, PT ;  /* 0x00000000003e782f */ /* 0x000fe400038c0000 */
[----:B------:R-:W-:Y:S01]  /*362c0*/  MOV R14, UR62 ;  /* 0x0000003e000e7c02 */ /* 0x000fe20008000f00 */
[----:B-1---5:R-:W-:Y:S10]  /*362d0*/  ENDCOLLECTIVE ;  /* 0x000000000000791b */ /* 0x022ff40003800000 */
.L_x_618:
[----:B------:R-:W-:Y:S05]  /*362e0*/  BSYNC B1 ;  /* 0x0000000000017941 */ /* 0x000fea0003800000 */
.L_x_617:
[----:B------:R-:W-:Y:S05]  /*362f0*/  BRA `(.L_x_619) ;  /* 0xffffffb400387947 */ /* 0x000fea000383ffff */
.L_x_489:
[----:B------:R-:W-:Y:S01]  /*36300*/  BSSY B1, `(.L_x_620) ;  /* 0x0000005000017945 */ /* 0x000fe20003800000 */
[----:B--2---:R-:W-:-:S07]  /*36310*/  IMAD.MOV.U32 R15, RZ, RZ, -0x1 ;  /* 0xffffffffff0f7424 */ /* 0x004fce00078e00ff */
[----:B-1---5:R-:W-:Y:S05]  /*36320*/  WARPSYNC.COLLECTIVE R15, `(.L_x_621) ;  /* 0x000000000f087348 */ /* 0x022fea0003c00000 */
[----:B------:R-:W-:Y:S01]  /*36330*/  NOP ;  /* 0x0000000000007918 */ /* 0x000fe20000000000 */
[----:B-1---5:R-:W-:Y:S01]  /*36340*/  ENDCOLLECTIVE ;  /* 0x000000000000791b */ /* 0x022fe20003800000 */
.L_x_621:
[----:B------:R-:W-:Y:S05]  /*36350*/  BSYNC B1 ;  /* 0x0000000000017941 */ /* 0x000fea0003800000 */
.L_x_620:
[----:B------:R-:W-:-:S07]  /*36360*/  MOV R15, 0xffffffff ;  /* 0xffffffff000f7802 */ /* 0x000fce0000000f00 */
[----:B------:R-:W-:Y:S05]  /*36370*/  WARPSYNC.COLLECTIVE R15, `(.L_x_622) ;  /* 0x000000000f0c7348 */ /* 0x000fea0003c00000 */
[----:B------:R-:W-:Y:S02]  /*36380*/  ELECT P6, UR62, PT ;  /* 0x00000000003e782f */ /* 0x000fe400038c0000 */
[----:B------:R-:W-:Y:S01]  /*36390*/  MOV R14, UR62 ;  /* 0x0000003e000e7c02 */ /* 0x000fe20008000f00 */
[----:B------:R-:W-:Y:S10]  /*363a0*/  ENDCOLLECTIVE ;  /* 0x000000000000791b */ /* 0x000ff40003800000 */
.L_x_622:
[----:B------:R-:W-:Y:S05]  /*363b0*/  BRA `(.L_x_623) ;  /* 0xffffffb800587947 */ /* 0x000fea000383ffff */
.L_x_492:
[----:B------:R-:W-:Y:S01]  /*363c0*/  BSSY B0, `(.L_x_624) ;  /* 0x0000006000007945 */ /* 0x000fe20003800000 */
[----:B------:R-:W-:-:S07]  /*363d0*/  MOV R15, 0xffffffff ;  /* 0xffffffff000f7802 */ /* 0x000fce0000000f00 */
[----:B-1---5:R-:W-:Y:S05]  /*363e0*/  WARPSYNC.COLLECTIVE R15, `(.L_x_625) ;  /* 0x000000000f0c7348 */ /* 0x022fea0003c00000 */
[----:B-----5:R-:W-:Y:S02]  /*363f0*/  ELECT P6, UR62, PT ;  /* 0x00000000003e782f */ /* 0x020fe400038c0000 */
[----:B------:R-:W-:Y:S01]  /*36400*/  MOV R14, UR62 ;  /* 0x0000003e000e7c02 */ /* 0x000fe20008000f00 */
[----:B-1----:R-:W-:Y:S10]  /*36410*/  ENDCOLLECTIVE ;  /* 0x000000000000791b */ /* 0x002ff40003800000 */
.L_x_625:
[----:B------:R-:W-:Y:S05]  /*36420*/  BSYNC B0 ;  /* 0x0000000000007941 */ /* 0x000fea0003800000 */
.L_x_624:
[----:B------:R-:W-:Y:S05]  /*36430*/  BRA `(.L_x_626) ;  /* 0xffffffb800b07947 */ /* 0x000fea000383ffff */
.L_x_496:
[----:B-1----:R1:W2:Y:S02]  /*36440*/  SYNCS.PHASECHK.TRANS64.TRYWAIT P0, [R7+URZ], R2 ;  /* 0x00000002070075a7 */ /* 0x0022a4000800017f */
[----:B--2---:R-:W-:Y:S05]  /*36450*/  @!P0 NANOSLEEP.SYNCS 0x989680 ;  /* 0x009896800000895d */ /* 0x004fea0003900000 */
[----:B------:R-:W2:Y:S02]  /*36460*/  @!P0 SYNCS.PHASECHK.TRANS64 P0, [R7+URZ], R2 ;  /* 0x00000002070085a7 */ /* 0x000ea4000800007f */
[----:B--2---:R-:W-:Y:S05]  /*36470*/  @!P0 BRA `(.L_x_496) ;  /* 0xfffffffc00f08947 */ /* 0x004fea000383ffff */
[----:B------:R-:W-:Y:S05]  /*36480*/  BRA `(.L_x_627) ;  /* 0xffffffb800ec7947 */ /* 0x000fea000383ffff */
.L_x_497:
[----:B-1----:R1:W2:Y:S02]  /*36490*/  SYNCS.PHASECHK.TRANS64.TRYWAIT P0, [R9+URZ], R4 ;  /* 0x00000004090075a7 */ /* 0x0022a4000800017f */
[----:B--2---:R-:W-:Y:S05]  /*364a0*/  @!P0 NANOSLEEP.SYNCS 0x989680 ;  /* 0x009896800000895d */ /* 0x004fea0003900000 */
[----:B------:R-:W2:Y:S02]  /*364b0*/  @!P0 SYNCS.PHASECHK.TRANS64 P0, [R9+URZ], R4 ;  /* 0x00000004090085a7 */ /* 0x000ea4000800007f */
[----:B--2---:R-:W-:Y:S05]  /*364c0*/  @!P0 BRA `(.L_x_497) ;  /* 0xfffffffc00f08947 */ /* 0x004fea000383ffff */
[----:B------:R-:W-:Y:S05]  /*364d0*/  BRA `(.L_x_628) ;  /* 0xffffffb800f47947 */ /* 0x000fea000383ffff */
.L_x_515:
[----:B-1----:R1:W3:Y:S02]  /*364e0*/  SYNCS.PHASECHK.TRANS64.TRYWAIT P2, [R12+URZ+0x34440], R3 ;  /* 0x034440030c0075a7 */ /* 0x0022e4000804017f */
[----:B---3--:R-:W-:Y:S05]  /*364f0*/  @!P2 NANOSLEEP.SYNCS 0x989680 ;  /* 0x009896800000a95d */ /* 0x008fea0003900000 */
[----:B------:R-:W3:Y:S02]  /*36500*/  @!P2 SYNCS.PHASECHK.TRANS64 P2, [R12+URZ+0x34440], R3 ;  /* 0x034440030c00a5a7 */ /* 0x000ee4000804007f */
[----:B---3--:R-:W-:Y:S05]  /*36510*/  @!P2 BRA `(.L_x_515) ;  /* 0xfffffffc00f0a947 */ /* 0x008fea000383ffff */
[----:B------:R-:W-:Y:S05]  /*36520*/  BRA `(.L_x_629) ;  /* 0xffffffd800107947 */ /* 0x000fea000383ffff */
.L_x_521:
[----:B-1----:R1:W2:Y:S02]  /*36530*/  SYNCS.PHASECHK.TRANS64.TRYWAIT P0, [R3+URZ+0x34440], R0 ;  /* 0x03444000030075a7 */ /* 0x0022a4000800017f */
[----:B--2---:R-:W-:Y:S05]  /*36540*/  @!P0 NANOSLEEP.SYNCS 0x989680 ;  /* 0x009896800000895d */ /* 0x004fea0003900000 */
[----:B------:R-:W2:Y:S02]  /*36550*/  @!P0 SYNCS.PHASECHK.TRANS64 P0, [R3+URZ+0x34440], R0 ;  /* 0x03444000030085a7 */ /* 0x000ea4000800007f */
[----:B--2---:R-:W-:Y:S05]  /*36560*/  @!P0 BRA `(.L_x_521) ;  /* 0xfffffffc00f08947 */ /* 0x004fea000383ffff */
[----:B------:R-:W-:Y:S05]  /*36570*/  BRA `(.L_x_630) ;  /* 0xffffffd800787947 */ /* 0x000fea000383ffff */
.L_x_523:
[----:B-1----:R1:W2:Y:S02]  /*36580*/  SYNCS.PHASECHK.TRANS64.TRYWAIT P0, [R3+URZ+0x34440], R0 ;  /* 0x03444000030075a7 */ /* 0x0022a4000800017f */
[----:B--2---:R-:W-:Y:S05]  /*36590*/  @!P0 NANOSLEEP.SYNCS 0x989680 ;  /* 0x009896800000895d */ /* 0x004fea0003900000 */
[----:B------:R-:W2:Y:S02]  /*365a0*/  @!P0 SYNCS.PHASECHK.TRANS64 P0, [R3+URZ+0x34440], R0 ;  /* 0x03444000030085a7 */ /* 0x000ea4000800007f */
[----:B--2---:R-:W-:Y:S05]  /*365b0*/  @!P0 BRA `(.L_x_523) ;  /* 0xfffffffc00f08947 */ /* 0x004fea000383ffff */
[----:B------:R-:W-:Y:S05]  /*365c0*/  BRA `(.L_x_631) ;  /* 0xffffffd800907947 */ /* 0x000fea000383ffff */
.L_x_525:
[----:B-1----:R1:W2:Y:S02]  /*365d0*/  SYNCS.PHASECHK.TRANS64.TRYWAIT P0, [R3+URZ+0x34440], R0 ;  /* 0x03444000030075a7 */ /* 0x0022a4000800017f */
[----:B--2---:R-:W-:Y:S05]  /*365e0*/  @!P0 NANOSLEEP.SYNCS 0x989680 ;  /* 0x009896800000895d */ /* 0x004fea0003900000 */
[----:B------:R-:W2:Y:S02]  /*365f0*/  @!P0 SYNCS.PHASECHK.TRANS64 P0, [R3+URZ+0x34440], R0 ;  /* 0x03444000030085a7 */ /* 0x000ea4000800007f */
[----:B--2---:R-:W-:Y:S05]  /*36600*/  @!P0 BRA `(.L_x_525) ;  /* 0xfffffffc00f08947 */ /* 0x004fea000383ffff */
[----:B------:R-:W-:Y:S05]  /*36610*/  BRA `(.L_x_632) ;  /* 0xffffffd800a87947 */ /* 0x000fea000383ffff */
.L_x_527:
[----:B-1----:R1:W2:Y:S02]  /*36620*/  SYNCS.PHASECHK.TRANS64.TRYWAIT P0, [R3+URZ+0x34440], R0 ;  /* 0x03444000030075a7 */ /* 0x0022a4000800017f */
[----:B--2---:R-:W-:Y:S05]  /*36630*/  @!P0 NANOSLEEP.SYNCS 0x989680 ;  /* 0x009896800000895d */ /* 0x004fea0003900000 */
[----:B------:R-:W2:Y:S02]  /*36640*/  @!P0 SYNCS.PHASECHK.TRANS64 P0, [R3+URZ+0x34440], R0 ;  /* 0x03444000030085a7 */ /* 0x000ea4000800007f */
[----:B--2---:R-:W-:Y:S05]  /*36650*/  @!P0 BRA `(.L_x_527) ;  /* 0xfffffffc00f08947 */ /* 0x004fea000383ffff */
[----:B------:R-:W-:Y:S05]  /*36660*/  BRA `(.L_x_633) ;  /* 0xffffffd800c07947 */ /* 0x000fea000383ffff */
.L_x_529:
[----:B-1----:R1:W2:Y:S02]  /*36670*/  SYNCS.PHASECHK.TRANS64.TRYWAIT P0, [R3+URZ+0x34440], R0 ;  /* 0x03444000030075a7 */ /* 0x0022a4000800017f */
[----:B--2---:R-:W-:Y:S05]  /*36680*/  @!P0 NANOSLEEP.SYNCS 0x989680 ;  /* 0x009896800000895d */ /* 0x004fea0003900000 */
[----:B------:R-:W2:Y:S02]  /*36690*/  @!P0 SYNCS.PHASECHK.TRANS64 P0, [R3+URZ+0x34440], R0 ;  /* 0x03444000030085a7 */ /* 0x000ea4000800007f */
[----:B--2---:R-:W-:Y:S05]  /*366a0*/  @!P0 BRA `(.L_x_529) ;  /* 0xfffffffc00f08947 */ /* 0x004fea000383ffff */
[----:B------:R-:W-:Y:S05]  /*366b0*/  BRA `(.L_x_634) ;  /* 0xffffffd800d87947 */ /* 0x000fea000383ffff */
.L_x_531:
[----:B-1----:R1:W2:Y:S02]  /*366c0*/  SYNCS.PHASECHK.TRANS64.TRYWAIT P0, [R3+URZ+0x34440], R0 ;  /* 0x03444000030075a7 */ /* 0x0022a4000800017f */
[----:B--2---:R-:W-:Y:S05]  /*366d0*/  @!P0 NANOSLEEP.SYNCS 0x989680 ;  /* 0x009896800000895d */ /* 0x004fea0003900000 */
[----:B------:R-:W2:Y:S02]  /*366e0*/  @!P0 SYNCS.PHASECHK.TRANS64 P0, [R3+URZ+0x34440], R0 ;  /* 0x03444000030085a7 */ /* 0x000ea4000800007f */
[----:B--2---:R-:W-:Y:S05]  /*366f0*/  @!P0 BRA `(.L_x_531) ;  /* 0xfffffffc00f08947 */ /* 0x004fea000383ffff */
[----:B------:R-:W-:Y:S05]  /*36700*/  BRA `(.L_x_635) ;  /* 0xffffffd800f07947 */ /* 0x000fea000383ffff */
.L_x_533:
[----:B-1----:R1:W2:Y:S02]  /*36710*/  SYNCS.PHASECHK.TRANS64.TRYWAIT P0, [R3+URZ+0x34440], R0 ;  /* 0x03444000030075a7 */ /* 0x0022a4000800017f */
[----:B--2---:R-:W-:Y:S05]  /*36720*/  @!P0 NANOSLEEP.SYNCS 0x989680 ;  /* 0x009896800000895d */ /* 0x004fea0003900000 */
[----:B------:R-:W2:Y:S02]  /*36730*/  @!P0 SYNCS.PHASECHK.TRANS64 P0, [R3+URZ+0x34440], R0 ;  /* 0x03444000030085a7 */ /* 0x000ea4000800007f */
[----:B--2---:R-:W-:Y:S05]  /*36740*/  @!P0 BRA `(.L_x_533) ;  /* 0xfffffffc00f08947 */ /* 0x004fea000383ffff */
[----:B------:R-:W-:Y:S05]  /*36750*/  BRA `(.L_x_636) ;  /* 0xffffffdc00087947 */ /* 0x000fea000383ffff */
        .weak           $__internal_0_$__cuda_sm20_div_u64
        .type           $__internal_0_$__cuda_sm20_div_u64,@function
        .size           $__internal_0_$__cuda_sm20_div_u64,(.L_x_512 - $__internal_0_$__cuda_sm20_div_u64)
$__internal_0_$__cuda_sm20_div_u64:
[----:B------:R-:W-:-:S04]  /*36760*/  MOV R24, R26 ;  /* 0x0000001a00187202 */ /* 0x000fc80000000f00 */
[----:B------:R-:W1:Y:S08]  /*36770*/  I2F.U64.RP R11, R24 ;  /* 0x00000018000b7312 */ /* 0x000e700000309000 */
[----:B-1----:R-:W1:Y:S02]  /*36780*/  MUFU.RCP R11, R11 ;  /* 0x0000000b000b7308 */ /* 0x002e640000001000 */
[----:B-1----:R-:W-:-:S06]  /*36790*/  VIADD R16, R11, 0x1ffffffe ;  /* 0x1ffffffe0b107836 */ /* 0x002fcc0000000000 */
[----:B------:R-:W1:Y:S02]  /*367a0*/  F2I.U64.TRUNC R16, R16 ;  /* 0x0000001000107311 */ /* 0x000e64000020d800 */
[----:B-1----:R-:W-:-:S04]  /*367b0*/  IMAD.WIDE.U32 R18, R16, R26, RZ ;  /* 0x0000001a10127225 */ /* 0x002fc800078e00ff */
[C---:B------:R-:W-:Y:S01]  /*367c0*/  IMAD R13, R16.reuse, R25, R19 ;  /* 0x00000019100d7224 */ /* 0x040fe200078e0213 */
[----:B------:R-:W-:Y:S02]  /*367d0*/  IADD3 R27, P1, RZ, -R18, RZ ;  /* 0x80000012ff1b7210 */ /* 0x000fe40007f3e0ff */
[----:B------:R-:W-:Y:S01]  /*367e0*/  MOV R19, R16 ;  /* 0x0000001000137202 */ /* 0x000fe20000000f00 */
[----:B------:R-:W-:Y:S02]  /*367f0*/  IMAD R13, R17, R26, R13 ;  /* 0x0000001a110d7224 */ /* 0x000fe400078e020d */
[----:B------:R-:W-:-:S03]  /*36800*/  IMAD.HI.U32 R18, R16, R27, RZ ;  /* 0x0000001b10127227 */ /* 0x000fc600078e00ff */
[----:B------:R-:W-:-:S05]  /*36810*/  IADD3.X R13, RZ, ~R13, RZ, P1, !PT ;  /* 0x8000000dff0d7210 */ /* 0x000fca0000ffe4ff */
[----:B------:R-:W-:-:S04]  /*36820*/  IMAD.WIDE.U32 R18, P1, R16, R13, R18 ;  /* 0x0000000d10127225 */ /* 0x000fc80007820012 */
[C---:B------:R-:W-:Y:S02]  /*36830*/  IMAD R29, R17.reuse, R13, RZ ;  /* 0x0000000d111d7224 */ /* 0x040fe400078e02ff */
[----:B------:R-:W-:-:S04]  /*36840*/  IMAD.HI.U32 R18, P2, R17, R27, R18 ;  /* 0x0000001b11127227 */ /* 0x000fc80007840012 */
[----:B------:R-:W-:Y:S01]  /*36850*/  IMAD.HI.U32 R11, R17, R13, RZ ;  /* 0x0000000d110b7227 */ /* 0x000fe200078e00ff */
[----:B------:R-:W-:-:S04]  /*36860*/  IADD3 R19, P3, R29, R18, RZ ;  /* 0x000000121d137210 */ /* 0x000fc80007f7e0ff */
[----:B------:R-:W-:Y:S01]  /*36870*/  IADD3.X R11, R11, R17, RZ, P1, !PT ;  /* 0x000000110b0b7210 */ /* 0x000fe20000ffe4ff */
[----:B------:R-:W-:-:S03]  /*36880*/  IMAD.WIDE.U32 R16, R19, R26, RZ ;  /* 0x0000001a13107225 */ /* 0x000fc600078e00ff */
[----:B------:R-:W-:Y:S01]  /*36890*/  IADD3.X R11, RZ, RZ, R11, P3, P2 ;  /* 0x000000ffff0b7210 */ /* 0x000fe20001fe440b */
[----:B------:R-:W-:Y:S01]  /*368a0*/  IMAD R18, R19, R25, R17 ;  /* 0x0000001913127224 */ /* 0x000fe200078e0211 */
[----:B------:R-:W-:-:S03]  /*368b0*/  IADD3 R17, P1, RZ, -R16, RZ ;  /* 0x80000010ff117210 */ /* 0x000fc60007f3e0ff */
[----:B------:R-:W-:Y:S02]  /*368c0*/  IMAD R13, R11, R26, R18 ;  /* 0x0000001a0b0d7224 */ /* 0x000fe400078e0212 */
[----:B------:R-:W-:-:S04]  /*368d0*/  IMAD.HI.U32 R18, R19, R17, RZ ;  /* 0x0000001113127227 */ /* 0x000fc800078e00ff */
[----:B------:R-:W-:-:S04]  /*368e0*/  IMAD.X R16, RZ, RZ, ~R13, P1 ;  /* 0x000000ffff107224 */ /* 0x000fc800008e0e0d */
[----:B------:R-:W-:-:S04]  /*368f0*/  IMAD.WIDE.U32 R18, P1, R19, R16, R18 ;  /* 0x0000001013127225 */ /* 0x000fc80007820012 */
[C---:B------:R-:W-:Y:S02]  /*36900*/  IMAD R24, R11.reuse, R16, RZ ;  /* 0x000000100b187224 */ /* 0x040fe400078e02ff */
[----:B------:R-:W-:Y:S01]  /*36910*/  IMAD.HI.U32 R13, P2, R11, R17, R18 ;  /* 0x000000110b0d7227 */ /* 0x000fe20007840012 */
[----:B------:R-:W-:-:S03]  /*36920*/  MOV R17, RZ ;  /* 0x000000ff00117202 */ /* 0x000fc60000000f00 */
[----:B------:R-:W-:Y:S01]  /*36930*/  IMAD.HI.U32 R16, R11, R16, RZ ;  /* 0x000000100b107227 */ /* 0x000fe200078e00ff */
[----:B------:R-:W-:-:S04]  /*36940*/  IADD3 R13, P3, R24, R13, RZ ;  /* 0x0000000d180d7210 */ /* 0x000fc80007f7e0ff */
[----:B------:R-:W-:Y:S01]  /*36950*/  IADD3.X R11, R16, R11, RZ, P1, !PT ;  /* 0x0000000b100b7210 */ /* 0x000fe20000ffe4ff */
[----:B------:R-:W-:-:S03]  /*36960*/  IMAD.HI.U32 R16, R13, UR13, RZ ;  /* 0x0000000d0d107c27 */ /* 0x000fc6000f8e00ff */
[----:B------:R-:W-:Y:S01]  /*36970*/  IADD3.X R11, RZ, RZ, R11, P3, P2 ;  /* 0x000000ffff0b7210 */ /* 0x000fe20001fe440b */
[----:B------:R-:W-:-:S04]  /*36980*/  IMAD.WIDE.U32 R16, R13, UR21, R16 ;  /* 0x000000150d107c25 */ /* 0x000fc8000f8e0010 */
[C---:B------:R-:W-:Y:S02]  /*36990*/  IMAD R18, R11.reuse, UR21, RZ ;  /* 0x000000150b127c24 */ /* 0x040fe4000f8e02ff */
[----:B------:R-:W-:-:S04]  /*369a0*/  IMAD.HI.U32 R13, P1, R11, UR13, R16 ;  /* 0x0000000d0b0d7c27 */ /* 0x000fc8000f820010 */
[----:B------:R-:W-:Y:S01]  /*369b0*/  IMAD.HI.U32 R11, R11, UR21, RZ ;  /* 0x000000150b0b7c27 */ /* 0x000fe2000f8e00ff */
[----:B------:R-:W-:-:S04]  /*369c0*/  IADD3 R13, P2, R18, R13, RZ ;  /* 0x0000000d120d7210 */ /* 0x000fc80007f5e0ff */
[----:B------:R-:W-:Y:S01]  /*369d0*/  IADD3.X R11, R11, RZ, RZ, P1, !PT ;  /* 0x000000ff0b0b7210 */ /* 0x000fe20000ffe4ff */
[----:B------:R-:W-:-:S04]  /*369e0*/  IMAD.WIDE.U32 R16, R13, R26, RZ ;  /* 0x0000001a0d107225 */ /* 0x000fc800078e00ff */
[----:B------:R-:W-:Y:S01]  /*369f0*/  IMAD.X R11, RZ, RZ, R11, P2 ;  /* 0x000000ffff0b7224 */ /* 0x000fe200010e060b */
[----:B------:R-:W-:Y:S01]  /*36a00*/  IADD3 R24, P2, -R16, UR13, RZ ;  /* 0x0000000d10187c10 */ /* 0x000fe2000ff5e1ff */
[C---:B------:R-:W-:Y:S01]  /*36a10*/  IMAD R18, R13.reuse, R25, R17 ;  /* 0x000000190d127224 */ /* 0x040fe200078e0211 */
[----:B------:R-:W-:Y:S02]  /*36a20*/  IADD3 R16, R13, 0x1, RZ ;  /* 0x000000010d107810 */ /* 0x000fe40007ffe0ff */
[-C--:B------:R-:W-:Y:S01]  /*36a30*/  ISETP.GE.U32.AND P1, PT, R24, R26.reuse, PT ;  /* 0x0000001a1800720c */ /* 0x080fe20003f26070 */
[----:B------:R-:W-:-:S05]  /*36a40*/  IMAD R11, R11, R26, R18 ;  /* 0x0000001a0b0b7224 */ /* 0x000fca00078e0212 */
[----:B------:R-:W-:Y:S02]  /*36a50*/  IADD3.X R18, ~R11, UR21, RZ, P2, !PT ;  /* 0x000000150b127c10 */ /* 0x000fe400097fe5ff */
[----:B------:R-:W-:Y:S02]  /*36a60*/  IADD3 R11, P2, -R26, R24, RZ ;  /* 0x000000181a0b7210 */ /* 0x000fe40007f5e1ff */
[----:B------:R-:W-:Y:S02]  /*36a70*/  ISETP.GE.U32.AND.EX P1, PT, R18, R25, PT, P1 ;  /* 0x000000191200720c */ /* 0x000fe40003f26110 */
[----:B------:R-:W-:Y:S02]  /*36a80*/  IADD3.X R17, ~R25, R18, RZ, P2, !PT ;  /* 0x0000001219117210 */ /* 0x000fe400017fe5ff */
[----:B------:R-:W-:Y:S02]  /*36a90*/  SEL R11, R11, R24, P1 ;  /* 0x000000180b0b7207 */ /* 0x000fe40000800000 */
[----:B------:R-:W-:-:S02]  /*36aa0*/  SEL R17, R17, R18, P1 ;  /* 0x0000001211117207 */ /* 0x000fc40000800000 */
[----:B------:R-:W-:Y:S01]  /*36ab0*/  SEL R16, R16, R13, P1 ;  /* 0x0000000d10107207 */ /* 0x000fe20000800000 */
[----:B------:R-:W-:Y:S01]  /*36ac0*/  IMAD.MOV.U32 R13, RZ, RZ, 0x0 ;  /* 0x00000000ff0d7424 */ /* 0x000fe200078e00ff */
[----:B------:R-:W-:Y:S02]  /*36ad0*/  ISETP.GE.U32.AND P1, PT, R11, R26, PT ;  /* 0x0000001a0b00720c */ /* 0x000fe40003f26070 */
[----:B------:R-:W-:Y:S02]  /*36ae0*/  ISETP.NE.U32.AND P2, PT, R26, RZ, PT ;  /* 0x000000ff1a00720c */ /* 0x000fe40003f45070 */
[----:B------:R-:W-:Y:S02]  /*36af0*/  IADD3 R11, R16, 0x1, RZ ;  /* 0x00000001100b7810 */ /* 0x000fe40007ffe0ff */
[----:B------:R-:W-:Y:S02]  /*36b00*/  ISETP.GE.U32.AND.EX P1, PT, R17, R25, PT, P1 ;  /* 0x000000191100720c */ /* 0x000fe40003f26110 */
[----:B------:R-:W-:-:S02]  /*36b10*/  ISETP.NE.AND.EX P2, PT, R25, RZ, PT, P2 ;  /* 0x000000ff1900720c */ /* 0x000fc40003f45320 */
[----:B------:R-:W-:-:S04]  /*36b20*/  SEL R11, R11, R16, P1 ;  /* 0x000000100b0b7207 */ /* 0x000fc80000800000 */
[----:B------:R-:W-:Y:S01]  /*36b30*/  SEL R11, R11, 0xffffffff, P2 ;  /* 0xffffffff0b0b7807 */ /* 0x000fe20001000000 */
[----:B------:R-:W-:Y:S06]  /*36b40*/  RET.REL.NODEC R12 `(_ZN7cutlass13device_kernelINS_4gemm6kernel13GemmUniversalINS1_17GroupProblemShapeIN4cute5tupleIJiiiEEEEENS1_10collective13CollectiveMmaINS1_39MainloopSm90ArrayTmaGmmaWarpSpecializedILi3ENS6_IJNS5_1CILi2EEENSC_ILi1EEESE_EEENS1_40KernelPtrArrayTmaWarpSpecializedPingpongEEENS6_IJNSC_ILi256EEESI_NSC_ILi64EEEEEENS_6half_tEPNS6_IJlSE_NSC_ILi0EEEEEESL_SO_NS5_8TiledMMAINS5_8MMA_AtomIJNS5_4SM904GMMA26MMA_64x256x16_F32F16F16_SSILNSS_5MajorE0ELSU_0ELNSS_7ScaleInE1ELSV_1EEEEEENS5_6LayoutINS6_IJSE_SE_SE_EEENS6_IJSM_SM_SM_EEEEENS6_IJNS5_10UnderscoreES12_S12_EEEEENS5_13SM90_TMA_LOADENS5_14ComposedLayoutINS5_7SwizzleILi3ELi4ELi3EEENS5_18smem_ptr_flag_bitsILi16EEENSY_INS6_IJNSC_ILi8EEESJ_EEENS6_IJSJ_SE_EEEEEEEvNS5_8identityENS5_23SM90_TMA_LOAD_MULTICASTES1F_vS1G_EENS_8epilogue10collective18CollectiveEpilogueINS1J_30Sm90PtrArrayTmaWarpSpecializedILi4ELi2ELi16ELb1ELb0ELi2EEEJSK_NS6_IJSJ_NSC_ILi32EEEEEESL_PNS6_IJSE_lSM_EEESL_S1R_NS1J_6fusion15FusionCallbacksIS1N_NS1S_17LinearCombinationISL_fSL_fLNS_15FloatRoundStyleE2EEESK_S1P_JEEES15_NS16_IS18_S1A_NSY_INS6_IJSJ_S1B_EEENS6_IJSE_SJ_EEEEEEENS5_17SM75_U16x8_LDSM_TENS5_14SM90_TMA_STOREES21_NS5_17SM90_U16x8_STSM_TENS5_9Copy_AtomIJNS5_17SM90_U32x4_STSM_NESL_EEEvEEEvvEEEEvNT_6ParamsE) ;  /* 0xfffffc940c2c7950 */ /* 0x000fec0003c3ffff */
.L_x_512:
[----:B------:R-:W-:Y:S01]  /*36b50*/  UMOV UR30, UR24 ;  /* 0x00000018001e7c82 */ /* 0x000fe20008000000 */
[----:B------:R-:W-:Y:S02]  /*36b60*/  UMOV UR31, UR27 ;  /* 0x0000001b001f7c82 */ /* 0x000fe40008000000 */
[----:B------:R-:W1:Y:S08]  /*36b70*/  I2F.U64.RP R11, UR30 ;  /* 0x0000001e000b7d12 */ /* 0x000e700008309000 */
[----:B-1----:R-:W1:Y:S02]  /*36b80*/  MUFU.RCP R11, R11 ;  /* 0x0000000b000b7308 */ /* 0x002e640000001000 */
[----:B-1----:R-:W-:-:S06]  /*36b90*/  IADD3 R2, R11, 0x1ffffffe, RZ ;  /* 0x1ffffffe0b027810 */ /* 0x002fcc0007ffe0ff */
[----:B------:R-:W1:Y:S02]  /*36ba0*/  F2I.U64.TRUNC R2, R2 ;  /* 0x0000000200027311 */ /* 0x000e64000020d800 */
[----:B-1----:R-:W-:Y:S02]  /*36bb0*/  R2UR UR30, R2 ;  /* 0x00000000021e72ca */ /* 0x002fe400000e0000 */
[----:B------:R-:W-:Y:S02]  /*36bc0*/  R2UR UR31, R3 ;  /* 0x00000000031f72ca */ /* 0x000fe400000e0000 */
[----:B------:R-:W-:Y:S02]  /*36bd0*/  MOV R2, R12 ;  /* 0x0000000c00027202 */ /* 0x000fe40000000f00 */
[----:B------:R-:W-:-:S07]  /*36be0*/  MOV R3, 0x0 ;  /* 0x0000000000037802 */ /* 0x000fce0000000f00 */
[----:B------:R-:W-:-:S04]  /*36bf0*/  UIMAD.WIDE.U32 UR32, UR30, UR24, URZ ;  /* 0x000000181e2072a5 */ /* 0x000fc8000f8e003f */
[----:B------:R-:W-:Y:S02]  /*36c00*/  UIMAD UR33, UR30, UR27, UR33 ;  /* 0x0000001b1e2172a4 */ /* 0x000fe4000f8e0221 */
[----:B------:R-:W-:Y:S02]  /*36c10*/  UIADD3 UR36, UP1, URZ, -UR32, URZ ;  /* 0x800000203f247290 */ /* 0x000fe4000ff3e03f */
[----:B------:R-:W-:Y:S02]  /*36c20*/  UIMAD UR34, UR31, UR24, UR33 ;  /* 0x000000181f2272a4 */ /* 0x000fe4000f8e0221 */
[----:B------:R-:W-:Y:S02]  /*36c30*/  UIMAD.WIDE.U32 UR32, UR30, UR36, URZ ;  /* 0x000000241e2072a5 */ /* 0x000fe4000f8e003f */
[----:B------:R-:W-:-:S05]  /*36c40*/  UIADD3.X UR37, URZ, ~UR34, URZ, UP1, !UPT ;  /* 0x800000223f257290 */ /* 0x000fca0008ffe43f */
[----:B------:R-:W-:Y:S01]  /*36c50*/  UMOV UR32, UR33 ;  /* 0x0000002100207c82 */ /* 0x000fe20008000000 */
[----:B------:R-:W-:Y:S02]  /*36c60*/  UMOV UR33, UR30 ;  /* 0x0000001e00217c82 */ /* 0x000fe40008000000 */
[----:B------:R-:W-:Y:S02]  /*36c70*/  UIMAD.WIDE.U32 UR34, UP1, UR30, UR37, UR32 ;  /* 0x000000251e2272a5 */ /* 0x000fe4000f820020 */
[----:B------:R-:W-:Y:S02]  /*36c80*/  UIMAD.WIDE.U32 UR32, UR31, UR37, URZ ;  /* 0x000000251f2072a5 */ /* 0x000fe4000f8e003f */
[----:B------:R-:W-:Y:S02]  /*36c90*/  UIMAD.WIDE.U32 UR34, UP2, UR31, UR36, UR34 ;  /* 0x000000241f2272a5 */ /* 0x000fe4000f840022 */
[----:B------:R-:W-:Y:S02]  /*36ca0*/  UIMAD UR37, UR31, UR37, URZ ;  /* 0x000000251f2572a4 */ /* 0x000fe4000f8e023f */
[----:B------:R-:W-:-:S02]  /*36cb0*/  UIADD3.X UR32, UR33, UR31, URZ, UP1, !UPT ;  /* 0x0000001f21207290 */ /* 0x000fc40008ffe43f */
[----:B------:R-:W-:-:S04]  /*36cc0*/  UIADD3 UR35, UP4, UR37, UR35, URZ ;  /* 0x0000002325237290 */ /* 0x000fc8000ff9e03f */
[----:B------:R-:W-:Y:S02]  /*36cd0*/  UIMAD.WIDE.U32 UR30, UR35, UR24, URZ ;  /* 0x00000018231e72a5 */ /* 0x000fe4000f8e003f */
[----:B------:R-:W-:Y:S02]  /*36ce0*/  UIADD3.X UR36, URZ, URZ, UR32, UP4, UP2 ;  /* 0x0000003f3f247290 */ /* 0x000fe4000a7e4420 */
[----:B------:R-:W-:Y:S02]  /*36cf0*/  UIMAD UR31, UR35, UR27, UR31 ;  /* 0x0000001b231f72a4 */ /* 0x000fe4000f8e021f */
[----:B------:R-:W-:Y:S02]  /*36d00*/  UIADD3 UR37, UP1, URZ, -UR30, URZ ;  /* 0x8000001e3f257290 */ /* 0x000fe4000ff3e03f */
[----:B------:R-:W-:Y:S02]  /*36d10*/  UIMAD UR32, UR36, UR24, UR31 ;  /* 0x00000018242072a4 */ /* 0x000fe4000f8e021f */
[----:B------:R-:W-:-:S02]  /*36d20*/  UIMAD.WIDE.U32 UR30, UR35, UR37, URZ ;  /* 0x00000025231e72a5 */ /* 0x000fc4000f8e003f */
[----:B------:R-:W-:-:S05]  /*36d30*/  UIADD3.X UR41, URZ, ~UR32, URZ, UP1, !UPT ;  /* 0x800000203f297290 */ /* 0x000fca0008ffe43f */
[----:B------:R-:W-:Y:S01]  /*36d40*/  UMOV UR34, UR31 ;  /* 0x0000001f00227c82 */ /* 0x000fe20008000000 */
[----:B------:R-:W-:Y:S02]  /*36d50*/  UIMAD.WIDE.U32 UR30, UR36, UR41, URZ ;  /* 0x00000029241e72a5 */ /* 0x000fe4000f8e003f */
[----:B------:R-:W-:Y:S02]  /*36d60*/  UIMAD.WIDE.U32 UR32, UP1, UR35, UR41, UR34 ;  /* 0x00000029232072a5 */ /* 0x000fe4000f820022 */
[----:B------:R-:W-:Y:S02]  /*36d70*/  UIMAD UR34, UR36, UR41, URZ ;  /* 0x00000029242272a4 */ /* 0x000fe4000f8e023f */
[----:B------:R-:W-:Y:S02]  /*36d80*/  UIMAD.WIDE.U32 UR32, UP2, UR36, UR37, UR32 ;  /* 0x00000025242072a5 */ /* 0x000fe4000f840020 */
[----:B------:R-:W-:Y:S02]  /*36d90*/  UIADD3.X UR36, UR31, UR36, URZ, UP1, !UPT ;  /* 0x000000241f247290 */ /* 0x000fe40008ffe43f */
[----:B------:R-:W-:-:S04]  /*36da0*/  UIADD3 UR34, UP4, UR34, UR33, URZ ;  /* 0x0000002122227290 */ /* 0x000fc8000ff9e03f */
[----:B------:R-:W-:Y:S02]  /*36db0*/  UIMAD.WIDE.U32 UR32, UR34, UR25, URZ ;  /* 0x00000019222072a5 */ /* 0x000fe4000f8e003f */
[----:B------:R-:W-:-:S05]  /*36dc0*/  UIADD3.X UR36, URZ, URZ, UR36, UP4, UP2 ;  /* 0x0000003f3f247290 */ /* 0x000fca000a7e4424 */
[----:B------:R-:W-:Y:S01]  /*36dd0*/  UMOV UR32, UR33 ;  /* 0x0000002100207c82 */ /* 0x000fe20008000000 */
[----:B------:R-:W-:Y:S02]  /*36de0*/  UMOV UR33, URZ ;  /* 0x0000003f00217c82 */ /* 0x000fe40008000000 */
[----:B------:R-:W-:Y:S02]  /*36df0*/  UIMAD.WIDE.U32 UR30, UR34, UR26, UR32 ;  /* 0x0000001a221e72a5 */ /* 0x000fe4000f8e0020 */
[----:B------:R-:W-:Y:S02]  /*36e00*/  UIMAD UR34, UR36, UR26, URZ ;  /* 0x0000001a242272a4 */ /* 0x000fe4000f8e023f */
[----:B------:R-:W-:Y:S02]  /*36e10*/  UIMAD.WIDE.U32 UR30, UP1, UR36, UR25, UR30 ;  /* 0x00000019241e72a5 */ /* 0x000fe4000f82001e */
[----:B------:R-:W-:Y:S02]  /*36e20*/  UIMAD.WIDE.U32 UR32, UR36, UR26, URZ ;  /* 0x0000001a242072a5 */ /* 0x000fe4000f8e003f */
[----:B------:R-:W-:-:S02]  /*36e30*/  UIADD3 UR34, UP2, UR34, UR31, URZ ;  /* 0x0000001f22227290 */ /* 0x000fc4000ff5e03f */
[----:B------:R-:W-:Y:S02]  /*36e40*/  UIADD3.X UR32, UR33, URZ, URZ, UP1, !UPT ;  /* 0x0000003f21207290 */ /* 0x000fe40008ffe43f */
[----:B------:R-:W-:Y:S02]  /*36e50*/  UIMAD.WIDE.U32 UR30, UR34, UR24, URZ ;  /* 0x00000018221e72a5 */ /* 0x000fe4000f8e003f */
[----:B------:R-:W-:Y:S02]  /*36e60*/  UIADD3.X UR32, URZ, UR32, URZ, UP2, !UPT ;  /* 0x000000203f207290 */ /* 0x000fe400097fe43f */
[----:B------:R-:W-:Y:S02]  /*36e70*/  UIMAD UR31, UR34, UR27, UR31 ;  /* 0x0000001b221f72a4 */ /* 0x000fe4000f8e021f */
[----:B------:R-:W-:Y:S02]  /*36e80*/  UIADD3 UR33, UP2, -UR30, UR25, URZ ;  /* 0x000000191e217290 */ /* 0x000fe4000ff5e13f */
[----:B------:R-:W-:-:S02]  /*36e90*/  UIMAD UR31, UR32, UR24, UR31 ;  /* 0x00000018201f72a4 */ /* 0x000fc4000f8e021f */
[----:B------:R-:W-:Y:S02]  /*36ea0*/  UISETP.GE.U32.AND UP1, UPT, UR33, UR24, UPT ;  /* 0x000000182100728c */ /* 0x000fe4000bf26070 */
[----:B------:R-:W-:Y:S02]  /*36eb0*/  UIADD3.X UR32, ~UR31, UR26, URZ, UP2, !UPT ;  /* 0x0000001a1f207290 */ /* 0x000fe400097fe53f */
[----:B------:R-:W-:Y:S02]  /*36ec0*/  UIADD3 UR26, UP2, -UR24, UR33, URZ ;  /* 0x00000021181a7290 */ /* 0x000fe4000ff5e13f */
[----:B------:R-:W-:Y:S02]  /*36ed0*/  UISETP.GE.U32.AND.EX UP1, UPT, UR32, UR27, UPT, UP1 ;  /* 0x0000001b2000728c */ /* 0x000fe4000bf26110 */
[----:B------:R-:W-:Y:S02]  /*36ee0*/  UIADD3 UR30, UR34, 0x1, URZ ;  /* 0x00000001221e7890 */ /* 0x000fe4000fffe03f */
[----:B------:R-:W-:-:S02]  /*36ef0*/  UIADD3.X UR31, ~UR27, UR32, URZ, UP2, !UPT ;  /* 0x000000201b1f7290 */ /* 0x000fc400097fe53f */
[----:B------:R-:W-:Y:S02]  /*36f00*/  USEL UR26, UR26, UR33, UP1 ;  /* 0x000000211a1a7287 */ /* 0x000fe40008800000 */
[----:B------:R-:W-:Y:S02]  /*36f10*/  USEL UR31, UR31, UR32, UP1 ;  /* 0x000000201f1f7287 */ /* 0x000fe40008800000 */
[----:B------:R-:W-:Y:S02]  /*36f20*/  USEL UR34, UR30, UR34, UP1 ;  /* 0x000000221e227287 */ /* 0x000fe40008800000 */
[----:B------:R-:W-:Y:S02]  /*36f30*/  UISETP.GE.U32.AND UP1, UPT, UR26, UR24, UPT ;  /* 0x000000181a00728c */ /* 0x000fe4000bf26070 */
[----:B------:R-:W-:Y:S02]  /*36f40*/  UISETP.NE.U32.AND UP2, UPT, UR24, URZ, UPT ;  /* 0x0000003f1800728c */ /* 0x000fe4000bf45070 */
[----:B------:R-:W-:-:S02]  /*36f50*/  UIADD3 UR26, UR34, 0x1, URZ ;  /* 0x00000001221a7890 */ /* 0x000fc4000fffe03f */
[----:B------:R-:W-:Y:S02]  /*36f60*/  UISETP.GE.U32.AND.EX UP1, UPT, UR31, UR27, UPT, UP1 ;  /* 0x0000001b1f00728c */ /* 0x000fe4000bf26110 */
[----:B------:R-:W-:Y:S02]  /*36f70*/  UISETP.NE.AND.EX UP2, UPT, UR27, URZ, UPT, UP2 ;  /* 0x0000003f1b00728c */ /* 0x000fe4000bf45320 */
[----:B------:R-:W-:-:S04]  /*36f80*/  USEL UR26, UR26, UR34, UP1 ;  /* 0x000000221a1a7287 */ /* 0x000fc80008800000 */
[----:B------:R-:W-:Y:S01]  /*36f90*/  USEL UR27, UR26, 0xffffffff, UP2 ;  /* 0xffffffff1a1b7887 */ /* 0x000fe20009000000 */
[----:B------:R-:W-:Y:S11]  /*36fa0*/  RET.REL.NODEC R2 `(_ZN7cutlass13device_kernelINS_4gemm6kernel13GemmUniversalINS1_17GroupProblemShapeIN4cute5tupleIJiiiEEEEENS1_10collective13CollectiveMmaINS1_39MainloopSm90ArrayTmaGmmaWarpSpecializedILi3ENS6_IJNS5_1CILi2EEENSC_ILi1EEESE_EEENS1_40KernelPtrArrayTmaWarpSpecializedPingpongEEENS6_IJNSC_ILi256EEESI_NSC_ILi64EEEEEENS_6half_tEPNS6_IJlSE_NSC_ILi0EEEEEESL_SO_NS5_8TiledMMAINS5_8MMA_AtomIJNS5_4SM904GMMA26MMA_64x256x16_F32F16F16_SSILNSS_5MajorE0ELSU_0ELNSS_7ScaleInE1ELSV_1EEEEEENS5_6LayoutINS6_IJSE_SE_SE_EEENS6_IJSM_SM_SM_EEEEENS6_IJNS5_10UnderscoreES12_S12_EEEEENS5_13SM90_TMA_LOADENS5_14ComposedLayoutINS5_7SwizzleILi3ELi4ELi3EEENS5_18smem_ptr_flag_bitsILi16EEENSY_INS6_IJNSC_ILi8EEESJ_EEENS6_IJSJ_SE_EEEEEEEvNS5_8identityENS5_23SM90_TMA_LOAD_MULTICASTES1F_vS1G_EENS_8epilogue10collective18CollectiveEpilogueINS1J_30Sm90PtrArrayTmaWarpSpecializedILi4ELi2ELi16ELb1ELb0ELi2EEEJSK_NS6_IJSJ_NSC_ILi32EEEEEESL_PNS6_IJSE_lSM_EEESL_S1R_NS1J_6fusion15FusionCallbacksIS1N_NS1S_17LinearCombinationISL_fSL_fLNS_15FloatRoundStyleE2EEESK_S1P_JEEES15_NS16_IS18_S1A_NSY_INS6_IJSJ_S1B_EEENS6_IJSE_SJ_EEEEEEENS5_17SM75_U16x8_LDSM_TENS5_14SM90_TMA_STOREES21_NS5_17SM90_U16x8_STSM_TENS5_9Copy_AtomIJNS5_17SM90_U32x4_STSM_NESL_EEEvEEEvvEEEEvNT_6ParamsE) ;  /* 0xfffffc9002147950 */ /* 0x000ff60003c3ffff */
.L_x_637:
[----:B------:R-:W-:-:S00]  /*36fb0*/  BRA `(.L_x_637) ;  /* 0xfffffffc00fc7947 */ /* 0x000fc0000383ffff */
[----:B------:R-:W-:-:S00]  /*36fc0*/  NOP ;  /* 0x0000000000007918 */ /* 0x000fc00000000000 */
        /* <DEDUP_REMOVED lines=11> */
.L_x_638:


//--------------------- .nv.global.init           --------------------------
	.section	.nv.global.init,"aw",@progbits
.nv.global.init:
	.type		$str$24,@object
	.size		$str$24,($str$25 - $str$24)
$str$24:
        /*0000*/ 	.byte	0x28, 0x61, 0x64, 0x64, 0x72, 0x65, 0x73, 0x73, 0x20, 0x26, 0x20, 0x6d, 0x61, 0x73, 0x6b, 0x29
        /*0010*/ 	.byte	0x20, 0x3d, 0x3d, 0x20, 0x30, 0x00
	.type		$str$25,@object
	.size		$str$25,(__unnamed_1 - $str$25)
$str$25:
        /*0016*/ 	.byte	0x2f, 0x74, 0x6d, 0x70, 0x2f, 0x63, 0x75, 0x74, 0x6c, 0x61, 0x73, 0x73, 0x5f, 0x73, 0x77, 0x65
        /*0026*/ 	.byte	0x65, 0x70, 0x5f, 0x73, 0x72, 0x63, 0x2f, 0x69, 0x6e, 0x63, 0x6c, 0x75, 0x64, 0x65, 0x2f, 0x63
        /*0036*/ 	.byte	0x75, 0x74, 0x65, 0x2f, 0x70, 0x6f, 0x69, 0x6e, 0x74, 0x65, 0x72, 0x5f, 0x66, 0x6c, 0x61, 0x67
        /*0046*/ 	.byte	0x67, 0x65, 0x64, 0x2e, 0x68, 0x70, 0x70, 0x00
	.type		__unnamed_1,@object
	.size		__unnamed_1,(.L_0 - __unnamed_1)
__unnamed_1:
        /* <DEDUP_REMOVED lines=28> */
        /*020e*/ 	.byte	0x3e, 0x3e, 0x3e, 0x3e, 0x3e, 0x5d, 0x00
.L_0:


//--------------------- .nv.shared._ZN7cutlass13device_kernelINS_4gemm6kernel13GemmUniversalINS1_17GroupProblemShapeIN4cute5tupleIJiiiEEEEENS1_10collective13CollectiveMmaINS1_39MainloopSm90ArrayTmaGmmaWarpSpecializedILi3ENS6_IJNS5_1CILi2EEENSC_ILi1EEESE_EEENS1_40KernelPtrArrayTmaWarpSpecializedPingpongEEENS6_IJNSC_ILi256EEESI_NSC_ILi64EEEEEENS_6half_tEPNS6_IJlSE_NSC_ILi0EEEEEESL_SO_NS5_8TiledMMAINS5_8MMA_AtomIJNS5_4SM904GMMA26MMA_64x256x16_F32F16F16_SSILNSS_5MajorE0ELSU_0ELNSS_7ScaleInE1ELSV_1EEEEEENS5_6LayoutINS6_IJSE_SE_SE_EEENS6_IJSM_SM_SM_EEEEENS6_IJNS5_10UnderscoreES12_S12_EEEEENS5_13SM90_TMA_LOADENS5_14ComposedLayoutINS5_7SwizzleILi3ELi4ELi3EEENS5_18smem_ptr_flag_bitsILi16EEENSY_INS6_IJNSC_ILi8EEESJ_EEENS6_IJSJ_SE_EEEEEEEvNS5_8identityENS5_23SM90_TMA_LOAD_MULTICASTES1F_vS1G_EENS_8epilogue10collective18CollectiveEpilogueINS1J_30Sm90PtrArrayTmaWarpSpecializedILi4ELi2ELi16ELb1ELb0ELi2EEEJSK_NS6_IJSJ_NSC_ILi32EEEEEESL_PNS6_IJSE_lSM_EEESL_S1R_NS1J_6fusion15FusionCallbacksIS1N_NS1S_17LinearCombinationISL_fSL_fLNS_15FloatRoundStyleE2EEESK_S1P_JEEES15_NS16_IS18_S1A_NSY_INS6_IJSJ_S1B_EEENS6_IJSE_SJ_EEEEEEENS5_17SM75_U16x8_LDSM_TENS5_14SM90_TMA_STOREES21_NS5_17SM90_U16x8_STSM_TENS5_9Copy_AtomIJNS5_17SM90_U32x4_STSM_NESL_EEEvEEEvvEEEEvNT_6ParamsE --------------------------
	.section	.nv.shared._ZN7cutlass13device_kernelINS_4gemm6kernel13GemmUniversalINS1_17GroupProblemShapeIN4cute5tupleIJiiiEEEEENS1_10collective13CollectiveMmaINS1_39MainloopSm90ArrayTmaGmmaWarpSpecializedILi3ENS6_IJNS5_1CILi2EEENSC_ILi1EEESE_EEENS1_40KernelPtrArrayTmaWarpSpecializedPingpongEEENS6_IJNSC_ILi256EEESI_NSC_ILi64EEEEEENS_6half_tEPNS6_IJlSE_NSC_ILi0EEEEEESL_SO_NS5_8TiledMMAINS5_8MMA_AtomIJNS5_4SM904GMMA26MMA_64x256x16_F32F16F16_SSILNSS_5MajorE0ELSU_0ELNSS_7ScaleInE1ELSV_1EEEEEENS5_6LayoutINS6_IJSE_SE_SE_EEENS6_IJSM_SM_SM_EEEEENS6_IJNS5_10UnderscoreES12_S12_EEEEENS5_13SM90_TMA_LOADENS5_14ComposedLayoutINS5_7SwizzleILi3ELi4ELi3EEENS5_18smem_ptr_flag_bitsILi16EEENSY_INS6_IJNSC_ILi8EEESJ_EEENS6_IJSJ_SE_EEEEEEEvNS5_8identityENS5_23SM90_TMA_LOAD_MULTICASTES1F_vS1G_EENS_8epilogue10collective18CollectiveEpilogueINS1J_30Sm90PtrArrayTmaWarpSpecializedILi4ELi2ELi16ELb1ELb0ELi2EEEJSK_NS6_IJSJ_NSC_ILi32EEEEEESL_PNS6_IJSE_lSM_EEESL_S1R_NS1J_6fusion15FusionCallbacksIS1N_NS1S_17LinearCombinationISL_fSL_fLNS_15FloatRoundStyleE2EEESK_S1P_JEEES15_NS16_IS18_S1A_NSY_INS6_IJSJ_S1B_EEENS6_IJSE_SJ_EEEEEEENS5_17SM75_U16x8_LDSM_TENS5_14SM90_TMA_STOREES21_NS5_17SM90_U16x8_STSM_TENS5_9Copy_AtomIJNS5_17SM90_U32x4_STSM_NESL_EEEvEEEvvEEEEvNT_6ParamsE,"aw",@nobits
	.sectionflags	@""
	.align	16
	.zero		1024


//--------------------- .nv.shared.reserved.0     --------------------------
	.section	.nv.shared.reserved.0,"aw",@nobits
	.weak		__nv_reservedSMEM_offset_0_alias
	.size		__nv_reservedSMEM_offset_0_alias, 0, 0
	.other		__nv_reservedSMEM_offset_0_alias,@"STO_CUDA_RESERVED_SHARED STV_DEFAULT"
__nv_reservedSMEM_offset_0_alias:
	.zero		0


//--------------------- .nv.global                --------------------------
	.section	.nv.global,"aw",@nobits
.nv.global:
	.type		_ZN39_INTERNAL_49ad2cf6_4_k_cu_86fc1665_37294cute1_E,@object
	.size		_ZN39_INTERNAL_49ad2cf6_4_k_cu_86fc1665_37294cute1_E,(_ZN39_INTERNAL_49ad2cf6_4_k_cu_86fc1665_37294cuda3std3__45__cpo6cbeginE - _ZN39_INTERNAL_49ad2cf6_4_k_cu_86fc1665_37294cute1_E)
_ZN39_INTERNAL_49ad2cf6_4_k_cu_86fc1665_37294cute1_E:
	.zero		1
	.type		_ZN39_INTERNAL_49ad2cf6_4_k_cu_86fc1665_37294cuda3std3__45__cpo6cbeginE,@object
	.size		_ZN39_INTERNAL_49ad2cf6_4_k_cu_86fc1665_37294cuda3std3__45__cpo6cbeginE,(_ZN39_INTERNAL_49ad2cf6_4_k_cu_86fc1665_37294cuda3std3__48in_placeE - _ZN39_INTERNAL_49ad2cf6_4_k_cu_86fc1665_37294cuda3std3__45__cpo6cbeginE)
_ZN39_INTERNAL_49ad2cf6_4_k_cu_86fc1665_37294cuda3std3__45__cpo6cbeginE:
	.zero		1
	.type		_ZN39_INTERNAL_49ad2cf6_4_k_cu_86fc1665_37294cuda3std3__48in_placeE,@object
	.size		_ZN39_INTERNAL_49ad2cf6_4_k_cu_86fc1665_37294cuda3std3__48in_placeE,(_ZN39_INTERNAL_49ad2cf6_4_k_cu_86fc1665_37294cuda3std6ranges3__45__cpo9iter_moveE - _ZN39_INTERNAL_49ad2cf6_4_k_cu_86fc1665_37294cuda3std3__48in_placeE)
_ZN39_INTERNAL_49ad2cf6_4_k_cu_86fc1665_37294cuda3std3__48in_placeE:
	.zero		1
	.type		_ZN39_INTERNAL_49ad2cf6_4_k_cu_86fc1665_37294cuda3std6ranges3__45__cpo9iter_moveE,@object
	.size		_ZN39_INTERNAL_49ad2cf6_4_k_cu_86fc1665_37294cuda3std6ranges3__45__cpo9iter_moveE,(_ZN39_INTERNAL_49ad2cf6_4_k_cu_86fc1665_37294cuda3std3__45__cpo5beginE - _ZN39_INTERNAL_49ad2cf6_4_k_cu_86fc1665_37294cuda3std6ranges3__45__cpo9iter_moveE)
_ZN39_INTERNAL_49ad2cf6_4_k_cu_86fc1665_37294cuda3std6ranges3__45__cpo9iter_moveE:
	.zero		1
	.type		_ZN39_INTERNAL_49ad2cf6_4_k_cu_86fc1665_37294cuda3std3__45__cpo5beginE,@object
	.size		_ZN39_INTERNAL_49ad2cf6_4_k_cu_86fc1665_37294cuda3std3__45__cpo5beginE,(_ZN39_INTERNAL_49ad2cf6_4_k_cu_86fc1665_37294cuda3std3__441_GLOBAL__N__49ad2cf6_4_k_cu_86fc1665_37296ignoreE - _ZN39_INTERNAL_49ad2cf6_4_k_cu_86fc1665_37294cuda3std3__45__cpo5beginE)
_ZN39_INTERNAL_49ad2cf6_4_k_cu_86fc1665_37294cuda3std3__45__cpo5beginE:
	.zero		1
	.type		_ZN39_INTERNAL_49ad2cf6_4_k_cu_86fc1665_37294cuda3std3__441_GLOBAL__N__49ad2cf6_4_k_cu_86fc1665_37296ignoreE,@object
	.size		_ZN39_INTERNAL_49ad2cf6_4_k_cu_86fc1665_37294cuda3std3__441_GLOBAL__N__49ad2cf6_4_k_cu_86fc1665_37296ignoreE,(_ZN39_INTERNAL_49ad2cf6_4_k_cu_86fc1665_37294cute7productE - _ZN39_INTERNAL_49ad2cf6_4_k_cu_86fc1665_37294cuda3std3__441_GLOBAL__N__49ad2cf6_4_k_cu_86fc1665_37296ignoreE)
_ZN39_INTERNAL_49ad2cf6_4_k_cu_86fc1665_37294cuda3std3__441_GLOBAL__N__49ad2cf6_4_k_cu_86fc1665_37296ignoreE:
	.zero		1
	.type		_ZN39_INTERNAL_49ad2cf6_4_k_cu_86fc1665_37294cute7productE,@object
	.size		_ZN39_INTERNAL_49ad2cf6_4_k_cu_86fc1665_37294cute7productE,(_ZN39_INTERNAL_49ad2cf6_4_k_cu_86fc1665_37294cuda3std3__45__cpo3endE - _ZN39_INTERNAL_49ad2cf6_4_k_cu_86fc1665_37294cute7productE)
_ZN39_INTERNAL_49ad2cf6_4_k_cu_86fc1665_37294cute7productE:
	.zero		1
	.type		_ZN39_INTERNAL_49ad2cf6_4_k_cu_86fc1665_37294cuda3std3__45__cpo3endE,@object
	.size		_ZN39_INTERNAL_49ad2cf6_4_k_cu_86fc1665_37294cuda3std3__45__cpo3endE,(_ZN39_INTERNAL_49ad2cf6_4_k_cu_86fc1665_37294cuda3std3__419piecewise_constructE - _ZN39_INTERNAL_49ad2cf6_4_k_cu_86fc1665_37294cuda3std3__45__cpo3endE)
_ZN39_INTERNAL_49ad2cf6_4_k_cu_86fc1665_37294cuda3std3__45__cpo3endE:
	.zero		1
	.type		_ZN39_INTERNAL_49ad2cf6_4_k_cu_86fc1665_37294cuda3std3__419piecewise_constructE,@object
	.size		_ZN39_INTERNAL_49ad2cf6_4_k_cu_86fc1665_37294cuda3std3__419piecewise_constructE,(_ZN39_INTERNAL_49ad2cf6_4_k_cu_86fc1665_37294cuda3std3__45__cpo4cendE - _ZN39_INTERNAL_49ad2cf6_4_k_cu_86fc1665_37294cuda3std3__419piecewise_constructE)
_ZN39_INTERNAL_49ad2cf6_4_k_cu_86fc1665_37294cuda3std3__419piecewise_constructE:
	.zero		1
	.type		_ZN39_INTERNAL_49ad2cf6_4_k_cu_86fc1665_37294cuda3std3__45__cpo4cendE,@object
	.size		_ZN39_INTERNAL_49ad2cf6_4_k_cu_86fc1665_37294cuda3std3__45__cpo4cendE,(_ZN39_INTERNAL_49ad2cf6_4_k_cu_86fc1665_37294cuda3std6ranges3__45__cpo4swapE - _ZN39_INTERNAL_49ad2cf6_4_k_cu_86fc1665_37294cuda3std3__45__cpo4cendE)
_ZN39_INTERNAL_49ad2cf6_4_k_cu_86fc1665_37294cuda3std3__45__cpo4cendE:
	.zero		1
	.type		_ZN39_INTERNAL_49ad2cf6_4_k_cu_86fc1665_37294cuda3std6ranges3__45__cpo4swapE,@object
	.size		_ZN39_INTERNAL_49ad2cf6_4_k_cu_86fc1665_37294cuda3std6ranges3__45__cpo4swapE,(.L_8 - _ZN39_INTERNAL_49ad2cf6_4_k_cu_86fc1665_37294cuda3std6ranges3__45__cpo4swapE)
_ZN39_INTERNAL_49ad2cf6_4_k_cu_86fc1665_37294cuda3std6ranges3__45__cpo4swapE:
	.zero		1
.L_8:


//--------------------- .nv.constant0._ZN7cutlass13device_kernelINS_4gemm6kernel13GemmUniversalINS1_17GroupProblemShapeIN4cute5tupleIJiiiEEEEENS1_10collective13CollectiveMmaINS1_39MainloopSm90ArrayTmaGmmaWarpSpecializedILi3ENS6_IJNS5_1CILi2EEENSC_ILi1EEESE_EEENS1_40KernelPtrArrayTmaWarpSpecializedPingpongEEENS6_IJNSC_ILi256EEESI_NSC_ILi64EEEEEENS_6half_tEPNS6_IJlSE_NSC_ILi0EEEEEESL_SO_NS5_8TiledMMAINS5_8MMA_AtomIJNS5_4SM904GMMA26MMA_64x256x16_F32F16F16_SSILNSS_5MajorE0ELSU_0ELNSS_7ScaleInE1ELSV_1EEEEEENS5_6LayoutINS6_IJSE_SE_SE_EEENS6_IJSM_SM_SM_EEEEENS6_IJNS5_10UnderscoreES12_S12_EEEEENS5_13SM90_TMA_LOADENS5_14ComposedLayoutINS5_7SwizzleILi3ELi4ELi3EEENS5_18smem_ptr_flag_bitsILi16EEENSY_INS6_IJNSC_ILi8EEESJ_EEENS6_IJSJ_SE_EEEEEEEvNS5_8identityENS5_23SM90_TMA_LOAD_MULTICASTES1F_vS1G_EENS_8epilogue10collective18CollectiveEpilogueINS1J_30Sm90PtrArrayTmaWarpSpecializedILi4ELi2ELi16ELb1ELb0ELi2EEEJSK_NS6_IJSJ_NSC_ILi32EEEEEESL_PNS6_IJSE_lSM_EEESL_S1R_NS1J_6fusion15FusionCallbacksIS1N_NS1S_17LinearCombinationISL_fSL_fLNS_15FloatRoundStyleE2EEESK_S1P_JEEES15_NS16_IS18_S1A_NSY_INS6_IJSJ_S1B_EEENS6_IJSE_SJ_EEEEEEENS5_17SM75_U16x8_LDSM_TENS5_14SM90_TMA_STOREES21_NS5_17SM90_U16x8_STSM_TENS5_9Copy_AtomIJNS5_17SM90_U32x4_STSM_NESL_EEEvEEEvvEEEEvNT_6ParamsE --------------------------
	.section	.nv.constant0._ZN7cutlass13device_kernelINS_4gemm6kernel13GemmUniversalINS1_17GroupProblemShapeIN4cute5tupleIJiiiEEEEENS1_10collective13CollectiveMmaINS1_39MainloopSm90ArrayTmaGmmaWarpSpecializedILi3ENS6_IJNS5_1CILi2EEENSC_ILi1EEESE_EEENS1_40KernelPtrArrayTmaWarpSpecializedPingpongEEENS6_IJNSC_ILi256EEESI_NSC_ILi64EEEEEENS_6half_tEPNS6_IJlSE_NSC_ILi0EEEEEESL_SO_NS5_8TiledMMAINS5_8MMA_AtomIJNS5_4SM904GMMA26MMA_64x256x16_F32F16F16_SSILNSS_5MajorE0ELSU_0ELNSS_7ScaleInE1ELSV_1EEEEEENS5_6LayoutINS6_IJSE_SE_SE_EEENS6_IJSM_SM_SM_EEEEENS6_IJNS5_10UnderscoreES12_S12_EEEEENS5_13SM90_TMA_LOADENS5_14ComposedLayoutINS5_7SwizzleILi3ELi4ELi3EEENS5_18smem_ptr_flag_bitsILi16EEENSY_INS6_IJNSC_ILi8EEESJ_EEENS6_IJSJ_SE_EEEEEEEvNS5_8identityENS5_23SM90_TMA_LOAD_MULTICASTES1F_vS1G_EENS_8epilogue10collective18CollectiveEpilogueINS1J_30Sm90PtrArrayTmaWarpSpecializedILi4ELi2ELi16ELb1ELb0ELi2EEEJSK_NS6_IJSJ_NSC_ILi32EEEEEESL_PNS6_IJSE_lSM_EEESL_S1R_NS1J_6fusion15FusionCallbacksIS1N_NS1S_17LinearCombinationISL_fSL_fLNS_15FloatRoundStyleE2EEESK_S1P_JEEES15_NS16_IS18_S1A_NSY_INS6_IJSJ_S1B_EEENS6_IJSE_SJ_EEEEEEENS5_17SM75_U16x8_LDSM_TENS5_14SM90_TMA_STOREES21_NS5_17SM90_U16x8_STSM_TENS5_9Copy_AtomIJNS5_17SM90_U32x4_STSM_NESL_EEEvEEEvvEEEEvNT_6ParamsE,"a",@progbits
	.sectionflags	@""
	.align	4
.nv.constant0._ZN7cutlass13device_kernelINS_4gemm6kernel13GemmUniversalINS1_17GroupProblemShapeIN4cute5tupleIJiiiEEEEENS1_10collective13CollectiveMmaINS1_39MainloopSm90ArrayTmaGmmaWarpSpecializedILi3ENS6_IJNS5_1CILi2EEENSC_ILi1EEESE_EEENS1_40KernelPtrArrayTmaWarpSpecializedPingpongEEENS6_IJNSC_ILi256EEESI_NSC_ILi64EEEEEENS_6half_tEPNS6_IJlSE_NSC_ILi0EEEEEESL_SO_NS5_8TiledMMAINS5_8MMA_AtomIJNS5_4SM904GMMA26MMA_64x256x16_F32F16F16_SSILNSS_5MajorE0ELSU_0ELNSS_7ScaleInE1ELSV_1EEEEEENS5_6LayoutINS6_IJSE_SE_SE_EEENS6_IJSM_SM_SM_EEEEENS6_IJNS5_10UnderscoreES12_S12_EEEEENS5_13SM90_TMA_LOADENS5_14ComposedLayoutINS5_7SwizzleILi3ELi4ELi3EEENS5_18smem_ptr_flag_bitsILi16EEENSY_INS6_IJNSC_ILi8EEESJ_EEENS6_IJSJ_SE_EEEEEEEvNS5_8identityENS5_23SM90_TMA_LOAD_MULTICASTES1F_vS1G_EENS_8epilogue10collective18CollectiveEpilogueINS1J_30Sm90PtrArrayTmaWarpSpecializedILi4ELi2ELi16ELb1ELb0ELi2EEEJSK_NS6_IJSJ_NSC_ILi32EEEEEESL_PNS6_IJSE_lSM_EEESL_S1R_NS1J_6fusion15FusionCallbacksIS1N_NS1S_17LinearCombinationISL_fSL_fLNS_15FloatRoundStyleE2EEESK_S1P_JEEES15_NS16_IS18_S1A_NSY_INS6_IJSJ_S1B_EEENS6_IJSE_SJ_EEEEEEENS5_17SM75_U16x8_LDSM_TENS5_14SM90_TMA_STOREES21_NS5_17SM90_U16x8_STSM_TENS5_9Copy_AtomIJNS5_17SM90_U32x4_STSM_NESL_EEEvEEEvvEEEEvNT_6ParamsE:
	.zero		2432


//--------------------- SYMBOLS --------------------------

	.type		.nv.reservedSmem.offset0,@object
	.size		.nv.reservedSmem.offset0,0x4
	.type		__assertfail,@function
